	.target	sm_90a

	.elftype	@"ET_EXEC"


//--------------------- .note.nv.tkinfo           --------------------------
	.section	.note.nv.tkinfo,"",@"SHT_NOTE"
	.sectionflags	@"SHF_NOTE_NV_TKINFO"
	.tkinfo
        /*0018*/ 	.word	0x00000002
        /*0030*/ 	.string	""
        /*0030*/ 	.string	"ptxas"
        /*0030*/ 	.string	"Cuda compilation tools, release 13.0, V13.0.88"
        /*0030*/ 	.string	"Build cuda_13.0.r13.0/compiler.36424714_0"
        /*0030*/ 	.string	"-arch sm_90a -m 64 "



//--------------------- .note.nv.cuinfo           --------------------------
	.section	.note.nv.cuinfo,"",@"SHT_NOTE"
	.sectionflags	@"SHF_NOTE_NV_CUINFO"
        /*0018*/ 	.short	0x0002
        /*001a*/ 	.short	0x005a
        /*001c*/ 	.short	0x0082
	.zero		2


//--------------------- .nv.info                  --------------------------
	.section	.nv.info,"",@"SHT_CUDA_INFO"
	.align	4


	//----- nvinfo : EIATTR_REGCOUNT
	.align		4
        /*0000*/ 	.byte	0x04, 0x2f
        /*0002*/ 	.short	(.L_12 - .L_11)
	.align		4
.L_11:
        /*0004*/ 	.word	index@(_ZN7cutlass13device_kernelINS_4gemm6kernel13GemmUniversalIN4cute5tupleIJiiiiEEENS1_10collective13CollectiveMmaINS1_37MainloopSm90TmaGmmaWarpSpecializedFP8ILi11ENS5_IJNS4_1CILi2EEENSA_ILi1EEESC_EEENS1_35KernelTmaWarpSpecializedCooperativeEEENS5_IJNSA_ILi384EEENSA_ILi256EEENSA_ILi32EEEEEENS_12float_e4m3_tENS5_IJlSC_lEEESK_SL_NS4_8TiledMMAINS4_8MMA_AtomIJNS4_4SM904GMMA31MMA_64x256x32_F32E4M3E4M3_SS_TNILNSP_7ScaleInE1ELSR_1EEEEEENS4_6LayoutISD_NS5_IJSC_NSA_ILi0EEESV_EEEEENS5_IJNS4_10UnderscoreESY_SY_EEEEENS4_13SM90_TMA_LOADENS4_14ComposedLayoutINS4_7SwizzleILi1ELi4ELi3EEENS4_18smem_ptr_flag_bitsILi8EEENSU_INS5_IJNSA_ILi8EEESI_EEENS5_IJSI_SC_EEEEEEEvNS4_8identityENS4_23SM90_TMA_LOAD_MULTICASTES1B_vS1C_EENS_8epilogue10collective6detail29Sm90TmaWarpSpecializedAdapterINS1G_15DefaultEpilogueISK_SL_SL_NS1F_6thread17LinearCombinationISK_Li1EffLNS1K_9ScaleType4KindE0ELNS_15FloatRoundStyleE2ESK_EENS1_15EpilogueDefaultEEEEEvvEEEEvNT_6ParamsE)
        /*0008*/ 	.word	0x000000a8


	//----- nvinfo : EIATTR_FRAME_SIZE
	.align		4
.L_12:
        /*000c*/ 	.byte	0x04, 0x11
        /*000e*/ 	.short	(.L_14 - .L_13)
	.align		4
.L_13:
        /*0010*/ 	.word	index@(_ZN7cutlass13device_kernelINS_4gemm6kernel13GemmUniversalIN4cute5tupleIJiiiiEEENS1_10collective13CollectiveMmaINS1_37MainloopSm90TmaGmmaWarpSpecializedFP8ILi11ENS5_IJNS4_1CILi2EEENSA_ILi1EEESC_EEENS1_35KernelTmaWarpSpecializedCooperativeEEENS5_IJNSA_ILi384EEENSA_ILi256EEENSA_ILi32EEEEEENS_12float_e4m3_tENS5_IJlSC_lEEESK_SL_NS4_8TiledMMAINS4_8MMA_AtomIJNS4_4SM904GMMA31MMA_64x256x32_F32E4M3E4M3_SS_TNILNSP_7ScaleInE1ELSR_1EEEEEENS4_6LayoutISD_NS5_IJSC_NSA_ILi0EEESV_EEEEENS5_IJNS4_10UnderscoreESY_SY_EEEEENS4_13SM90_TMA_LOADENS4_14ComposedLayoutINS4_7SwizzleILi1ELi4ELi3EEENS4_18smem_ptr_flag_bitsILi8EEENSU_INS5_IJNSA_ILi8EEESI_EEENS5_IJSI_SC_EEEEEEEvNS4_8identityENS4_23SM90_TMA_LOAD_MULTICASTES1B_vS1C_EENS_8epilogue10collective6detail29Sm90TmaWarpSpecializedAdapterINS1G_15DefaultEpilogueISK_SL_SL_NS1F_6thread17LinearCombinationISK_Li1EffLNS1K_9ScaleType4KindE0ELNS_15FloatRoundStyleE2ESK_EENS1_15EpilogueDefaultEEEEEvvEEEEvNT_6ParamsE)
        /*0014*/ 	.word	0x00000c90


	//----- nvinfo : EIATTR_MIN_STACK_SIZE
	.align		4
.L_14:
        /*0018*/ 	.byte	0x04, 0x12
        /*001a*/ 	.short	(.L_16 - .L_15)
	.align		4
.L_15:
        /*001c*/ 	.word	index@(_ZN7cutlass13device_kernelINS_4gemm6kernel13GemmUniversalIN4cute5tupleIJiiiiEEENS1_10collective13CollectiveMmaINS1_37MainloopSm90TmaGmmaWarpSpecializedFP8ILi11ENS5_IJNS4_1CILi2EEENSA_ILi1EEESC_EEENS1_35KernelTmaWarpSpecializedCooperativeEEENS5_IJNSA_ILi384EEENSA_ILi256EEENSA_ILi32EEEEEENS_12float_e4m3_tENS5_IJlSC_lEEESK_SL_NS4_8TiledMMAINS4_8MMA_AtomIJNS4_4SM904GMMA31MMA_64x256x32_F32E4M3E4M3_SS_TNILNSP_7ScaleInE1ELSR_1EEEEEENS4_6LayoutISD_NS5_IJSC_NSA_ILi0EEESV_EEEEENS5_IJNS4_10UnderscoreESY_SY_EEEEENS4_13SM90_TMA_LOADENS4_14ComposedLayoutINS4_7SwizzleILi1ELi4ELi3EEENS4_18smem_ptr_flag_bitsILi8EEENSU_INS5_IJNSA_ILi8EEESI_EEENS5_IJSI_SC_EEEEEEEvNS4_8identityENS4_23SM90_TMA_LOAD_MULTICASTES1B_vS1C_EENS_8epilogue10collective6detail29Sm90TmaWarpSpecializedAdapterINS1G_15DefaultEpilogueISK_SL_SL_NS1F_6thread17LinearCombinationISK_Li1EffLNS1K_9ScaleType4KindE0ELNS_15FloatRoundStyleE2ESK_EENS1_15EpilogueDefaultEEEEEvvEEEEvNT_6ParamsE)
        /*0020*/ 	.word	0x00000c90
.L_16:


//--------------------- .nv.compat                --------------------------
	.section	.nv.compat,"",@"SHT_CUDA_COMPAT_INFO"
	.align	4
        /*0000*/ 	.byte	0x02, 0x09, 0x01, 0x00, 0x02, 0x02, 0x04, 0x00, 0x02, 0x05, 0x05, 0x00, 0x03, 0x07, 0x01, 0x01
        /*0010*/ 	.byte	0x02, 0x03, 0x01, 0x00, 0x02, 0x06, 0x01, 0x00, 0x04, 0x0b, 0x08, 0x00, 0x00, 0x00, 0x00, 0x00
        /*0020*/ 	.byte	0x00, 0x00, 0x00, 0x00


//--------------------- .nv.info._ZN7cutlass13device_kernelINS_4gemm6kernel13GemmUniversalIN4cute5tupleIJiiiiEEENS1_10collective13CollectiveMmaINS1_37MainloopSm90TmaGmmaWarpSpecializedFP8ILi11ENS5_IJNS4_1CILi2EEENSA_ILi1EEESC_EEENS1_35KernelTmaWarpSpecializedCooperativeEEENS5_IJNSA_ILi384EEENSA_ILi256EEENSA_ILi32EEEEEENS_12float_e4m3_tENS5_IJlSC_lEEESK_SL_NS4_8TiledMMAINS4_8MMA_AtomIJNS4_4SM904GMMA31MMA_64x256x32_F32E4M3E4M3_SS_TNILNSP_7ScaleInE1ELSR_1EEEEEENS4_6LayoutISD_NS5_IJSC_NSA_ILi0EEESV_EEEEENS5_IJNS4_10UnderscoreESY_SY_EEEEENS4_13SM90_TMA_LOADENS4_14ComposedLayoutINS4_7SwizzleILi1ELi4ELi3EEENS4_18smem_ptr_flag_bitsILi8EEENSU_INS5_IJNSA_ILi8EEESI_EEENS5_IJSI_SC_EEEEEEEvNS4_8identityENS4_23SM90_TMA_LOAD_MULTICASTES1B_vS1C_EENS_8epilogue10collective6detail29Sm90TmaWarpSpecializedAdapterINS1G_15DefaultEpilogueISK_SL_SL_NS1F_6thread17LinearCombinationISK_Li1EffLNS1K_9ScaleType4KindE0ELNS_15FloatRoundStyleE2ESK_EENS1_15EpilogueDefaultEEEEEvvEEEEvNT_6ParamsE --------------------------
	.section	.nv.info._ZN7cutlass13device_kernelINS_4gemm6kernel13GemmUniversalIN4cute5tupleIJiiiiEEENS1_10collective13CollectiveMmaINS1_37MainloopSm90TmaGmmaWarpSpecializedFP8ILi11ENS5_IJNS4_1CILi2EEENSA_ILi1EEESC_EEENS1_35KernelTmaWarpSpecializedCooperativeEEENS5_IJNSA_ILi384EEENSA_ILi256EEENSA_ILi32EEEEEENS_12float_e4m3_tENS5_IJlSC_lEEESK_SL_NS4_8TiledMMAINS4_8MMA_AtomIJNS4_4SM904GMMA31MMA_64x256x32_F32E4M3E4M3_SS_TNILNSP_7ScaleInE1ELSR_1EEEEEENS4_6LayoutISD_NS5_IJSC_NSA_ILi0EEESV_EEEEENS5_IJNS4_10UnderscoreESY_SY_EEEEENS4_13SM90_TMA_LOADENS4_14ComposedLayoutINS4_7SwizzleILi1ELi4ELi3EEENS4_18smem_ptr_flag_bitsILi8EEENSU_INS5_IJNSA_ILi8EEESI_EEENS5_IJSI_SC_EEEEEEEvNS4_8identityENS4_23SM90_TMA_LOAD_MULTICASTES1B_vS1C_EENS_8epilogue10collective6detail29Sm90TmaWarpSpecializedAdapterINS1G_15DefaultEpilogueISK_SL_SL_NS1F_6thread17LinearCombinationISK_Li1EffLNS1K_9ScaleType4KindE0ELNS_15FloatRoundStyleE2ESK_EENS1_15EpilogueDefaultEEEEEvvEEEEvNT_6ParamsE,"",@"SHT_CUDA_INFO"
	.sectionflags	@""
	.align	4


	//----- nvinfo : EIATTR_CUDA_API_VERSION
	.align		4
        /*0000*/ 	.byte	0x04, 0x37
        /*0002*/ 	.short	(.L_18 - .L_17)
.L_17:
        /*0004*/ 	.word	0x00000082


	//----- nvinfo : EIATTR_KPARAM_INFO
	.align		4
.L_18:
        /*0008*/ 	.byte	0x04, 0x17
        /*000a*/ 	.short	(.L_20 - .L_19)
.L_19:
        /*000c*/ 	.word	0x00000000
        /*0010*/ 	.short	0x0000
        /*0012*/ 	.short	0x0070
        /*0014*/ 	.byte	0x00, 0xf0, 0x01, 0x10


	//----- nvinfo : EIATTR_SPARSE_MMA_MASK
	.align		4
.L_20:
        /*0018*/ 	.byte	0x03, 0x50
        /*001a*/ 	.short	0x0000


	//----- nvinfo : EIATTR_MAXREG_COUNT
	.align		4
        /*001c*/ 	.byte	0x03, 0x1b
        /*001e*/ 	.short	0x00a8


	//----- nvinfo : EIATTR_NUM_BARRIERS
	.align		4
        /*0020*/ 	.byte	0x02, 0x4c
        /*0022*/ 	.byte	0x01
	.zero		1


	//----- nvinfo : EIATTR_ANNOTATIONS
	.align		4
        /*0024*/ 	.byte	0x04, 0x55
        /*0026*/ 	.short	(.L_22 - .L_21)


	//   ....[0]....
.L_21:
        /*0028*/ 	.word	0x00000001
        /*002c*/ 	.byte	0x40, 0x08, 0x00, 0x00, 0x01, 0x00, 0x00, 0x00, 0x10, 0x09, 0x00, 0x00, 0x01, 0x00, 0x00, 0x00
        /* <DEDUP_REMOVED lines=2422> */
        /*979c*/ 	.byte	0xe0, 0xf4, 0x03, 0x00


	//----- nvinfo : EIATTR_MERCURY_ISA_VERSION
	.align		4
.L_22:
        /*97a0*/ 	.byte	0x03, 0x5f
        /*97a2*/ 	.short	0x0101


	//----- nvinfo : EIATTR_INT_WARP_WIDE_INSTR_OFFSETS
	.align		4
        /*97a4*/ 	.byte	0x04, 0x31
        /*97a6*/ 	.short	(.L_24 - .L_23)


	//   ....[0]....
.L_23:
        /*97a8*/ 	.word	0x00000660


	//   ....[1]....
        /*97ac*/ 	.word	0x00000680


	//   ....[2]....
        /*97b0*/ 	.word	0x000007e0


	//   ....[3]....
        /*97b4*/ 	.word	0x00011910


	//----- nvinfo : EIATTR_COOP_GROUP_MASK_REGIDS
	.align		4
.L_24:
        /*97b8*/ 	.byte	0x04, 0x29
        /*97ba*/ 	.short	(.L_26 - .L_25)


	//   ....[0]....
.L_25:
        /*97bc*/ 	.word	0xffffffff


	//   ....[1]....
        /*97c0*/ 	.word	0xffffffff


	//   ....[2]....
        /*97c4*/ 	.word	0xffffffff


	//   ....[3]....
        /*97c8*/ 	.word	0xffffffff


	//   ....[4]....
        /*97cc*/ 	.word	0xffffffff


	//   ....[5]....
        /*97d0*/ 	.word	0xffffffff


	//----- nvinfo : EIATTR_COOP_GROUP_INSTR_OFFSETS
	.align		4
.L_26:
        /*97d4*/ 	.byte	0x04, 0x28
        /*97d6*/ 	.short	(.L_28 - .L_27)


	//   ....[0]....
.L_27:
        /*97d8*/ 	.word	0x00000070


	//   ....[1]....
        /*97dc*/ 	.word	0x00000080


	//   ....[2]....
        /*97e0*/ 	.word	0x000001a0


	//   ....[3]....
        /*97e4*/ 	.word	0x000004d0


	//   ....[4]....
        /*97e8*/ 	.word	0x00000950


	//   ....[5]....
        /*97ec*/ 	.word	0x00003b40


	//----- nvinfo : EIATTR_REG_RECONFIG
	.align		4
.L_28:
        /*97f0*/ 	.byte	0x01, 0x54
	.zero		2


	//----- nvinfo : EIATTR_MBARRIER_INSTR_OFFSETS
	.align		4
        /*97f4*/ 	.byte	0x04, 0x39
        /*97f6*/ 	.short	(.L_30 - .L_29)


	//   ....[0]....
.L_29:
        /*97f8*/ 	.word	0x00000340
        /*97fc*/ 	.word	0x000000ff
        /*9800*/ 	.word	0x00000000
        /*9804*/ 	.short	0x0100
        /*9806*/ 	.byte	0x09
	.zero		1


	//   ....[1]....
        /*9808*/ 	.word	0x00000350
        /*980c*/ 	.word	0x000000ff
        /*9810*/ 	.word	0x00000058
        /*9814*/ 	.short	0x0100
        /*9816*/ 	.byte	0x09
	.zero		1


	//   ....[2]....
        /*9818*/ 	.word	0x00000360
        /*981c*/ 	.word	0x000000ff
        /*9820*/ 	.word	0x00000008
        /*9824*/ 	.short	0x0100
        /*9826*/ 	.byte	0x09
	.zero		1


	//   ....[3]....
        /*9828*/ 	.word	0x00000370
        /*982c*/ 	.word	0x000000ff
        /*9830*/ 	.word	0x00000060
        /*9834*/ 	.short	0x0100
        /*9836*/ 	.byte	0x09
	.zero		1


	//   ....[4]....
        /*9838*/ 	.word	0x00000380
        /*983c*/ 	.word	0x000000ff
        /*9840*/ 	.word	0x00000010
        /*9844*/ 	.short	0x0100
        /*9846*/ 	.byte	0x09
	.zero		1


	//   ....[5]....
        /*9848*/ 	.word	0x00000390
        /*984c*/ 	.word	0x000000ff
        /*9850*/ 	.word	0x00000068
        /*9854*/ 	.short	0x0100
        /*9856*/ 	.byte	0x09
	.zero		1


	//   ....[6]....
        /*9858*/ 	.word	0x000003a0
        /*985c*/ 	.word	0x000000ff
        /*9860*/ 	.word	0x00000018
        /*9864*/ 	.short	0x0100
        /*9866*/ 	.byte	0x09
	.zero		1


	//   ....[7]....
        /*9868*/ 	.word	0x000003b0
        /*986c*/ 	.word	0x000000ff
        /*9870*/ 	.word	0x00000070
        /*9874*/ 	.short	0x0100
        /*9876*/ 	.byte	0x09
	.zero		1


	//   ....[8]....
        /*9878*/ 	.word	0x000003c0
        /*987c*/ 	.word	0x000000ff
        /*9880*/ 	.word	0x00000020
        /*9884*/ 	.short	0x0100
        /*9886*/ 	.byte	0x09
	.zero		1


	//   ....[9]....
        /*9888*/ 	.word	0x000003d0
        /*988c*/ 	.word	0x000000ff
        /*9890*/ 	.word	0x00000078
        /*9894*/ 	.short	0x0100
        /*9896*/ 	.byte	0x09
	.zero		1


	//   ....[10]....
        /*9898*/ 	.word	0x000003e0
        /*989c*/ 	.word	0x000000ff
        /*98a0*/ 	.word	0x00000028
        /*98a4*/ 	.short	0x0100
        /*98a6*/ 	.byte	0x09
	.zero		1


	//   ....[11]....
        /*98a8*/ 	.word	0x000003f0
        /*98ac*/ 	.word	0x000000ff
        /*98b0*/ 	.word	0x00000080
        /*98b4*/ 	.short	0x0100
        /*98b6*/ 	.byte	0x09
	.zero		1


	//   ....[12]....
        /*98b8*/ 	.word	0x00000400
        /*98bc*/ 	.word	0x000000ff
        /*98c0*/ 	.word	0x00000030
        /*98c4*/ 	.short	0x0100
        /*98c6*/ 	.byte	0x09
	.zero		1


	//   ....[13]....
        /*98c8*/ 	.word	0x00000410
        /*98cc*/ 	.word	0x000000ff
        /*98d0*/ 	.word	0x00000088
        /*98d4*/ 	.short	0x0100
        /*98d6*/ 	.byte	0x09
	.zero		1


	//   ....[14]....
        /*98d8*/ 	.word	0x00000420
        /*98dc*/ 	.word	0x000000ff
        /*98e0*/ 	.word	0x00000038
        /*98e4*/ 	.short	0x0100
        /*98e6*/ 	.byte	0x09
	.zero		1


	//   ....[15]....
        /*98e8*/ 	.word	0x00000430
        /*98ec*/ 	.word	0x000000ff
        /*98f0*/ 	.word	0x00000090
        /*98f4*/ 	.short	0x0100
        /*98f6*/ 	.byte	0x09
	.zero		1


	//   ....[16]....
        /*98f8*/ 	.word	0x00000440
        /*98fc*/ 	.word	0x000000ff
        /*9900*/ 	.word	0x00000040
        /*9904*/ 	.short	0x0100
        /*9906*/ 	.byte	0x09
	.zero		1


	//   ....[17]....
        /*9908*/ 	.word	0x00000450
        /*990c*/ 	.word	0x000000ff
        /*9910*/ 	.word	0x00000098
        /*9914*/ 	.short	0x0100
        /*9916*/ 	.byte	0x09
	.zero		1


	//   ....[18]....
        /*9918*/ 	.word	0x00000460
        /*991c*/ 	.word	0x000000ff
        /*9920*/ 	.word	0x00000048
        /*9924*/ 	.short	0x0100
        /*9926*/ 	.byte	0x09
	.zero		1


	//   ....[19]....
        /*9928*/ 	.word	0x00000470
        /*992c*/ 	.word	0x000000ff
        /*9930*/ 	.word	0x000000a0
        /*9934*/ 	.short	0x0100
        /*9936*/ 	.byte	0x09
	.zero		1


	//   ....[20]....
        /*9938*/ 	.word	0x00000480
        /*993c*/ 	.word	0x000000ff
        /*9940*/ 	.word	0x00000050
        /*9944*/ 	.short	0x0100
        /*9946*/ 	.byte	0x09
	.zero		1


	//   ....[21]....
        /*9948*/ 	.word	0x00000490
        /*994c*/ 	.word	0x000000ff
        /*9950*/ 	.word	0x000000a8
        /*9954*/ 	.short	0x0100
        /*9956*/ 	.byte	0x09
	.zero		1


	//   ....[22]....
        /*9958*/ 	.word	0x00000870
        /*995c*/ 	.word	0x000000ff
        /*9960*/ 	.word	0x000000c0
        /*9964*/ 	.short	0x0100
        /*9966*/ 	.byte	0x06
	.zero		1


	//   ....[23]....
        /*9968*/ 	.word	0x000008f0
        /*996c*/ 	.word	0x000000ff
        /*9970*/ 	.word	0x000000c8
        /*9974*/ 	.short	0x0100
        /*9976*/ 	.byte	0x06
	.zero		1


	//   ....[24]....
        /*9978*/ 	.word	0x00003f40
        /*997c*/ 	.word	0x000000ff
        /*9980*/ 	.word	0x00000000
        /*9984*/ 	.short	0x010a
        /*9986*/ 	.byte	0x07
	.zero		1


	//   ....[25]....
        /*9988*/ 	.word	0x00003fa0
        /*998c*/ 	.word	0x000000ff
        /*9990*/ 	.word	0x00000000
        /*9994*/ 	.short	0x010a
        /*9996*/ 	.byte	0x07
	.zero		1


	//   ....[26]....
        /*9998*/ 	.word	0x00009d90
        /*999c*/ 	.word	0x000000ff
        /*99a0*/ 	.word	0x00000000
        /*99a4*/ 	.short	0x010a
        /*99a6*/ 	.byte	0x10
	.zero		1


	//   ....[27]....
        /*99a8*/ 	.word	0x00009dd0
        /*99ac*/ 	.word	0x000000ff
        /*99b0*/ 	.word	0x00000000
        /*99b4*/ 	.short	0x010a
        /*99b6*/ 	.byte	0x10
	.zero		1


	//   ....[28]....
        /*99b8*/ 	.word	0x00011980
        /*99bc*/ 	.word	0x00000008
        /*99c0*/ 	.word	0x00000000
        /*99c4*/ 	.short	0x0101
        /*99c6*/ 	.byte	0x3f
	.zero		1


	//   ....[29]....
        /*99c8*/ 	.word	0x000176c0
        /*99cc*/ 	.word	0x00000006
        /*99d0*/ 	.word	0x00000000
        /*99d4*/ 	.short	0x0101
        /*99d6*/ 	.byte	0x3f
	.zero		1


	//   ....[30]....
        /*99d8*/ 	.word	0x0003e2e0
        /*99dc*/ 	.word	0x0000000c
        /*99e0*/ 	.word	0x00000058
        /*99e4*/ 	.short	0x010a
        /*99e6*/ 	.byte	0x3f
	.zero		1


	//   ....[31]....
        /*99e8*/ 	.word	0x0003e670
        /*99ec*/ 	.word	0x00000002
        /*99f0*/ 	.word	0x000000c8
        /*99f4*/ 	.short	0x0101
        /*99f6*/ 	.byte	0x3f
	.zero		1


	//   ....[32]....
        /*99f8*/ 	.word	0x0003ee30
        /*99fc*/ 	.word	0x00000003
        /*9a00*/ 	.word	0x00000000
        /*9a04*/ 	.short	0x010a
        /*9a06*/ 	.byte	0x3f
	.zero		1


	//   ....[33]....
        /*9a08*/ 	.word	0x0003eec0
        /*9a0c*/ 	.word	0x00000003
        /*9a10*/ 	.word	0x00000000
        /*9a14*/ 	.short	0x010a
        /*9a16*/ 	.byte	0x3f
	.zero		1


	//   ....[34]....
        /*9a18*/ 	.word	0x0003ef50
        /*9a1c*/ 	.word	0x00000003
        /*9a20*/ 	.word	0x00000000
        /*9a24*/ 	.short	0x010a
        /*9a26*/ 	.byte	0x3f
	.zero		1


	//   ....[35]....
        /*9a28*/ 	.word	0x0003efe0
        /*9a2c*/ 	.word	0x00000003
        /*9a30*/ 	.word	0x00000000
        /*9a34*/ 	.short	0x010a
        /*9a36*/ 	.byte	0x3f
	.zero		1


	//   ....[36]....
        /*9a38*/ 	.word	0x0003f070
        /*9a3c*/ 	.word	0x00000003
        /*9a40*/ 	.word	0x00000000
        /*9a44*/ 	.short	0x010a
        /*9a46*/ 	.byte	0x3f
	.zero		1


	//   ....[37]....
        /*9a48*/ 	.word	0x0003f100
        /*9a4c*/ 	.word	0x00000003
        /*9a50*/ 	.word	0x00000000
        /*9a54*/ 	.short	0x010a
        /*9a56*/ 	.byte	0x3f
	.zero		1


	//   ....[38]....
        /*9a58*/ 	.word	0x0003f190
        /*9a5c*/ 	.word	0x00000003
        /*9a60*/ 	.word	0x00000000
        /*9a64*/ 	.short	0x010a
        /*9a66*/ 	.byte	0x3f
	.zero		1


	//   ....[39]....
        /*9a68*/ 	.word	0x0003f220
        /*9a6c*/ 	.word	0x00000003
        /*9a70*/ 	.word	0x00000000
        /*9a74*/ 	.short	0x010a
        /*9a76*/ 	.byte	0x3f
	.zero		1


	//   ....[40]....
        /*9a78*/ 	.word	0x0003f2b0
        /*9a7c*/ 	.word	0x00000003
        /*9a80*/ 	.word	0x00000000
        /*9a84*/ 	.short	0x010a
        /*9a86*/ 	.byte	0x3f
	.zero		1


	//   ....[41]....
        /*9a88*/ 	.word	0x0003f340
        /*9a8c*/ 	.word	0x00000003
        /*9a90*/ 	.word	0x00000000
        /*9a94*/ 	.short	0x010a
        /*9a96*/ 	.byte	0x3f
	.zero		1


	//   ....[42]....
        /*9a98*/ 	.word	0x0003f3d0
        /*9a9c*/ 	.word	0x00000003
        /*9aa0*/ 	.word	0x00000000
        /*9aa4*/ 	.short	0x010a
        /*9aa6*/ 	.byte	0x3f
	.zero		1


	//   ....[43]....
        /*9aa8*/ 	.word	0x0003f440
        /*9aac*/ 	.word	0x00000007
        /*9ab0*/ 	.word	0x00000000
        /*9ab4*/ 	.short	0x010a
        /*9ab6*/ 	.byte	0x3f
	.zero		1


	//   ....[44]....
        /*9ab8*/ 	.word	0x0003f4b0
        /*9abc*/ 	.word	0x00000000
        /*9ac0*/ 	.word	0x00000000
        /*9ac4*/ 	.short	0x010a
        /*9ac6*/ 	.byte	0x3f
	.zero		1


	//   ....[45]....
        /*9ac8*/ 	.word	0x0003f590
        /*9acc*/ 	.word	0x0000000c
        /*9ad0*/ 	.word	0x00000058
        /*9ad4*/ 	.short	0x010a
        /*9ad6*/ 	.byte	0x3f
	.zero		1


	//   ....[46]....
        /*9ad8*/ 	.word	0x0003f660
        /*9adc*/ 	.word	0x00000003
        /*9ae0*/ 	.word	0x00000000
        /*9ae4*/ 	.short	0x010a
        /*9ae6*/ 	.byte	0x3f
	.zero		1


	//   ....[47]....
        /*9ae8*/ 	.word	0x0003f6b0
        /*9aec*/ 	.word	0x00000003
        /*9af0*/ 	.word	0x00000000
        /*9af4*/ 	.short	0x010a
        /*9af6*/ 	.byte	0x3f
	.zero		1


	//   ....[48]....
        /*9af8*/ 	.word	0x0003f700
        /*9afc*/ 	.word	0x00000003
        /*9b00*/ 	.word	0x00000000
        /*9b04*/ 	.short	0x010a
        /*9b06*/ 	.byte	0x3f
	.zero		1


	//   ....[49]....
        /*9b08*/ 	.word	0x0003f750
        /*9b0c*/ 	.word	0x00000003
        /*9b10*/ 	.word	0x00000000
        /*9b14*/ 	.short	0x010a
        /*9b16*/ 	.byte	0x3f
	.zero		1


	//   ....[50]....
        /*9b18*/ 	.word	0x0003f7a0
        /*9b1c*/ 	.word	0x00000003
        /*9b20*/ 	.word	0x00000000
        /*9b24*/ 	.short	0x010a
        /*9b26*/ 	.byte	0x3f
	.zero		1


	//   ....[51]....
        /*9b28*/ 	.word	0x0003f7f0
        /*9b2c*/ 	.word	0x00000003
        /*9b30*/ 	.word	0x00000000
        /*9b34*/ 	.short	0x010a
        /*9b36*/ 	.byte	0x3f
	.zero		1


	//   ....[52]....
        /*9b38*/ 	.word	0x0003f840
        /*9b3c*/ 	.word	0x00000003
        /*9b40*/ 	.word	0x00000000
        /*9b44*/ 	.short	0x010a
        /*9b46*/ 	.byte	0x3f
	.zero		1


	//   ....[53]....
        /*9b48*/ 	.word	0x0003f890
        /*9b4c*/ 	.word	0x00000003
        /*9b50*/ 	.word	0x00000000
        /*9b54*/ 	.short	0x010a
        /*9b56*/ 	.byte	0x3f
	.zero		1


	//   ....[54]....
        /*9b58*/ 	.word	0x0003f8e0
        /*9b5c*/ 	.word	0x00000003
        /*9b60*/ 	.word	0x00000000
        /*9b64*/ 	.short	0x010a
        /*9b66*/ 	.byte	0x3f
	.zero		1


	//   ....[55]....
        /*9b68*/ 	.word	0x0003f930
        /*9b6c*/ 	.word	0x00000003
        /*9b70*/ 	.word	0x00000000
        /*9b74*/ 	.short	0x010a
        /*9b76*/ 	.byte	0x3f
	.zero		1


	//----- nvinfo : EIATTR_NUM_MBARRIERS
	.align		4
.L_30:
        /*9b78*/ 	.byte	0x03, 0x38
        /*9b7a*/ 	.short	0x0018


	//----- nvinfo : EIATTR_EXIT_INSTR_OFFSETS
	.align		4
        /*9b7c*/ 	.byte	0x04, 0x1c
        /*9b7e*/ 	.short	(.L_32 - .L_31)


	//   ....[0]....
.L_31:
        /*9b80*/ 	.word	0x00000b00


	//   ....[1]....
        /*9b84*/ 	.word	0x000013a0


	//   ....[2]....
        /*9b88*/ 	.word	0x0003d9b0


	//   ....[3]....
        /*9b8c*/ 	.word	0x0003df70


	//   ....[4]....
        /*9b90*/ 	.word	0x0003f420


	//----- nvinfo : EIATTR_MAX_THREADS
	.align		4
.L_32:
        /*9b94*/ 	.byte	0x04, 0x05
        /*9b96*/ 	.short	(.L_34 - .L_33)
.L_33:
        /*9b98*/ 	.word	0x00000180
        /*9b9c*/ 	.word	0x00000001
        /*9ba0*/ 	.word	0x00000001


	//----- nvinfo : EIATTR_CRS_STACK_SIZE
	.align		4
.L_34:
        /*9ba4*/ 	.byte	0x04, 0x1e
        /*9ba6*/ 	.short	(.L_36 - .L_35)
.L_35:
        /*9ba8*/ 	.word	0x00000000


	//----- nvinfo : EIATTR_CBANK_PARAM_SIZE
	.align		4
.L_36:
        /*9bac*/ 	.byte	0x03, 0x19
        /*9bae*/ 	.short	0x0470


	//----- nvinfo : EIATTR_PARAM_CBANK
	.align		4
        /*9bb0*/ 	.byte	0x04, 0x0a
        /*9bb2*/ 	.short	(.L_38 - .L_37)
	.align		4
.L_37:
        /*9bb4*/ 	.word	index@(.nv.constant0._ZN7cutlass13device_kernelINS_4gemm6kernel13GemmUniversalIN4cute5tupleIJiiiiEEENS1_10collective13CollectiveMmaINS1_37MainloopSm90TmaGmmaWarpSpecializedFP8ILi11ENS5_IJNS4_1CILi2EEENSA_ILi1EEESC_EEENS1_35KernelTmaWarpSpecializedCooperativeEEENS5_IJNSA_ILi384EEENSA_ILi256EEENSA_ILi32EEEEEENS_12float_e4m3_tENS5_IJlSC_lEEESK_SL_NS4_8TiledMMAINS4_8MMA_AtomIJNS4_4SM904GMMA31MMA_64x256x32_F32E4M3E4M3_SS_TNILNSP_7ScaleInE1ELSR_1EEEEEENS4_6LayoutISD_NS5_IJSC_NSA_ILi0EEESV_EEEEENS5_IJNS4_10UnderscoreESY_SY_EEEEENS4_13SM90_TMA_LOADENS4_14ComposedLayoutINS4_7SwizzleILi1ELi4ELi3EEENS4_18smem_ptr_flag_bitsILi8EEENSU_INS5_IJNSA_ILi8EEESI_EEENS5_IJSI_SC_EEEEEEEvNS4_8identityENS4_23SM90_TMA_LOAD_MULTICASTES1B_vS1C_EENS_8epilogue10collective6detail29Sm90TmaWarpSpecializedAdapterINS1G_15DefaultEpilogueISK_SL_SL_NS1F_6thread17LinearCombinationISK_Li1EffLNS1K_9ScaleType4KindE0ELNS_15FloatRoundStyleE2ESK_EENS1_15EpilogueDefaultEEEEEvvEEEEvNT_6ParamsE)
        /*9bb8*/ 	.short	0x0210
        /*9bba*/ 	.short	0x0470


	//----- nvinfo : EIATTR_SW_WAR
	.align		4
.L_38:
        /*9bbc*/ 	.byte	0x04, 0x36
        /*9bbe*/ 	.short	(.L_40 - .L_39)
.L_39:
        /*9bc0*/ 	.word	0x00000008
.L_40:


//--------------------- .nv.callgraph             --------------------------
	.section	.nv.callgraph,"",@"SHT_CUDA_CALLGRAPH"
	.align	4
	.sectionentsize	8
	.align		4
        /*0000*/ 	.word	0x00000000
	.align		4
        /*0004*/ 	.word	0xffffffff
	.align		4
        /*0008*/ 	.word	0x00000000
	.align		4
        /*000c*/ 	.word	0xfffffffe
	.align		4
        /*0010*/ 	.word	0x00000000
	.align		4
        /*0014*/ 	.word	0xfffffffd
	.align		4
        /*0018*/ 	.word	0x00000000
	.align		4
        /*001c*/ 	.word	0xfffffffc


//--------------------- .nv.constant4             --------------------------
	.section	.nv.constant4,"a",@progbits
	.align	8
	.align		8
.nv.constant4:
        /*0000*/ 	.dword	_ZN40_INTERNAL_9965e306_4_k_cu_eca011ba_139134cuda3std3__45__cpo5beginE
	.align		8
        /*0008*/ 	.dword	_ZN40_INTERNAL_9965e306_4_k_cu_eca011ba_139134cuda3std3__45__cpo3endE
	.align		8
        /*0010*/ 	.dword	_ZN40_INTERNAL_9965e306_4_k_cu_eca011ba_139134cuda3std3__45__cpo6cbeginE
	.align		8
        /*0018*/ 	.dword	_ZN40_INTERNAL_9965e306_4_k_cu_eca011ba_139134cuda3std3__45__cpo4cendE
	.align		8
        /*0020*/ 	.dword	_ZN40_INTERNAL_9965e306_4_k_cu_eca011ba_139134cuda3std3__442_GLOBAL__N__9965e306_4_k_cu_eca011ba_139136ignoreE
	.align		8
        /*0028*/ 	.dword	_ZN40_INTERNAL_9965e306_4_k_cu_eca011ba_139134cuda3std3__419piecewise_constructE
	.align		8
        /*0030*/ 	.dword	_ZN40_INTERNAL_9965e306_4_k_cu_eca011ba_139134cuda3std3__48in_placeE
	.align		8
        /*0038*/ 	.dword	_ZN40_INTERNAL_9965e306_4_k_cu_eca011ba_139134cuda3std6ranges3__45__cpo4swapE
	.align		8
        /*0040*/ 	.dword	_ZN40_INTERNAL_9965e306_4_k_cu_eca011ba_139134cuda3std6ranges3__45__cpo9iter_moveE
	.align		8
        /*0048*/ 	.dword	_ZN40_INTERNAL_9965e306_4_k_cu_eca011ba_139134cute7productE
	.align		8
        /*0050*/ 	.dword	_ZN40_INTERNAL_9965e306_4_k_cu_eca011ba_139134cute1_E


//--------------------- .text._ZN7cutlass13device_kernelINS_4gemm6kernel13GemmUniversalIN4cute5tupleIJiiiiEEENS1_10collective13CollectiveMmaINS1_37MainloopSm90TmaGmmaWarpSpecializedFP8ILi11ENS5_IJNS4_1CILi2EEENSA_ILi1EEESC_EEENS1_35KernelTmaWarpSpecializedCooperativeEEENS5_IJNSA_ILi384EEENSA_ILi256EEENSA_ILi32EEEEEENS_12float_e4m3_tENS5_IJlSC_lEEESK_SL_NS4_8TiledMMAINS4_8MMA_AtomIJNS4_4SM904GMMA31MMA_64x256x32_F32E4M3E4M3_SS_TNILNSP_7ScaleInE1ELSR_1EEEEEENS4_6LayoutISD_NS5_IJSC_NSA_ILi0EEESV_EEEEENS5_IJNS4_10UnderscoreESY_SY_EEEEENS4_13SM90_TMA_LOADENS4_14ComposedLayoutINS4_7SwizzleILi1ELi4ELi3EEENS4_18smem_ptr_flag_bitsILi8EEENSU_INS5_IJNSA_ILi8EEESI_EEENS5_IJSI_SC_EEEEEEEvNS4_8identityENS4_23SM90_TMA_LOAD_MULTICASTES1B_vS1C_EENS_8epilogue10collective6detail29Sm90TmaWarpSpecializedAdapterINS1G_15DefaultEpilogueISK_SL_SL_NS1F_6thread17LinearCombinationISK_Li1EffLNS1K_9ScaleType4KindE0ELNS_15FloatRoundStyleE2ESK_EENS1_15EpilogueDefaultEEEEEvvEEEEvNT_6ParamsE --------------------------
	.section	.text._ZN7cutlass13device_kernelINS_4gemm6kernel13GemmUniversalIN4cute5tupleIJiiiiEEENS1_10collective13CollectiveMmaINS1_37MainloopSm90TmaGmmaWarpSpecializedFP8ILi11ENS5_IJNS4_1CILi2EEENSA_ILi1EEESC_EEENS1_35KernelTmaWarpSpecializedCooperativeEEENS5_IJNSA_ILi384EEENSA_ILi256EEENSA_ILi32EEEEEENS_12float_e4m3_tENS5_IJlSC_lEEESK_SL_NS4_8TiledMMAINS4_8MMA_AtomIJNS4_4SM904GMMA31MMA_64x256x32_F32E4M3E4M3_SS_TNILNSP_7ScaleInE1ELSR_1EEEEEENS4_6LayoutISD_NS5_IJSC_NSA_ILi0EEESV_EEEEENS5_IJNS4_10UnderscoreESY_SY_EEEEENS4_13SM90_TMA_LOADENS4_14ComposedLayoutINS4_7SwizzleILi1ELi4ELi3EEENS4_18smem_ptr_flag_bitsILi8EEENSU_INS5_IJNSA_ILi8EEESI_EEENS5_IJSI_SC_EEEEEEEvNS4_8identityENS4_23SM90_TMA_LOAD_MULTICASTES1B_vS1C_EENS_8epilogue10collective6detail29Sm90TmaWarpSpecializedAdapterINS1G_15DefaultEpilogueISK_SL_SL_NS1F_6thread17LinearCombinationISK_Li1EffLNS1K_9ScaleType4KindE0ELNS_15FloatRoundStyleE2ESK_EENS1_15EpilogueDefaultEEEEEvvEEEEvNT_6ParamsE,"ax",@progbits
	.align	128
.text._ZN7cutlass13device_kernelINS_4gemm6kernel13GemmUniversalIN4cute5tupleIJiiiiEEENS1_10collective13CollectiveMmaINS1_37MainloopSm90TmaGmmaWarpSpecializedFP8ILi11ENS5_IJNS4_1CILi2EEENSA_ILi1EEESC_EEENS1_35KernelTmaWarpSpecializedCooperativeEEENS5_IJNSA_ILi384EEENSA_ILi256EEENSA_ILi32EEEEEENS_12float_e4m3_tENS5_IJlSC_lEEESK_SL_NS4_8TiledMMAINS4_8MMA_AtomIJNS4_4SM904GMMA31MMA_64x256x32_F32E4M3E4M3_SS_TNILNSP_7ScaleInE1ELSR_1EEEEEENS4_6LayoutISD_NS5_IJSC_NSA_ILi0EEESV_EEEEENS5_IJNS4_10UnderscoreESY_SY_EEEEENS4_13SM90_TMA_LOADENS4_14ComposedLayoutINS4_7SwizzleILi1ELi4ELi3EEENS4_18smem_ptr_flag_bitsILi8EEENSU_INS5_IJNSA_ILi8EEESI_EEENS5_IJSI_SC_EEEEEEEvNS4_8identityENS4_23SM90_TMA_LOAD_MULTICASTES1B_vS1C_EENS_8epilogue10collective6detail29Sm90TmaWarpSpecializedAdapterINS1G_15DefaultEpilogueISK_SL_SL_NS1F_6thread17LinearCombinationISK_Li1EffLNS1K_9ScaleType4KindE0ELNS_15FloatRoundStyleE2ESK_EENS1_15EpilogueDefaultEEEEEvvEEEEvNT_6ParamsE:
        .type           _ZN7cutlass13device_kernelINS_4gemm6kernel13GemmUniversalIN4cute5tupleIJiiiiEEENS1_10collective13CollectiveMmaINS1_37MainloopSm90TmaGmmaWarpSpecializedFP8ILi11ENS5_IJNS4_1CILi2EEENSA_ILi1EEESC_EEENS1_35KernelTmaWarpSpecializedCooperativeEEENS5_IJNSA_ILi384EEENSA_ILi256EEENSA_ILi32EEEEEENS_12float_e4m3_tENS5_IJlSC_lEEESK_SL_NS4_8TiledMMAINS4_8MMA_AtomIJNS4_4SM904GMMA31MMA_64x256x32_F32E4M3E4M3_SS_TNILNSP_7ScaleInE1ELSR_1EEEEEENS4_6LayoutISD_NS5_IJSC_NSA_ILi0EEESV_EEEEENS5_IJNS4_10UnderscoreESY_SY_EEEEENS4_13SM90_TMA_LOADENS4_14ComposedLayoutINS4_7SwizzleILi1ELi4ELi3EEENS4_18smem_ptr_flag_bitsILi8EEENSU_INS5_IJNSA_ILi8EEESI_EEENS5_IJSI_SC_EEEEEEEvNS4_8identityENS4_23SM90_TMA_LOAD_MULTICASTES1B_vS1C_EENS_8epilogue10collective6detail29Sm90TmaWarpSpecializedAdapterINS1G_15DefaultEpilogueISK_SL_SL_NS1F_6thread17LinearCombinationISK_Li1EffLNS1K_9ScaleType4KindE0ELNS_15FloatRoundStyleE2ESK_EENS1_15EpilogueDefaultEEEEEvvEEEEvNT_6ParamsE,@function
        .size           _ZN7cutlass13device_kernelINS_4gemm6kernel13GemmUniversalIN4cute5tupleIJiiiiEEENS1_10collective13CollectiveMmaINS1_37MainloopSm90TmaGmmaWarpSpecializedFP8ILi11ENS5_IJNS4_1CILi2EEENSA_ILi1EEESC_EEENS1_35KernelTmaWarpSpecializedCooperativeEEENS5_IJNSA_ILi384EEENSA_ILi256EEENSA_ILi32EEEEEENS_12float_e4m3_tENS5_IJlSC_lEEESK_SL_NS4_8TiledMMAINS4_8MMA_AtomIJNS4_4SM904GMMA31MMA_64x256x32_F32E4M3E4M3_SS_TNILNSP_7ScaleInE1ELSR_1EEEEEENS4_6LayoutISD_NS5_IJSC_NSA_ILi0EEESV_EEEEENS5_IJNS4_10UnderscoreESY_SY_EEEEENS4_13SM90_TMA_LOADENS4_14ComposedLayoutINS4_7SwizzleILi1ELi4ELi3EEENS4_18smem_ptr_flag_bitsILi8EEENSU_INS5_IJNSA_ILi8EEESI_EEENS5_IJSI_SC_EEEEEEEvNS4_8identityENS4_23SM90_TMA_LOAD_MULTICASTES1B_vS1C_EENS_8epilogue10collective6detail29Sm90TmaWarpSpecializedAdapterINS1G_15DefaultEpilogueISK_SL_SL_NS1F_6thread17LinearCombinationISK_Li1EffLNS1K_9ScaleType4KindE0ELNS_15FloatRoundStyleE2ESK_EENS1_15EpilogueDefaultEEEEEvvEEEEvNT_6ParamsE,(.L_x_95 - _ZN7cutlass13device_kernelINS_4gemm6kernel13GemmUniversalIN4cute5tupleIJiiiiEEENS1_10collective13CollectiveMmaINS1_37MainloopSm90TmaGmmaWarpSpecializedFP8ILi11ENS5_IJNS4_1CILi2EEENSA_ILi1EEESC_EEENS1_35KernelTmaWarpSpecializedCooperativeEEENS5_IJNSA_ILi384EEENSA_ILi256EEENSA_ILi32EEEEEENS_12float_e4m3_tENS5_IJlSC_lEEESK_SL_NS4_8TiledMMAINS4_8MMA_AtomIJNS4_4SM904GMMA31MMA_64x256x32_F32E4M3E4M3_SS_TNILNSP_7ScaleInE1ELSR_1EEEEEENS4_6LayoutISD_NS5_IJSC_NSA_ILi0EEESV_EEEEENS5_IJNS4_10UnderscoreESY_SY_EEEEENS4_13SM90_TMA_LOADENS4_14ComposedLayoutINS4_7SwizzleILi1ELi4ELi3EEENS4_18smem_ptr_flag_bitsILi8EEENSU_INS5_IJNSA_ILi8EEESI_EEENS5_IJSI_SC_EEEEEEEvNS4_8identityENS4_23SM90_TMA_LOAD_MULTICASTES1B_vS1C_EENS_8epilogue10collective6detail29Sm90TmaWarpSpecializedAdapterINS1G_15DefaultEpilogueISK_SL_SL_NS1F_6thread17LinearCombinationISK_Li1EffLNS1K_9ScaleType4KindE0ELNS_15FloatRoundStyleE2ESK_EENS1_15EpilogueDefaultEEEEEvvEEEEvNT_6ParamsE)
        .other          _ZN7cutlass13device_kernelINS_4gemm6kernel13GemmUniversalIN4cute5tupleIJiiiiEEENS1_10collective13CollectiveMmaINS1_37MainloopSm90TmaGmmaWarpSpecializedFP8ILi11ENS5_IJNS4_1CILi2EEENSA_ILi1EEESC_EEENS1_35KernelTmaWarpSpecializedCooperativeEEENS5_IJNSA_ILi384EEENSA_ILi256EEENSA_ILi32EEEEEENS_12float_e4m3_tENS5_IJlSC_lEEESK_SL_NS4_8TiledMMAINS4_8MMA_AtomIJNS4_4SM904GMMA31MMA_64x256x32_F32E4M3E4M3_SS_TNILNSP_7ScaleInE1ELSR_1EEEEEENS4_6LayoutISD_NS5_IJSC_NSA_ILi0EEESV_EEEEENS5_IJNS4_10UnderscoreESY_SY_EEEEENS4_13SM90_TMA_LOADENS4_14ComposedLayoutINS4_7SwizzleILi1ELi4ELi3EEENS4_18smem_ptr_flag_bitsILi8EEENSU_INS5_IJNSA_ILi8EEESI_EEENS5_IJSI_SC_EEEEEEEvNS4_8identityENS4_23SM90_TMA_LOAD_MULTICASTES1B_vS1C_EENS_8epilogue10collective6detail29Sm90TmaWarpSpecializedAdapterINS1G_15DefaultEpilogueISK_SL_SL_NS1F_6thread17LinearCombinationISK_Li1EffLNS1K_9ScaleType4KindE0ELNS_15FloatRoundStyleE2ESK_EENS1_15EpilogueDefaultEEEEEvvEEEEvNT_6ParamsE,@"STO_CUDA_ENTRY STV_DEFAULT"
_ZN7cutlass13device_kernelINS_4gemm6kernel13GemmUniversalIN4cute5tupleIJiiiiEEENS1_10collective13CollectiveMmaINS1_37MainloopSm90TmaGmmaWarpSpecializedFP8ILi11ENS5_IJNS4_1CILi2EEENSA_ILi1EEESC_EEENS1_35KernelTmaWarpSpecializedCooperativeEEENS5_IJNSA_ILi384EEENSA_ILi256EEENSA_ILi32EEEEEENS_12float_e4m3_tENS5_IJlSC_lEEESK_SL_NS4_8TiledMMAINS4_8MMA_AtomIJNS4_4SM904GMMA31MMA_64x256x32_F32E4M3E4M3_SS_TNILNSP_7ScaleInE1ELSR_1EEEEEENS4_6LayoutISD_NS5_IJSC_NSA_ILi0EEESV_EEEEENS5_IJNS4_10UnderscoreESY_SY_EEEEENS4_13SM90_TMA_LOADENS4_14ComposedLayoutINS4_7SwizzleILi1ELi4ELi3EEENS4_18smem_ptr_flag_bitsILi8EEENSU_INS5_IJNSA_ILi8EEESI_EEENS5_IJSI_SC_EEEEEEEvNS4_8identityENS4_23SM90_TMA_LOAD_MULTICASTES1B_vS1C_EENS_8epilogue10collective6detail29Sm90TmaWarpSpecializedAdapterINS1G_15DefaultEpilogueISK_SL_SL_NS1F_6thread17LinearCombinationISK_Li1EffLNS1K_9ScaleType4KindE0ELNS_15FloatRoundStyleE2ESK_EENS1_15EpilogueDefaultEEEEEvvEEEEvNT_6ParamsE:
[----:B------:R-:W0:Y:S02]  /*0000*/  LDC R1, c[0x0][0x28] ;  /* 0x00000a00ff017b82 */ /* 0x000e240000000800 */
[----:B0-----:R-:W-:Y:S01]  /*0010*/  VIADD R1, R1, 0xfffff370 ;  /* 0xfffff37001017836 */ /* 0x001fe20000000000 */
[----:B------:R-:W0:Y:S01]  /*0020*/  S2R R4, SR_TID.X ;  /* 0x0000000000047919 */ /* 0x000e220000002100 */
[----:B------:R-:W-:Y:S01]  /*0030*/  ELECT P0, URZ, PT ;  /* 0x00000000003f782f */ /* 0x000fe20003800000 */
[----:B------:R-:W-:Y:S01]  /*0040*/  BSSY B0, `(.L_x_0) ;  /* 0x0000015000007945 */ /* 0x000fe20003800000 */
[--C-:B0-----:R-:W-:Y:S02]  /*0050*/  SHF.R.U32.HI R0, RZ, 0x5, R4.reuse ;  /* 0x00000005ff007819 */ /* 0x101fe40000011604 */
[----:B------:R-:W-:-:S03]  /*0060*/  SHF.R.U32.HI R2, RZ, 0x7, R4 ;  /* 0x00000007ff027819 */ /* 0x000fc60000011604 */
[----:B------:R-:W0:Y:S04]  /*0070*/  SHFL.IDX PT, R3, R0, RZ, 0x1f ;  /* 0x00001fff00037589 */ /* 0x000e2800000e0000 */
[----:B------:R-:W1:Y:S01]  /*0080*/  SHFL.IDX PT, R2, R2, RZ, 0x1f ;  /* 0x00001fff02027589 */ /* 0x000e6200000e0000 */
[----:B0-----:R-:W-:Y:S02]  /*0090*/  R2UR UR4, R3 ;  /* 0x00000000030472ca */ /* 0x001fe400000e0000 */
[----:B-1----:R-:W-:-:S11]  /*00a0*/  R2UR UR6, R2 ;  /* 0x00000000020672ca */ /* 0x002fd600000e0000 */
[----:B------:R-:W-:Y:S02]  /*00b0*/  USHF.R.S32.HI UR5, URZ, 0x1f, UR4 ;  /* 0x0000001f3f057899 */ /* 0x000fe40008011404 */
[----:B------:R-:W-:Y:S02]  /*00c0*/  ISETP.NE.OR P0, PT, RZ, UR4, !P0 ;  /* 0x00000004ff007c0c */ /* 0x000fe4000c705670 */
[----:B------:R-:W-:-:S04]  /*00d0*/  ULEA.HI UR5, UR5, UR4, URZ, 0x2 ;  /* 0x0000000405057291 */ /* 0x000fc8000f8f103f */
[----:B------:R-:W-:-:S04]  /*00e0*/  ULOP3.LUT UR5, UR5, 0xfffffffc, URZ, 0xc0, !UPT ;  /* 0xfffffffc05057892 */ /* 0x000fc8000f8ec03f */
[----:B------:R-:W-:-:S03]  /*00f0*/  UIADD3 UR8, UR4, -UR5, URZ ;  /* 0x8000000504087290 */ /* 0x000fc6000fffe03f */
[----:B------:R-:W-:Y:S09]  /*0100*/  @P0 BRA `(.L_x_1) ;  /* 0x0000000000200947 */ /* 0x000ff20003800000 */
[----:B------:R-:W-:Y:S02]  /*0110*/  ULDC.64 UR4, c[0x0][0x198] ;  /* 0x0000660000047ab9 */ /* 0x000fe40000000a00 */
[----:B------:R-:W-:Y:S02]  /*0120*/  UIADD3 UR10, UP0, UR4, 0xf0, URZ ;  /* 0x000000f0040a7890 */ /* 0x000fe4000ff1e03f */
[----:B------:R-:W-:Y:S02]  /*0130*/  UIADD3 UR4, UP1, UR4, 0x1f0, URZ ;  /* 0x000001f004047890 */ /* 0x000fe4000ff3e03f */
[----:B------:R-:W-:Y:S02]  /*0140*/  UIADD3.X UR11, URZ, UR5, URZ, UP0, !UPT ;  /* 0x000000053f0b7290 */ /* 0x000fe400087fe43f */
[----:B------:R-:W-:-:S07]  /*0150*/  UIADD3.X UR5, URZ, UR5, URZ, UP1, !UPT ;  /* 0x000000053f057290 */ /* 0x000fce0008ffe43f */
[----:B------:R0:W-:Y:S02]  /*0160*/  UTMACCTL.PF [UR10] ;  /* 0x000000000a0079b9 */ /* 0x0001e40008040000 */
[----:B------:R0:W-:Y:S02]  /*0170*/  UTMACCTL.PF [UR4] ;  /* 0x00000000040079b9 */ /* 0x0001e40008040000 */
[----:B0-----:R-:W-:Y:S01]  /*0180*/  NOP ;  /* 0x0000000000007918 */ /* 0x001fe20000000000 */
.L_x_1:
[----:B------:R-:W-:Y:S05]  /*0190*/  BSYNC B0 ;  /* 0x0000000000007941 */ /* 0x000fea0003800000 */
.L_x_0:
[----:B------:R-:W0:Y:S01]  /*01a0*/  SHFL.IDX PT, R3, R0, RZ, 0x1f ;  /* 0x00001fff00037589 */ /* 0x000e2200000e0000 */
[----:B------:R-:W-:Y:S01]  /*01b0*/  UISETP.NE.AND UP0, UPT, UR8, 0x3, UPT ;  /* 0x000000030800788c */ /* 0x000fe2000bf05270 */
[----:B------:R-:W-:Y:S01]  /*01c0*/  ISETP.NE.AND P1, PT, RZ, UR6, PT ;  /* 0x00000006ff007c0c */ /* 0x000fe2000bf25270 */
[----:B------:R-:W-:Y:S02]  /*01d0*/  UIADD3 UR10, UR6, -0x1, URZ ;  /* 0xffffffff060a7890 */ /* 0x000fe4000fffe03f */
[----:B------:R-:W-:Y:S02]  /*01e0*/  UISETP.EQ.OR UP0, UPT, UR8, URZ, !UP0 ;  /* 0x0000003f0800728c */ /* 0x000fe4000c702670 */
[----:B------:R-:W-:Y:S02]  /*01f0*/  UISETP.GE.U32.AND UP1, UPT, UR10, 0x2, UPT ;  /* 0x000000020a00788c */ /* 0x000fe4000bf26070 */
[----:B------:R-:W-:-:S04]  /*0200*/  UISETP.EQ.AND UP0, UPT, UR6, URZ, UP0 ;  /* 0x0000003f0600728c */ /* 0x000fc80008702270 */
[----:B------:R-:W-:-:S04]  /*0210*/  USEL UR13, URZ, 0x1, !UP0 ;  /* 0x000000013f0d7887 */ /* 0x000fc8000c000000 */
[----:B------:R-:W-:Y:S01]  /*0220*/  USEL UR13, UR13, 0x2, UP1 ;  /* 0x000000020d0d7887 */ /* 0x000fe20008800000 */
[----:B0-----:R-:W-:-:S13]  /*0230*/  ISETP.NE.AND P0, PT, R3, RZ, PT ;  /* 0x000000ff0300720c */ /* 0x001fda0003f05270 */
[----:B------:R-:W-:Y:S05]  /*0240*/  @P0 BRA `(.L_x_2) ;  /* 0x00000000009c0947 */ /* 0x000fea0003800000 */
[----:B------:R-:W-:Y:S01]  /*0250*/  ELECT P0, URZ, PT ;  /* 0x00000000003f782f */ /* 0x000fe20003800000 */
[----:B------:R-:W-:-:S12]  /*0260*/  BSSY B0, `(.L_x_2) ;  /* 0x0000025000007945 */ /* 0x000fd80003800000 */
[----:B------:R-:W-:Y:S05]  /*0270*/  @!P0 BRA `(.L_x_3) ;  /* 0x00000000008c8947 */ /* 0x000fea0003800000 */
[----:B------:R-:W0:Y:S01]  /*0280*/  S2UR UR9, SR_CgaCtaId ;  /* 0x00000000000979c3 */ /* 0x000e220000008800 */
[----:B------:R-:W-:Y:S01]  /*0290*/  UMOV UR4, 0x400 ;  /* 0x0000040000047882 */ /* 0x000fe20000000000 */
[----:B------:R-:W-:Y:S01]  /*02a0*/  UMOV UR5, 0x1 ;  /* 0x0000000100057882 */ /* 0x000fe20000000000 */
[----:B------:R-:W-:Y:S02]  /*02b0*/  UMOV UR6, 0x4 ;  /* 0x0000000400067882 */ /* 0x000fe40000000000 */
[----:B------:R-:W-:-:S04]  /*02c0*/  UIADD3 UR6, -UR6, 0x100000, URZ ;  /* 0x0010000006067890 */ /* 0x000fc8000fffe13f */
[----:B------:R-:W-:Y:S02]  /*02d0*/  USHF.L.U32 UR7, UR6, 0xb, URZ ;  /* 0x0000000b06077899 */ /* 0x000fe4000800063f */
[----:B------:R-:W-:Y:S02]  /*02e0*/  USHF.L.U32 UR6, UR6, 0x1, URZ ;  /* 0x0000000106067899 */ /* 0x000fe4000800063f */
[----:B0-----:R-:W-:Y:S02]  /*02f0*/  ULEA UR9, UR9, UR4, 0x18 ;  /* 0x0000000409097291 */ /* 0x001fe4000f8ec03f */
[----:B------:R-:W-:-:S04]  /*0300*/  UIADD3 UR4, -UR5, 0x100000, URZ ;  /* 0x0010000005047890 */ /* 0x000fc8000fffe13f */
[----:B------:R-:W-:Y:S02]  /*0310*/  USHF.L.U32 UR5, UR4, 0xb, URZ ;  /* 0x0000000b04057899 */ /* 0x000fe4000800063f */
[----:B------:R-:W-:Y:S01]  /*0320*/  USHF.L.U32 UR4, UR4, 0x1, URZ ;  /* 0x0000000104047899 */ /* 0x000fe2000800063f */
[----:B------:R-:W0:Y:S11]  /*0330*/  FENCE.VIEW.ASYNC.S ;  /* 0x00000000000073c6 */ /* 0x000e360000000000 */
[----:B0-----:R0:W1:Y:S01]  /*0340*/  SYNCS.EXCH.64 URZ, [UR9], UR4 ;  /* 0x00000004093f75b2 */ /* 0x0010620008000100 */
[----:B------:R0:W2:Y:S01]  /*0350*/  SYNCS.EXCH.64 URZ, [UR9+0x58], UR6 ;  /* 0x00005806093f75b2 */ /* 0x0000a20008000100 */
[----:B------:R0:W3:Y:S01]  /*0360*/  SYNCS.EXCH.64 URZ, [UR9+0x8], UR4 ;  /* 0x00000804093f75b2 */ /* 0x0000e20008000100 */
[----:B------:R0:W4:Y:S01]  /*0370*/  SYNCS.EXCH.64 URZ, [UR9+0x60], UR6 ;  /* 0x00006006093f75b2 */ /* 0x0001220008000100 */
[----:B------:R0:W0:Y:S01]  /*0380*/  SYNCS.EXCH.64 URZ, [UR9+0x10], UR4 ;  /* 0x00001004093f75b2 */ /* 0x0000220008000100 */
        /* <DEDUP_REMOVED lines=17> */
[----:B------:R-:W-:Y:S01]  /*04a0*/  NOP ;  /* 0x0000000000007918 */ /* 0x000fe20000000000 */
.L_x_3:
[----:B0-----:R-:W-:Y:S05]  /*04b0*/  BSYNC B0 ;  /* 0x0000000000007941 */ /* 0x001fea0003800000 */
.L_x_2:
[----:B------:R-:W-:Y:S01]  /*04c0*/  SHF.R.S32.HI R2, RZ, 0x1f, R4 ;  /* 0x0000001fff027819 */ /* 0x000fe20000011404 */
[----:B------:R-:W0:Y:S01]  /*04d0*/  SHFL.IDX PT, R0, R0, RZ, 0x1f ;  /* 0x00001fff00007589 */ /* 0x000e2200000e0000 */
[----:B------:R-:W5:Y:S01]  /*04e0*/  S2UR UR9, SR_CTAID.X ;  /* 0x00000000000979c3 */ /* 0x000f620000002500 */
[----:B------:R-:W-:Y:S02]  /*04f0*/  ELECT P0, URZ, PT ;  /* 0x00000000003f782f */ /* 0x000fe40003800000 */
[----:B------:R-:W-:Y:S01]  /*0500*/  LEA.HI R2, R2, R4, RZ, 0x7 ;  /* 0x0000000402027211 */ /* 0x000fe200078f38ff */
[----:B------:R-:W-:Y:S01]  /*0510*/  ULDC UR4, c[0x0][0x150] ;  /* 0x0000540000047ab9 */ /* 0x000fe20000000800 */
[----:B------:R-:W-:Y:S01]  /*0520*/  SHF.R.S32.HI R6, RZ, 0x1f, R3 ;  /* 0x0000001fff067819 */ /* 0x000fe20000011403 */
[----:B------:R-:W-:Y:S01]  /*0530*/  NOP ;  /* 0x0000000000007918 */ /* 0x000fe20000000000 */
[----:B------:R-:W-:Y:S01]  /*0540*/  LOP3.LUT R2, R2, 0xffffff80, RZ, 0xc0, !PT ;  /* 0xffffff8002027812 */ /* 0x000fe200078ec0ff */
[----:B------:R-:W-:Y:S01]  /*0550*/  NOP ;  /* 0x0000000000007918 */ /* 0x000fe20000000000 */
[----:B------:R-:W-:Y:S01]  /*0560*/  LEA.HI R6, R6, R3, RZ, 0x2 ;  /* 0x0000000306067211 */ /* 0x000fe200078f10ff */
[----:B------:R-:W1:Y:S02]  /*0570*/  LDC R8, c[0x0][0x144] ;  /* 0x00005100ff087b82 */ /* 0x000e640000000800 */
[----:B------:R-:W-:Y:S01]  /*0580*/  IMAD.IADD R4, R4, 0x1, -R2 ;  /* 0x0000000104047824 */ /* 0x000fe200078e0a02 */
[----:B------:R-:W-:Y:S01]  /*0590*/  LOP3.LUT R6, R6, 0x3ffffffc, RZ, 0xc0, !PT ;  /* 0x3ffffffc06067812 */ /* 0x000fe200078ec0ff */
[----:B------:R-:W2:Y:S03]  /*05a0*/  S2R R2, SR_CTAID.Y ;  /* 0x0000000000027919 */ /* 0x000ea60000002600 */
[----:B------:R-:W-:Y:S01]  /*05b0*/  SHF.R.S32.HI R5, RZ, 0x1f, R4 ;  /* 0x0000001fff057819 */ /* 0x000fe20000011404 */
[----:B------:R-:W-:Y:S01]  /*05c0*/  IMAD.IADD R6, R3, 0x1, -R6 ;  /* 0x0000000103067824 */ /* 0x000fe200078e0a06 */
[----:B------:R-:W3:Y:S02]  /*05d0*/  LDC R15, c[0x0][0x148] ;  /* 0x00005200ff0f7b82 */ /* 0x000ee40000000800 */
[----:B------:R-:W-:-:S02]  /*05e0*/  LEA.HI R5, R5, R4, RZ, 0x3 ;  /* 0x0000000405057211 */ /* 0x000fc400078f18ff */
[----:B0-----:R-:W-:Y:S02]  /*05f0*/  ISETP.NE.OR P0, PT, R0, RZ, !P0 ;  /* 0x000000ff0000720c */ /* 0x001fe40004705670 */
[--C-:B------:R-:W-:Y:S02]  /*0600*/  SHF.R.S32.HI R0, RZ, 0x3, R5.reuse ;  /* 0x00000003ff007819 */ /* 0x100fe40000011405 */
[----:B------:R-:W-:Y:S02]  /*0610*/  SHF.R.S32.HI R5, RZ, 0x1f, R5 ;  /* 0x0000001fff057819 */ /* 0x000fe40000011405 */
[----:B-----5:R-:W-:Y:S02]  /*0620*/  I2FP.F32.U32 R7, UR9 ;  /* 0x0000000900077c45 */ /* 0x020fe40008201000 */
[----:B------:R-:W-:-:S03]  /*0630*/  LEA.HI R5, R5, R0, RZ, 0x2 ;  /* 0x0000000005057211 */ /* 0x000fc600078f10ff */
[----:B------:R-:W-:Y:S01]  /*0640*/  FMUL R7, R7, UR4 ;  /* 0x0000000407077c20 */ /* 0x000fe20008400000 */
[----:B------:R-:W-:Y:S01]  /*0650*/  LOP3.LUT R5, R5, 0xfffffffc, RZ, 0xc0, !PT ;  /* 0xfffffffc05057812 */ /* 0x000fe200078ec0ff */
[----:B------:R-:W-:Y:S01]  /*0660*/  VOTEU.ALL UP0, P0 ;  /* 0x00000000003f7886 */ /* 0x000fe20000000000 */
[----:B------:R-:W-:Y:S01]  /*0670*/  ULDC UR4, c[0x0][0x154] ;  /* 0x0000550000047ab9 */ /* 0x000fe20000000800 */
[----:B------:R-:W-:Y:S02]  /*0680*/  VOTEU.ALL UP1, P0 ;  /* 0x00000000003f7886 */ /* 0x000fe40000020000 */
[----:B------:R-:W0:Y:S01]  /*0690*/  F2I.U32.TRUNC.NTZ R7, R7 ;  /* 0x0000000700077305 */ /* 0x000e22000020f000 */
[----:B------:R-:W-:Y:S01]  /*06a0*/  IMAD.IADD R5, R0, 0x1, -R5 ;  /* 0x0000000100057824 */ /* 0x000fe200078e0a05 */
[----:B------:R-:W5:Y:S01]  /*06b0*/  @!UP0 S2UR UR7, SR_CgaCtaId ;  /* 0x00000000000789c3 */ /* 0x000f620000008800 */
[----:B------:R-:W-:Y:S02]  /*06c0*/  @!UP0 UMOV UR6, 0x400 ;  /* 0x0000040000068882 */ /* 0x000fe40000000000 */
[----:B------:R-:W-:Y:S01]  /*06d0*/  IMAD R5, R6, 0x4, R5 ;  /* 0x0000000406057824 */ /* 0x000fe200078e0205 */
[----:B--2---:R-:W-:-:S04]  /*06e0*/  I2FP.F32.U32 R6, R2 ;  /* 0x0000000200067245 */ /* 0x004fc80000201000 */
[----:B------:R-:W-:Y:S01]  /*06f0*/  LEA.HI R0, R5, R5, RZ, 0x1 ;  /* 0x0000000505007211 */ /* 0x000fe200078f08ff */
[----:B------:R-:W-:Y:S01]  /*0700*/  FMUL R6, R6, UR4 ;  /* 0x0000000406067c20 */ /* 0x000fe20008400000 */
[----:B------:R-:W-:Y:S02]  /*0710*/  UMOV UR4, 0x20 ;  /* 0x0000002000047882 */ /* 0x000fe40000000000 */
[----:B------:R-:W-:Y:S01]  /*0720*/  LOP3.LUT R0, R0, 0xfffffffe, RZ, 0xc0, !PT ;  /* 0xfffffffe00007812 */ /* 0x000fe200078ec0ff */
[----:B0-----:R-:W-:Y:S01]  /*0730*/  IMAD.MOV R13, RZ, RZ, -R7 ;  /* 0x000000ffff0d7224 */ /* 0x001fe200078e0a07 */
[----:B------:R-:W-:-:S04]  /*0740*/  @!UP0 UIADD3 UR4, -UR4, 0x100000, URZ ;  /* 0x0010000004048890 */ /* 0x000fc8000fffe13f */
[----:B------:R-:W-:Y:S02]  /*0750*/  @!UP0 USHF.L.U32 UR5, UR4, 0xb, URZ ;  /* 0x0000000b04058899 */ /* 0x000fe4000800063f */
[----:B------:R-:W-:Y:S01]  /*0760*/  @!UP0 USHF.L.U32 UR4, UR4, 0x1, URZ ;  /* 0x0000000104048899 */ /* 0x000fe2000800063f */
[----:B------:R-:W0:Y:S01]  /*0770*/  F2I.U32.TRUNC.NTZ R6, R6 ;  /* 0x0000000600067305 */ /* 0x000e22000020f000 */
[----:B------:R-:W2:Y:S01]  /*0780*/  LDC R7, c[0x0][0x140] ;  /* 0x00005000ff077b82 */ /* 0x000ea20000000800 */
[----:B-1----:R-:W-:Y:S02]  /*0790*/  IMAD R13, R8, R13, UR9 ;  /* 0x00000009080d7e24 */ /* 0x002fe4000f8e020d */
[----:B------:R-:W-:-:S05]  /*07a0*/  IMAD.IADD R0, R5, 0x1, -R0 ;  /* 0x0000000105007824 */ /* 0x000fca00078e0a00 */
[----:B------:R-:W-:Y:S01]  /*07b0*/  ISETP.NE.AND P2, PT, R0, R13, PT ;  /* 0x0000000d0000720c */ /* 0x000fe20003f45270 */
[C---:B------:R-:W-:Y:S01]  /*07c0*/  IMAD.SHL.U32 R0, R5.reuse, 0x4, RZ ;  /* 0x0000000405007824 */ /* 0x040fe200078e00ff */
[----:B-----5:R-:W-:Y:S01]  /*07d0*/  @!UP0 ULEA UR6, UR7, UR6, 0x18 ;  /* 0x0000000607068291 */ /* 0x020fe2000f8ec03f */
[----:B------:R-:W-:Y:S01]  /*07e0*/  VOTEU.ALL UP0, P0 ;  /* 0x00000000003f7886 */ /* 0x000fe20000000000 */
[----:B------:R-:W-:Y:S01]  /*07f0*/  LOP3.LUT P0, RZ, R4, 0x7, RZ, 0xc0, !PT ;  /* 0x0000000704ff7812 */ /* 0x000fe2000780c0ff */
[----:B0-----:R-:W-:Y:S01]  /*0800*/  IMAD.MOV R12, RZ, RZ, -R6 ;  /* 0x000000ffff0c7224 */ /* 0x001fe200078e0a06 */
[----:B------:R-:W-:-:S03]  /*0810*/  LOP3.LUT R9, R5, 0xc, R0, 0x78, !PT ;  /* 0x0000000c05097812 */ /* 0x000fc600078e7800 */
[----:B---3--:R-:W-:Y:S01]  /*0820*/  IMAD R5, R15, R12, R2 ;  /* 0x0000000c0f057224 */ /* 0x008fe200078e0202 */
[C---:B------:R-:W-:Y:S01]  /*0830*/  ISETP.LT.U32.AND P0, PT, R9.reuse, 0x2, !P0 ;  /* 0x000000020900780c */ /* 0x040fe20004701070 */
[----:B------:R0:W-:Y:S02]  /*0840*/  STL [R1+0x878], R9 ;  /* 0x0008780901007387 */ /* 0x0001e40000100800 */
[----:B------:R-:W-:Y:S02]  /*0850*/  @P2 LEA.HI R0, R9, R9, RZ, 0x1 ;  /* 0x0000000909002211 */ /* 0x000fe400078f08ff */
[----:B------:R-:W1:Y:S02]  /*0860*/  FENCE.VIEW.ASYNC.S ;  /* 0x00000000000073c6 */ /* 0x000e640000000000 */
[----:B-1----:R0:W1:Y:S01]  /*0870*/  @!UP0 SYNCS.EXCH.64 URZ, [UR6+0xc0], UR4 ;  /* 0x0000c004063f85b2 */ /* 0x0020620008000100 */
[----:B--2---:R-:W-:Y:S02]  /*0880*/  ISETP.EQ.U32.AND P4, PT, R7, 0x1, PT ;  /* 0x000000010700780c */ /* 0x004fe40003f82070 */
[----:B------:R-:W-:-:S04]  /*0890*/  @P2 SHF.R.S32.HI R0, RZ, 0x1, R0 ;  /* 0x00000001ff002819 */ /* 0x000fc80000011400 */
[----:B------:R-:W-:Y:S01]  /*08a0*/  @P2 ISETP.NE.AND P3, PT, R0, R5, PT ;  /* 0x000000050000220c */ /* 0x000fe20003f65270 */
[----:B------:R-:W-:Y:S01]  /*08b0*/  IMAD.MOV.U32 R0, RZ, RZ, 0x1 ;  /* 0x00000001ff007424 */ /* 0x000fe200078e00ff */
[----:B------:R-:W-:Y:S02]  /*08c0*/  SEL R5, RZ, 0x1, !P0 ;  /* 0x00000001ff057807 */ /* 0x000fe40004000000 */
[----:B------:R-:W-:-:S04]  /*08d0*/  @P2 SEL R0, RZ, 0x1, P3 ;  /* 0x00000001ff002807 */ /* 0x000fc80001800000 */
[----:B------:R-:W-:Y:S01]  /*08e0*/  LOP3.LUT R0, R0, R5, RZ, 0xc0, !PT ;  /* 0x0000000500007212 */ /* 0x000fe200078ec0ff */
[----:B------:R0:W2:Y:S01]  /*08f0*/  @!UP1 SYNCS.EXCH.64 URZ, [UR6+0xc8], UR4 ;  /* 0x0000c804063f95b2 */ /* 0x0000a20008000100 */
[----:B------:R-:W-:-:S03]  /*0900*/  NOP ;  /* 0x0000000000007918 */ /* 0x000fc60000000000 */
[----:B------:R0:W-:Y:S01]  /*0910*/  STL [R1+0x870], R0 ;  /* 0x0008700001007387 */ /* 0x0001e20000100800 */
[----:B-1----:R-:W-:Y:S05]  /*0920*/  @!P4 BRA `(.L_x_4) ;  /* 0x000000000008c947 */ /* 0x002fea0003800000 */
[----:B--2-4-:R-:W-:Y:S01]  /*0930*/  UCGABAR_ARV ;  /* 0x00000000000079c7 */ /* 0x014fe20008000000 */
[----:B------:R-:W-:Y:S05]  /*0940*/  BRA `(.L_x_5) ;  /* 0x0000000000047947 */ /* 0x000fea0003800000 */
.L_x_4:
[----:B--2-4-:R-:W-:Y:S01]  /*0950*/  NOP ;  /* 0x0000000000007918 */ /* 0x014fe20000000000 */
.L_x_5:
[----:B0-----:R-:W0:Y:S01]  /*0960*/  LDC R0, c[0x0][0x65c] ;  /* 0x00019700ff007b82 */ /* 0x001e220000000800 */
[----:B------:R-:W-:Y:S01]  /*0970*/  IMAD.U32 R6, RZ, RZ, UR9 ;  /* 0x00000009ff067e24 */ /* 0x000fe2000f8e00ff */
[----:B------:R-:W-:Y:S01]  /*0980*/  LOP3.LUT R5, R5, 0xfffdffff, RZ, 0xc0, !PT ;  /* 0xfffdffff05057812 */ /* 0x000fe200078ec0ff */
[----:B------:R-:W-:Y:S01]  /*0990*/  IMAD.MOV.U32 R7, RZ, RZ, RZ ;  /* 0x000000ffff077224 */ /* 0x000fe200078e00ff */
[----:B0-----:R-:W-:-:S13]  /*09a0*/  ISETP.NE.AND P2, PT, R0, 0x1, PT ;  /* 0x000000010000780c */ /* 0x001fda0003f45270 */
[----:B------:R-:W0:Y:S01]  /*09b0*/  @P2 LDC R9, c[0x0][0x10] ;  /* 0x00000400ff092b82 */ /* 0x000e220000000800 */
[----:B------:R-:W-:Y:S01]  /*09c0*/  @P2 IMAD.MOV.U32 R3, RZ, RZ, RZ ;  /* 0x000000ffff032224 */ /* 0x000fe200078e00ff */
[----:B------:R-:W-:Y:S01]  /*09d0*/  @P2 LOP3.LUT R5, R5, 0x20000, RZ, 0xfc, !PT ;  /* 0x0002000005052812 */ /* 0x000fe200078efcff */
[----:B------:R-:W-:-:S05]  /*09e0*/  @P2 IMAD.MOV.U32 R17, RZ, RZ, RZ ;  /* 0x000000ffff112224 */ /* 0x000fca00078e00ff */
[----:B------:R-:W1:Y:S01]  /*09f0*/  @!P2 LDC R11, c[0x0][0xc] ;  /* 0x00000300ff0bab82 */ /* 0x000e620000000800 */
[----:B0-----:R-:W-:-:S04]  /*0a00*/  @P2 IMAD.WIDE.U32 R8, R9, UR9, R2 ;  /* 0x0000000909082c25 */ /* 0x001fc8000f8e0002 */
[----:B------:R-:W-:Y:S02]  /*0a10*/  @P2 IMAD.MOV.U32 R10, RZ, RZ, R8 ;  /* 0x000000ffff0a2224 */ /* 0x000fe400078e0008 */
[----:B------:R-:W-:Y:S02]  /*0a20*/  @P2 IMAD.IADD R16, R9, 0x1, R17 ;  /* 0x0000000109102824 */ /* 0x000fe400078e0211 */
[----:B-1----:R-:W-:-:S04]  /*0a30*/  @!P2 IMAD.WIDE.U32 R6, R2, R11, R6 ;  /* 0x0000000b0206a225 */ /* 0x002fc800078e0006 */
[----:B------:R-:W-:Y:S02]  /*0a40*/  @!P2 IMAD.MOV.U32 R10, RZ, RZ, R6 ;  /* 0x000000ffff0aa224 */ /* 0x000fe400078e0006 */
[----:B------:R-:W-:-:S03]  /*0a50*/  @!P2 IMAD.MOV.U32 R16, RZ, RZ, R7 ;  /* 0x000000ffff10a224 */ /* 0x000fc600078e0007 */
[----:B------:R0:W-:Y:S04]  /*0a60*/  STL [R1+0x880], R10 ;  /* 0x0008800a01007387 */ /* 0x0001e80000100800 */
[----:B------:R0:W-:Y:S01]  /*0a70*/  STL [R1+0x87c], R16 ;  /* 0x00087c1001007387 */ /* 0x0001e20000100800 */
[----:B------:R-:W-:Y:S05]  /*0a80*/  @!P4 BRA `(.L_x_6) ;  /* 0x00000000000cc947 */ /* 0x000fea0003800000 */
[----:B------:R-:W-:Y:S01]  /*0a90*/  UCGABAR_WAIT ;  /* 0x0000000000007dc7 */ /* 0x000fe20008000000 */
[----:B------:R-:W-:Y:S01]  /*0aa0*/  CCTL.IVALL ;  /* 0x00000000ff00798f */ /* 0x000fe20002000000 */
[----:B------:R-:W-:Y:S05]  /*0ab0*/  BRA `(.L_x_7) ;  /* 0x0000000000047947 */ /* 0x000fea0003800000 */
.L_x_6:
[----:B------:R-:W-:Y:S06]  /*0ac0*/  BAR.SYNC.DEFER_BLOCKING 0x0 ;  /* 0x0000000000007b1d */ /* 0x000fec0000010000 */
.L_x_7:
[----:B------:R-:W-:Y:S05]  /*0ad0*/  @!P1 BRA `(.L_x_8) ;  /* 0x000003cc00b89947 */ /* 0x000fea0003800000 */
[----:B------:R-:W-:-:S06]  /*0ae0*/  UISETP.GT.U32.AND UP0, UPT, UR10, 0x1, UPT ;  /* 0x000000010a00788c */ /* 0x000fcc000bf04070 */
[----:B------:R-:W-:-:S13]  /*0af0*/  PLOP3.LUT P0, PT, PT, PT, UP0, 0x80, 0x0 ;  /* 0x000000000000781c */ /* 0x000fda0003f0f008 */
[----:B------:R-:W-:Y:S05]  /*0b00*/  @P0 EXIT ;  /* 0x000000000000094d */ /* 0x000fea0003800000 */
[----:B------:R-:W-:Y:S01]  /*0b10*/  IMAD.MOV.U32 R6, RZ, RZ, -0x1 ;  /* 0xffffffffff067424 */ /* 0x000fe200078e00ff */
[----:B------:R-:W-:Y:S01]  /*0b20*/  ULDC.64 UR4, c[0x0][0x650] ;  /* 0x0001940000047ab9 */ /* 0x000fe20000000a00 */
[----:B------:R-:W-:Y:S01]  /*0b30*/  IMAD.MOV.U32 R4, RZ, RZ, -0x1 ;  /* 0xffffffffff047424 */ /* 0x000fe200078e00ff */
[----:B------:R-:W-:Y:S01]  /*0b40*/  ISETP.GE.U32.AND P0, PT, R10, UR4, PT ;  /* 0x000000040a007c0c */ /* 0x000fe2000bf06070 */
[----:B------:R-:W-:Y:S01]  /*0b50*/  UMOV UR10, 0xffffffff ;  /* 0xffffffff000a7882 */ /* 0x000fe20000000000 */
[----:B------:R1:W-:Y:S01]  /*0b60*/  STL [R1+0x874], R6 ;  /* 0x0008740601007387 */ /* 0x0003e20000100800 */
[----:B------:R-:W-:Y:S02]  /*0b70*/  PRMT R0, RZ, 0x7610, R0 ;  /* 0x00007610ff007816 */ /* 0x000fe40000000000 */
[----:B------:R-:W-:Y:S01]  /*0b80*/  ISETP.GE.U32.AND.EX P0, PT, R16, UR5, PT, P0 ;  /* 0x0000000510007c0c */ /* 0x000fe2000bf06100 */
[----:B------:R1:W-:-:S12]  /*0b90*/  STL [R1+0x86c], R4 ;  /* 0x00086c0401007387 */ /* 0x0003d80000100800 */
[----:B-1----:R-:W-:Y:S05]  /*0ba0*/  @P0 BRA `(.L_x_9) ;  /* 0x00000004003c0947 */ /* 0x002fea0003800000 */
[----:B------:R-:W-:Y:S01]  /*0bb0*/  ULDC.64 UR14, c[0x0][0x628] ;  /* 0x00018a00000e7ab9 */ /* 0x000fe20000000a00 */
[----:B------:R-:W1:Y:S01]  /*0bc0*/  LDC.64 R8, c[0x0][0x620] ;  /* 0x00018800ff087b82 */ /* 0x000e620000000a00 */
[----:B------:R-:W-:Y:S01]  /*0bd0*/  ISETP.NE.U32.AND P0, PT, RZ, UR14, PT ;  /* 0x0000000eff007c0c */ /* 0x000fe2000bf05070 */
[----:B------:R-:W-:Y:S01]  /*0be0*/  ULDC UR11, c[0x0][0x630] ;  /* 0x00018c00000b7ab9 */ /* 0x000fe20000000800 */
[----:B------:R-:W-:Y:S02]  /*0bf0*/  R2UR UR4, R10 ;  /* 0x000000000a0472ca */ /* 0x000fe400000e0000 */
[----:B------:R-:W-:Y:S02]  /*0c00*/  ISETP.NE.AND.EX P0, PT, RZ, UR15, PT, P0 ;  /* 0x0000000fff007c0c */ /* 0x000fe4000bf05300 */
[----:B------:R-:W-:-:S11]  /*0c10*/  R2UR UR5, R16 ;  /* 0x00000000100572ca */ /* 0x000fd600000e0000 */
[----:B------:R-:W-:Y:S05]  /*0c20*/  @!P0 BRA `(.L_x_10) ;  /* 0x0000000000308947 */ /* 0x000fea0003800000 */
[----:B------:R-:W-:Y:S01]  /*0c30*/  R2UR UR4, R10 ;  /* 0x000000000a0472ca */ /* 0x000fe200000e0000 */
[----:B------:R-:W-:Y:S01]  /*0c40*/  ULDC UR8, c[0x0][0x634] ;  /* 0x00018d0000087ab9 */ /* 0x000fe20000000800 */
[----:B------:R-:W-:-:S11]  /*0c50*/  R2UR UR10, R16 ;  /* 0x00000000100a72ca */ /* 0x000fd600000e0000 */
[----:B------:R-:W-:-:S04]  /*0c60*/  UIADD3 UR8, UP0, UR4, UR8, URZ ;  /* 0x0000000804087290 */ /* 0x000fc8000ff1e03f */
[----:B------:R-:W-:-:S04]  /*0c70*/  UIADD3.X UR10, URZ, UR10, URZ, UP0, !UPT ;  /* 0x0000000a3f0a7290 */ /* 0x000fc800087fe43f */
[----:B------:R-:W-:-:S04]  /*0c80*/  UIMAD.WIDE.U32 UR4, UR10, UR14, URZ ;  /* 0x0000000e0a0472a5 */ /* 0x000fc8000f8e003f */
[----:B------:R-:W-:Y:S02]  /*0c90*/  UIMAD.WIDE.U32 UR6, UP0, UR8, UR15, UR4 ;  /* 0x0000000f080672a5 */ /* 0x000fe4000f800004 */
[----:B------:R-:W-:Y:S02]  /*0ca0*/  UIMAD.WIDE.U32 UR4, UR8, UR14, URZ ;  /* 0x0000000e080472a5 */ /* 0x000fe4000f8e003f */
[----:B------:R-:W-:Y:S02]  /*0cb0*/  UIADD3.X UR9, URZ, URZ, URZ, UP0, !UPT ;  /* 0x0000003f3f097290 */ /* 0x000fe400087fe43f */
[----:B------:R-:W-:Y:S01]  /*0cc0*/  UIADD3 URZ, UP0, UR5, UR6, URZ ;  /* 0x00000006053f7290 */ /* 0x000fe2000ff1e03f */
[----:B------:R-:W-:-:S03]  /*0cd0*/  UMOV UR8, UR7 ;  /* 0x0000000700087c82 */ /* 0x000fc60008000000 */
[----:B------:R-:W-:-:S12]  /*0ce0*/  UIMAD.WIDE.U32.X UR4, UR10, UR15, UR8, UP0 ;  /* 0x0000000f0a0472a5 */ /* 0x000fd800080e0408 */
.L_x_10:
[----:B------:R-:W-:Y:S01]  /*0cf0*/  USHF.R.U64 UR10, UR4, UR11, UR5 ;  /* 0x0000000b040a7299 */ /* 0x000fe20008001205 */
[----:B------:R-:W2:Y:S01]  /*0d00*/  LDC.64 R18, c[0x0][0x640] ;  /* 0x00019000ff127b82 */ /* 0x000ea20000000a00 */
[----:B------:R-:W-:Y:S01]  /*0d10*/  USHF.R.U32.HI UR4, URZ, UR11, UR5 ;  /* 0x0000000b3f047299 */ /* 0x000fe20008011605 */
[----:B------:R-:W-:Y:S02]  /*0d20*/  IMAD.MOV.U32 R6, RZ, RZ, R10 ;  /* 0x000000ffff067224 */ /* 0x000fe400078e000a */
[----:B------:R-:W-:Y:S01]  /*0d30*/  IMAD R22, R15, R12, R2 ;  /* 0x0000000c0f167224 */ /* 0x000fe200078e0202 */
[----:B------:R-:W-:Y:S01]  /*0d40*/  IADD3 R3, P0, RZ, -UR10, RZ ;  /* 0x8000000aff037c10 */ /* 0x000fe2000ff1e0ff */
[----:B------:R-:W-:Y:S02]  /*0d50*/  IMAD.MOV.U32 R15, RZ, RZ, 0x1 ;  /* 0x00000001ff0f7424 */ /* 0x000fe400078e00ff */
[----:B------:R-:W3:Y:S02]  /*0d60*/  LDC R4, c[0x0][0x618] ;  /* 0x00018600ff047b82 */ /* 0x000ee40000000800 */
[----:B------:R-:W-:-:S04]  /*0d70*/  IMAD.X R7, RZ, RZ, ~UR4, P0 ;  /* 0x80000004ff077e24 */ /* 0x000fc800080e06ff */
[-C--:B-1----:R-:W-:Y:S02]  /*0d80*/  IMAD R0, R7, R8.reuse, RZ ;  /* 0x0000000807007224 */ /* 0x082fe400078e02ff */
[----:B------:R-:W1:Y:S01]  /*0d90*/  LDC R11, c[0x0][0x608] ;  /* 0x00018200ff0b7b82 */ /* 0x000e620000000800 */
[----:B------:R-:W-:Y:S02]  /*0da0*/  IMAD.MOV.U32 R7, RZ, RZ, R16 ;  /* 0x000000ffff077224 */ /* 0x000fe400078e0010 */
[----:B------:R-:W-:-:S05]  /*0db0*/  IMAD.WIDE.U32 R6, R3, R8, R6 ;  /* 0x0000000803067225 */ /* 0x000fca00078e0006 */
[----:B------:R-:W4:Y:S01]  /*0dc0*/  LDC R14, c[0x0][0x658] ;  /* 0x00019600ff0e7b82 */ /* 0x000f220000000800 */
[----:B------:R-:W-:Y:S01]  /*0dd0*/  IMAD R3, R3, R9, R0 ;  /* 0x0000000903037224 */ /* 0x000fe200078e0200 */
[----:B--2---:R-:W-:-:S03]  /*0de0*/  ISETP.NE.U32.AND P0, PT, R18, RZ, PT ;  /* 0x000000ff1200720c */ /* 0x004fc60003f05070 */
[----:B------:R-:W-:Y:S01]  /*0df0*/  IMAD.IADD R3, R7, 0x1, R3 ;  /* 0x0000000107037824 */ /* 0x000fe200078e0203 */
[----:B------:R-:W-:Y:S01]  /*0e00*/  ISETP.NE.AND.EX P0, PT, R19, RZ, PT, P0 ;  /* 0x000000ff1300720c */ /* 0x000fe20003f05300 */
[----:B------:R-:W-:Y:S01]  /*0e10*/  IMAD.MOV.U32 R7, RZ, RZ, -0x1 ;  /* 0xffffffffff077424 */ /* 0x000fe200078e00ff */
[----:B0-----:R-:W0:Y:S02]  /*0e20*/  LDC R10, c[0x0][0x600] ;  /* 0x00018000ff0a7b82 */ /* 0x001e240000000800 */
[-CC-:B---3--:R-:W-:Y:S02]  /*0e30*/  SHF.R.U64 R17, R6, R4.reuse, R3.reuse ;  /* 0x0000000406117219 */ /* 0x188fe40000001203 */
[----:B------:R-:W-:-:S04]  /*0e40*/  SHF.R.U32.HI R0, RZ, R4, R3 ;  /* 0x00000004ff007219 */ /* 0x000fc80000011603 */
[----:B------:R-:W2:Y:S01]  /*0e50*/  LDC R16, c[0x0][0x648] ;  /* 0x00019200ff107b82 */ /* 0x000ea20000000800 */
[-CC-:B-1----:R-:W-:Y:S02]  /*0e60*/  SHF.R.U64 R23, R17, R11.reuse, R0.reuse ;  /* 0x0000000b11177219 */ /* 0x182fe40000001200 */
[----:B------:R-:W-:-:S05]  /*0e70*/  SHF.R.U32.HI R3, RZ, R11, R0 ;  /* 0x0000000bff037219 */ /* 0x000fca0000011600 */
[----:B------:R-:W1:Y:S01]  /*0e80*/  LDC R21, c[0x0][0x638] ;  /* 0x00018e00ff157b82 */ /* 0x000e620000000800 */
[-CC-:B----4-:R-:W-:Y:S02]  /*0e90*/  SHF.R.U64 R12, R23, R14.reuse, R3.reuse ;  /* 0x0000000e170c7219 */ /* 0x190fe40000001203 */
[-C--:B------:R-:W-:Y:S02]  /*0ea0*/  SHF.L.U32 R0, R7, R14.reuse, RZ ;  /* 0x0000000e07007219 */ /* 0x080fe400000006ff */
[----:B------:R-:W-:Y:S01]  /*0eb0*/  SHF.R.U32.HI R3, RZ, R14, R3 ;  /* 0x0000000eff037219 */ /* 0x000fe20000011603 */
[----:B------:R-:W-:Y:S01]  /*0ec0*/  IMAD.MOV.U32 R2, RZ, RZ, R12 ;  /* 0x000000ffff027224 */ /* 0x000fe200078e000c */
[----:B------:R-:W-:Y:S01]  /*0ed0*/  LOP3.LUT R0, RZ, R0, RZ, 0x33, !PT ;  /* 0x00000000ff007212 */ /* 0x000fe200078e33ff */
[----:B------:R-:W3:Y:S01]  /*0ee0*/  LDC R20, c[0x0][0x610] ;  /* 0x00018400ff147b82 */ /* 0x000ee20000000800 */
[----:B------:R-:W-:Y:S05]  /*0ef0*/  @!P0 BRA `(.L_x_11) ;  /* 0x0000000000288947 */ /* 0x000fea0003800000 */
[----:B------:R-:W4:Y:S02]  /*0f00*/  LDC R9, c[0x0][0x64c] ;  /* 0x00019300ff097b82 */ /* 0x000f240000000800 */
[----:B----4-:R-:W-:-:S05]  /*0f10*/  IADD3 R9, P0, R12, R9, RZ ;  /* 0x000000090c097210 */ /* 0x010fca0007f1e0ff */
[----:B------:R-:W-:-:S04]  /*0f20*/  IMAD.X R11, RZ, RZ, R3, P0 ;  /* 0x000000ffff0b7224 */ /* 0x000fc800000e0603 */
[----:B------:R-:W-:-:S04]  /*0f30*/  IMAD.WIDE.U32 R2, R11, R18, RZ ;  /* 0x000000120b027225 */ /* 0x000fc800078e00ff */
[----:B------:R-:W-:-:S04]  /*0f40*/  IMAD.WIDE.U32 R6, P0, R9, R19, R2 ;  /* 0x0000001309067225 */ /* 0x000fc80007800002 */
[----:B------:R-:W-:-:S04]  /*0f50*/  IMAD.WIDE.U32 R2, R9, R18, RZ ;  /* 0x0000001209027225 */ /* 0x000fc800078e00ff */
[----:B------:R-:W-:Y:S01]  /*0f60*/  IMAD.X R9, RZ, RZ, RZ, P0 ;  /* 0x000000ffff097224 */ /* 0x000fe200000e06ff */
[----:B------:R-:W-:Y:S01]  /*0f70*/  IADD3 RZ, P0, R3, R6, RZ ;  /* 0x0000000603ff7210 */ /* 0x000fe20007f1e0ff */
[----:B------:R-:W-:-:S04]  /*0f80*/  IMAD.MOV.U32 R8, RZ, RZ, R7 ;  /* 0x000000ffff087224 */ /* 0x000fc800078e0007 */
[----:B------:R-:W-:-:S08]  /*0f90*/  IMAD.WIDE.U32.X R2, R11, R19, R8, P0 ;  /* 0x000000130b027225 */ /* 0x000fd000000e0408 */
.L_x_11:
[----:B--2---:R-:W-:Y:S01]  /*0fa0*/  SHF.R.U64 R4, R2, R16, R3 ;  /* 0x0000001002047219 */ /* 0x004fe20000001203 */
[----:B0-----:R-:W-:Y:S01]  /*0fb0*/  VIADD R6, R10, 0xffffffff ;  /* 0xffffffff0a067836 */ /* 0x001fe20000000000 */
[----:B------:R-:W-:Y:S02]  /*0fc0*/  SHF.L.U32 R2, R15, R14, RZ ;  /* 0x0000000e0f027219 */ /* 0x000fe400000006ff */
[----:B------:R-:W-:Y:S01]  /*0fd0*/  LOP3.LUT R3, R23, R0, RZ, 0xc0, !PT ;  /* 0x0000000017037212 */ /* 0x000fe200078ec0ff */
[----:B------:R-:W-:Y:S01]  /*0fe0*/  IMAD.MOV R8, RZ, RZ, -R4 ;  /* 0x000000ffff087224 */ /* 0x000fe200078e0a04 */
[----:B------:R-:W-:Y:S02]  /*0ff0*/  SEL R0, R13, R22, !P2 ;  /* 0x000000160d007207 */ /* 0x000fe40005000000 */
[----:B------:R-:W-:Y:S01]  /*1000*/  LOP3.LUT R6, R17, R6, RZ, 0xc0, !PT ;  /* 0x0000000611067212 */ /* 0x000fe200078ec0ff */
[----:B------:R-:W-:Y:S02]  /*1010*/  IMAD R7, R2, R4, R3 ;  /* 0x0000000402077224 */ /* 0x000fe400078e0203 */
[----:B-1----:R-:W-:-:S02]  /*1020*/  IMAD R3, R8, R21, R12 ;  /* 0x0000001508037224 */ /* 0x002fc400078e020c */
[----:B---3--:R-:W-:Y:S02]  /*1030*/  IMAD R2, R7, R20, R0 ;  /* 0x0000001407027224 */ /* 0x008fe400078e0200 */
[----:B------:R-:W-:Y:S02]  /*1040*/  IMAD R3, R3, R10, R6 ;  /* 0x0000000a03037224 */ /* 0x000fe400078e0206 */
[----:B------:R-:W-:-:S03]  /*1050*/  IMAD.MOV.U32 R0, RZ, RZ, 0x1 ;  /* 0x00000001ff007424 */ /* 0x000fc600078e00ff */
[----:B------:R-:W-:Y:S02]  /*1060*/  SEL R4, R3, R2, !P2 ;  /* 0x0000000203047207 */ /* 0x000fe40005000000 */
[----:B------:R-:W-:-:S03]  /*1070*/  SEL R2, R2, R3, !P2 ;  /* 0x0000000302027207 */ /* 0x000fc60005000000 */
[----:B------:R1:W-:Y:S04]  /*1080*/  STL [R1+0x86c], R4 ;  /* 0x00086c0401007387 */ /* 0x0003e80000100800 */
[----:B------:R1:W-:Y:S02]  /*1090*/  STL [R1+0x874], R2 ;  /* 0x0008740201007387 */ /* 0x0003e40000100800 */
.L_x_9:
[----:B------:R-:W-:-:S08]  /*10a0*/  NOP ;  /* 0x0000000000007918 */ /* 0x000fd00000000000 */
[----:B------:R-:W2:Y:S02]  /*10b0*/  USETMAXREG.TRY_ALLOC.CTAPOOL UP0, 0xf0 ;  /* 0x000000f0000079c8 */ /* 0x000ea40008000600 */
[----:B--2---:R-:W-:-:S13]  /*10c0*/  PLOP3.LUT P0, PT, PT, PT, UP0, 0x80, 0x0 ;  /* 0x000000000000781c */ /* 0x004fda0003f0f008 */
[----:B------:R-:W-:Y:S05]  /*10d0*/  @!P0 BRA `(.L_x_9) ;  /* 0xfffffffc00f08947 */ /* 0x000fea000383ffff */
[----:B------:R-:W-:Y:S01]  /*10e0*/  ULDC.64 UR4, c[0x0][0x598] ;  /* 0x0001660000047ab9 */ /* 0x000fe20000000a00 */
[----:B------:R-:W-:Y:S01]  /*10f0*/  ULDC.64 UR14, c[0x0][0x208] ;  /* 0x00008200000e7ab9 */ /* 0x000fe20000000a00 */
[----:B------:R-:W-:-:S04]  /*1100*/  ISETP.NE.U32.AND P0, PT, RZ, UR4, PT ;  /* 0x00000004ff007c0c */ /* 0x000fc8000bf05070 */
[----:B------:R-:W-:-:S13]  /*1110*/  ISETP.NE.AND.EX P0, PT, RZ, UR5, PT, P0 ;  /* 0x00000005ff007c0c */ /* 0x000fda000bf05300 */
[----:B------:R-:W-:Y:S05]  /*1120*/  @!P0 BRA `(.L_x_12) ;  /* 0x0000000000208947 */ /* 0x000fea0003800000 */
[----:B-1----:R-:W1:Y:S02]  /*1130*/  LDC.64 R2, c[0x0][0x598] ;  /* 0x00016600ff027b82 */ /* 0x002e640000000a00 */
[----:B-1----:R-:W2:Y:S02]  /*1140*/  LDG.E.64 R2, desc[UR14][R2.64] ;  /* 0x0000000e02027981 */ /* 0x002ea4000c1e1b00 */
[----:B--2---:R-:W-:-:S04]  /*1150*/  ISETP.NE.U32.AND P0, PT, R2, RZ, PT ;  /* 0x000000ff0200720c */ /* 0x004fc80003f05070 */
[----:B------:R-:W-:-:S13]  /*1160*/  ISETP.NE.AND.EX P0, PT, R3, RZ, PT, P0 ;  /* 0x000000ff0300720c */ /* 0x000fda0003f05300 */
[----:B------:R-:W-:Y:S05]  /*1170*/  @!P0 BRA `(.L_x_12) ;  /* 0x00000000000c8947 */ /* 0x000fea0003800000 */
[----:B------:R-:W2:Y:S02]  /*1180*/  LD.E R2, desc[UR14][R2.64] ;  /* 0x0000000e02027980 */ /* 0x000ea4000c101900 */
[----:B--2---:R-:W-:Y:S01]  /*1190*/  R2UR UR20, R2 ;  /* 0x00000000021472ca */ /* 0x004fe200000e0000 */
[----:B------:R-:W-:-:S14]  /*11a0*/  BRA `(.L_x_13) ;  /* 0x0000000000247947 */ /* 0x000fdc0003800000 */
.L_x_12:
[----:B------:R-:W-:Y:S02]  /*11b0*/  ULDC.64 UR4, c[0x0][0x588] ;  /* 0x0001620000047ab9 */ /* 0x000fe40000000a00 */
[----:B------:R-:W-:-:S04]  /*11c0*/  ISETP.NE.U32.AND P0, PT, RZ, UR4, PT ;  /* 0x00000004ff007c0c */ /* 0x000fc8000bf05070 */
[----:B------:R-:W-:-:S13]  /*11d0*/  ISETP.NE.AND.EX P0, PT, RZ, UR5, PT, P0 ;  /* 0x00000005ff007c0c */ /* 0x000fda000bf05300 */
[----:B------:R-:W-:Y:S05]  /*11e0*/  @!P0 BRA `(.L_x_14) ;  /* 0x0000000000108947 */ /* 0x000fea0003800000 */
[----:B-1----:R-:W1:Y:S02]  /*11f0*/  LDC.64 R2, c[0x0][0x588] ;  /* 0x00016200ff027b82 */ /* 0x002e640000000a00 */
[----:B-1----:R-:W2:Y:S02]  /*1200*/  LDG.E R2, desc[UR14][R2.64] ;  /* 0x0000000e02027981 */ /* 0x002ea4000c1e1900 */
[----:B--2---:R-:W-:Y:S01]  /*1210*/  R2UR UR20, R2 ;  /* 0x00000000021472ca */ /* 0x004fe200000e0000 */
[----:B------:R-:W-:-:S14]  /*1220*/  BRA `(.L_x_13) ;  /* 0x0000000000047947 */ /* 0x000fdc0003800000 */
.L_x_14:
[----:B------:R-:W-:-:S05]  /*1230*/  ULDC UR20, c[0x0][0x580] ;  /* 0x0001600000147ab9 */ /* 0x000fca0000000800 */
.L_x_13:
[----:B------:R-:W-:Y:S02]  /*1240*/  ULDC.64 UR4, c[0x0][0x5a0] ;  /* 0x0001680000047ab9 */ /* 0x000fe40000000a00 */
        /* <DEDUP_REMOVED lines=11> */
.L_x_15:
        /* <DEDUP_REMOVED lines=8> */
.L_x_17:
[----:B------:R-:W-:-:S05]  /*1380*/  ULDC UR21, c[0x0][0x584] ;  /* 0x0001610000157ab9 */ /* 0x000fca0000000800 */
.L_x_16:
[----:B------:R-:W-:-:S13]  /*1390*/  LOP3.LUT P0, RZ, R0, 0xff, RZ, 0xc0, !PT ;  /* 0x000000ff00ff7812 */ /* 0x000fda000780c0ff */
[----:B------:R-:W-:Y:S05]  /*13a0*/  @!P0 EXIT ;  /* 0x000000000000894d */ /* 0x000fea0003800000 */
[----:B------:R-:W1:Y:S01]  /*13b0*/  LDC.64 R6, c[0x0][0x5c8] ;  /* 0x00017200ff067b82 */ /* 0x000e620000000a00 */
[----:B------:R-:W-:Y:S01]  /*13c0*/  ULDC UR4, c[0x0][0x28c] ;  /* 0x0000a30000047ab9 */ /* 0x000fe20000000800 */
[----:B------:R-:W-:Y:S02]  /*13d0*/  ULOP3.LUT UR22, UR13, 0x1, URZ, 0xfc, !UPT ;  /* 0x000000010d167892 */ /* 0x000fe4000f8efc3f */
[----:B------:R-:W-:-:S04]  /*13e0*/  UIADD3 UR4, UR4, 0x1f, URZ ;  /* 0x0000001f04047890 */ /* 0x000fc8000fffe03f */
[----:B------:R-:W-:-:S04]  /*13f0*/  USHF.R.S32.HI UR5, URZ, 0x1f, UR4 ;  /* 0x0000001f3f057899 */ /* 0x000fc80008011404 */
[----:B------:R-:W-:-:S03]  /*1400*/  ULEA.HI UR5, UR5, UR4, URZ, 0x5 ;  /* 0x0000000405057291 */ /* 0x000fc6000f8f283f */
[----:B------:R-:W-:Y:S01]  /*1410*/  UMOV UR4, URZ ;  /* 0x0000003f00047c82 */ /* 0x000fe20008000000 */
[----:B------:R-:W-:-:S03]  /*1420*/  USHF.R.S32.HI UR9, URZ, 0x5, UR5 ;  /* 0x000000053f097899 */ /* 0x000fc60008011405 */
[----:B------:R-:W-:Y:S01]  /*1430*/  UMOV UR5, URZ ;  /* 0x0000003f00057c82 */ /* 0x000fe20008000000 */
[C-C-:B-1----:R-:W-:Y:S01]  /*1440*/  SHF.L.U64.HI R2, R6.reuse, 0x7, R7.reuse ;  /* 0x0000000706027819 */ /* 0x142fe20000010207 */
[C---:B------:R-:W-:Y:S01]  /*1450*/  IMAD.SHL.U32 R4, R6.reuse, 0x80, RZ ;  /* 0x0000008006047824 */ /* 0x040fe200078e00ff */
[C---:B------:R-:W-:Y:S01]  /*1460*/  SHF.L.U64.HI R0, R6.reuse, 0x3, R7 ;  /* 0x0000000306007819 */ /* 0x040fe20000010207 */
[----:B------:R-:W-:-:S07]  /*1470*/  IMAD.SHL.U32 R3, R6, 0x8, RZ ;  /* 0x0000000806037824 */ /* 0x000fce00078e00ff */
.L_x_46:
[----:B------:R-:W-:Y:S01]  /*1480*/  STL [R1+0x868], RZ ;  /* 0x000868ff01007387 */ /* 0x000fe20000100800 */
[----:B-1----:R-:W1:Y:S01]  /*1490*/  S2UR UR18, SR_CgaCtaId ;  /* 0x00000000001279c3 */ /* 0x002e620000008800 */
[----:B------:R-:W-:Y:S01]  /*14a0*/  UMOV UR17, 0x400 ;  /* 0x0000040000117882 */ /* 0x000fe20000000000 */
[----:B------:R-:W-:Y:S01]  /*14b0*/  UMOV UR6, URZ ;  /* 0x0000003f00067c82 */ /* 0x000fe20008000000 */
[----:B------:R-:W-:Y:S01]  /*14c0*/  STL [R1+0x864], RZ ;  /* 0x000864ff01007387 */ /* 0x000fe20000100800 */
[----:B------:R-:W-:Y:S01]  /*14d0*/  UMOV UR7, URZ ;  /* 0x0000003f00077c82 */ /* 0x000fe20008000000 */
[----:B------:R-:W-:Y:S01]  /*14e0*/  UMOV UR8, URZ ;  /* 0x0000003f00087c82 */ /* 0x000fe20008000000 */
[----:B------:R-:W-:Y:S01]  /*14f0*/  UMOV UR23, UR5 ;  /* 0x0000000500177c82 */ /* 0x000fe20008000000 */
[----:B------:R-:W-:Y:S01]  /*1500*/  STL [R1+0x860], RZ ;  /* 0x000860ff01007387 */ /* 0x000fe20000100800 */
[----:B--2---:R-:W2:Y:S01]  /*1510*/  LDC R7, c[0x0][0x28c] ;  /* 0x0000a300ff077b82 */ /* 0x004ea20000000800 */
[----:B------:R-:W-:-:S02]  /*1520*/  CS2R R236, SRZ ;  /* 0x0000000000ec7805 */ /* 0x000fc4000001ff00 */
[----:B------:R-:W-:Y:S01]  /*1530*/  CS2R R234, SRZ ;  /* 0x0000000000ea7805 */ /* 0x000fe2000001ff00 */
[----:B------:R-:W-:Y:S01]  /*1540*/  STL [R1+0x85c], RZ ;  /* 0x00085cff01007387 */ /* 0x000fe20000100800 */
[----:B------:R-:W-:Y:S02]  /*1550*/  CS2R R232, SRZ ;  /* 0x0000000000e87805 */ /* 0x000fe4000001ff00 */
[----:B------:R-:W-:Y:S02]  /*1560*/  CS2R R230, SRZ ;  /* 0x0000000000e67805 */ /* 0x000fe4000001ff00 */
[----:B------:R-:W-:Y:S01]  /*1570*/  CS2R R228, SRZ ;  /* 0x0000000000e47805 */ /* 0x000fe2000001ff00 */
[----:B------:R-:W-:Y:S01]  /*1580*/  STL [R1+0x858], RZ ;  /* 0x000858ff01007387 */ /* 0x000fe20000100800 */
[----:B------:R-:W-:Y:S02]  /*1590*/  CS2R R226, SRZ ;  /* 0x0000000000e27805 */ /* 0x000fe4000001ff00 */
        /* <DEDUP_REMOVED lines=15> */
[----:B--2---:R-:W-:Y:S02]  /*1690*/  ISETP.GE.AND P0, PT, R7, 0x1, PT ;  /* 0x000000010700780c */ /* 0x004fe40003f06270 */
        /* <DEDUP_REMOVED lines=39> */
[----:B0-----:R-:W-:Y:S02]  /*1910*/  CS2R R16, SRZ ;  /* 0x0000000000107805 */ /* 0x001fe4000001ff00 */
[----:B------:R-:W-:-:S02]  /*1920*/  CS2R R14, SRZ ;  /* 0x00000000000e7805 */ /* 0x000fc4000001ff00 */
[----:B------:R-:W-:Y:S01]  /*1930*/  CS2R R12, SRZ ;  /* 0x00000000000c7805 */ /* 0x000fe2000001ff00 */
[----:B------:R-:W-:Y:S01]  /*1940*/  STL [R1+0x81c], RZ ;  /* 0x00081cff01007387 */ /* 0x000fe20000100800 */
[----:B------:R-:W-:Y:S01]  /*1950*/  CS2R R10, SRZ ;  /* 0x00000000000a7805 */ /* 0x000fe2000001ff00 */
[----:B------:R-:W-:Y:S01]  /*1960*/  IMAD.MOV.U32 R9, RZ, RZ, RZ ;  /* 0x000000ffff097224 */ /* 0x000fe200078e00ff */
[----:B------:R-:W-:Y:S01]  /*1970*/  CS2R R24, SRZ ;  /* 0x0000000000187805 */ /* 0x000fe2000001ff00 */
[----:B------:R-:W-:Y:S01]  /*1980*/  STL [R1+0x818], RZ ;  /* 0x000818ff01007387 */ /* 0x000fe20000100800 */
[----:B------:R-:W-:Y:S02]  /*1990*/  CS2R R26, SRZ ;  /* 0x00000000001a7805 */ /* 0x000fe4000001ff00 */
[----:B------:R-:W-:Y:S02]  /*19a0*/  CS2R R28, SRZ ;  /* 0x00000000001c7805 */ /* 0x000fe4000001ff00 */
[----:B------:R-:W-:Y:S01]  /*19b0*/  CS2R R30, SRZ ;  /* 0x00000000001e7805 */ /* 0x000fe2000001ff00 */
[----:B------:R-:W-:Y:S01]  /*19c0*/  STL [R1+0x814], RZ ;  /* 0x000814ff01007387 */ /* 0x000fe20000100800 */
[----:B------:R-:W-:-:S02]  /*19d0*/  CS2R R32, SRZ ;  /* 0x0000000000207805 */ /* 0x000fc4000001ff00 */
[----:B------:R-:W-:Y:S02]  /*19e0*/  CS2R R34, SRZ ;  /* 0x0000000000227805 */ /* 0x000fe4000001ff00 */
        /* <DEDUP_REMOVED lines=77> */
[----:B------:R-:W-:Y:S04]  /*1ec0*/  STL [R1+0x7c4], RZ ;  /* 0x0007c4ff01007387 */ /* 0x000fe80000100800 */
        /* <DEDUP_REMOVED lines=369> */
[----:B------:R-:W-:Y:S04]  /*35e0*/  STL [R1], RZ ;  /* 0x000000ff01007387 */ /* 0x000fe80000100800 */
        /* <DEDUP_REMOVED lines=39> */
[----:B------:R-:W-:Y:S01]  /*3860*/  STL [R1+0xa0], RZ ;  /* 0x0000a0ff01007387 */ /* 0x000fe20000100800 */
[----:B----4-:R-:W0:Y:S03]  /*3870*/  S2R R6, SR_TID.X ;  /* 0x0000000000067919 */ /* 0x010e260000002100 */
        /* <DEDUP_REMOVED lines=8> */
[----:B0-----:R-:W-:-:S03]  /*3900*/  LOP3.LUT R6, R6, 0x80, RZ, 0xc0, !PT ;  /* 0x0000008006067812 */ /* 0x001fc600078ec0ff */
[----:B------:R-:W-:Y:S01]  /*3910*/  STL [R1+0xc4], RZ ;  /* 0x0000c4ff01007387 */ /* 0x000fe20000100800 */
[----:B------:R-:W-:-:S03]  /*3920*/  SHF.R.U32.HI R6, RZ, 0x7, R6 ;  /* 0x00000007ff067819 */ /* 0x000fc60000011606 */
        /* <DEDUP_REMOVED lines=33> */
[----:B------:R-:W0:Y:S04]  /*3b40*/  SHFL.IDX PT, R6, R6, RZ, 0x1f ;  /* 0x00001fff06067589 */ /* 0x000e2800000e0000 */
[----:B------:R2:W-:Y:S04]  /*3b50*/  STL [R1+0x14c], RZ ;  /* 0x00014cff01007387 */ /* 0x0005e80000100800 */
[----:B------:R2:W-:Y:S04]  /*3b60*/  STL [R1+0x150], RZ ;  /* 0x000150ff01007387 */ /* 0x0005e80000100800 */
[----:B------:R2:W-:Y:S04]  /*3b70*/  STL [R1+0x154], RZ ;  /* 0x000154ff01007387 */ /* 0x0005e80000100800 */
[----:B------:R2:W-:Y:S04]  /*3b80*/  STL [R1+0x158], RZ ;  /* 0x000158ff01007387 */ /* 0x0005e80000100800 */
[----:B------:R2:W-:Y:S04]  /*3b90*/  STL [R1+0x15c], RZ ;  /* 0x00015cff01007387 */ /* 0x0005e80000100800 */
[----:B------:R2:W-:Y:S01]  /*3ba0*/  STL [R1+0x160], RZ ;  /* 0x000160ff01007387 */ /* 0x0005e20000100800 */
[----:B0-----:R-:W-:Y:S01]  /*3bb0*/  R2UR UR12, R6 ;  /* 0x00000000060c72ca */ /* 0x001fe200000e0000 */
[----:B------:R-:W-:-:S02]  /*3bc0*/  IMAD.U32 R6, RZ, RZ, UR4 ;  /* 0x00000004ff067e24 */ /* 0x000fc4000f8e00ff */
[----:B------:R2:W-:Y:S04]  /*3bd0*/  STL [R1+0x164], RZ ;  /* 0x000164ff01007387 */ /* 0x0005e80000100800 */
[----:B------:R2:W-:Y:S04]  /*3be0*/  STL [R1+0x168], RZ ;  /* 0x000168ff01007387 */ /* 0x0005e80000100800 */
[----:B------:R2:W-:Y:S02]  /*3bf0*/  STL [R1+0x16c], RZ ;  /* 0x00016cff01007387 */ /* 0x0005e40000100800 */
[----:B------:R-:W-:-:S02]  /*3c00*/  ULEA.HI UR11, UR12, UR12, URZ, 0x1 ;  /* 0x0000000c0c0b7291 */ /* 0x000fc4000f8f083f */
[----:B------:R2:W-:Y:S02]  /*3c10*/  STL [R1+0x170], RZ ;  /* 0x000170ff01007387 */ /* 0x0005e40000100800 */
[----:B------:R-:W-:Y:S02]  /*3c20*/  ULOP3.LUT UR16, UR11, 0x1ffffe, URZ, 0xc0, !UPT ;  /* 0x001ffffe0b107892 */ /* 0x000fe4000f8ec03f */
[----:B------:R2:W-:Y:S01]  /*3c30*/  STL [R1+0x174], RZ ;  /* 0x000174ff01007387 */ /* 0x0005e20000100800 */
[----:B-1----:R-:W-:Y:S02]  /*3c40*/  ULEA UR11, UR18, UR17, 0x18 ;  /* 0x00000011120b7291 */ /* 0x002fe4000f8ec03f */
[----:B------:R-:W-:Y:S01]  /*3c50*/  UIADD3 UR16, UR12, -UR16, URZ ;  /* 0x800000100c107290 */ /* 0x000fe2000fffe03f */
[----:B------:R2:W-:Y:S03]  /*3c60*/  STL [R1+0x178], RZ ;  /* 0x000178ff01007387 */ /* 0x0005e60000100800 */
[----:B------:R-:W-:Y:S01]  /*3c70*/  ULEA UR16, UR16, UR11, 0xb ;  /* 0x0000000b10107291 */ /* 0x000fe2000f8e583f */
[----:B------:R2:W-:Y:S03]  /*3c80*/  STL [R1+0x17c], RZ ;  /* 0x00017cff01007387 */ /* 0x0005e60000100800 */
[----:B------:R-:W-:Y:S01]  /*3c90*/  UIADD3 UR16, UR16, 0x180, URZ ;  /* 0x0000018010107890 */ /* 0x000fe2000fffe03f */
[----:B------:R2:W-:Y:S03]  /*3ca0*/  STL [R1+0x180], RZ ;  /* 0x000180ff01007387 */ /* 0x0005e60000100800 */
[----:B------:R-:W-:Y:S01]  /*3cb0*/  USHF.R.U32.HI UR12, URZ, 0x4, UR16 ;  /* 0x000000043f0c7899 */ /* 0x000fe20008011610 */
[----:B------:R2:W-:Y:S03]  /*3cc0*/  STL [R1+0x184], RZ ;  /* 0x000184ff01007387 */ /* 0x0005e60000100800 */
[----:B------:R-:W-:Y:S01]  /*3cd0*/  ULOP3.LUT UR12, UR12, 0x3fff, URZ, 0xc0, !UPT ;  /* 0x00003fff0c0c7892 */ /* 0x000fe2000f8ec03f */
[----:B------:R2:W-:Y:S04]  /*3ce0*/  STL [R1+0x188], RZ ;  /* 0x000188ff01007387 */ /* 0x0005e80000100800 */
        /* <DEDUP_REMOVED lines=28> */
[----:B------:R2:W-:Y:S01]  /*3eb0*/  STL [R1+0x1fc], RZ ;  /* 0x0001fcff01007387 */ /* 0x0005e20000100800 */
[----:B---3--:R-:W-:Y:S05]  /*3ec0*/  @!P0 BRA `(.L_x_18) ;  /* 0x0000005c00688947 */ /* 0x008fea0003800000 */
[----:B------:R-:W-:-:S06]  /*3ed0*/  UISETP.NE.AND UP0, UPT, UR22, 0x3, UPT ;  /* 0x000000031600788c */ /* 0x000fcc000bf05270 */
[----:B------:R-:W-:-:S13]  /*3ee0*/  PLOP3.LUT P1, PT, PT, PT, UP0, 0x80, 0x0 ;  /* 0x000000000000781c */ /* 0x000fda0003f2f008 */
[----:B------:R-:W-:Y:S05]  /*3ef0*/  @!P1 BRA `(.L_x_19) ;  /* 0x0000000000049947 */ /* 0x000fea0003800000 */
[----:B------:R-:W-:Y:S01]  /*3f00*/  BPT.TRAP 0x1 ;  /* 0x000000040000795c */ /* 0x000fe20000300000 */
.L_x_19:
[----:B------:R-:W-:Y:S01]  /*3f10*/  ULEA UR7, UR5, UR11, 0x3 ;  /* 0x0000000b05077291 */ /* 0x000fe2000f8e183f */
[----:B------:R-:W-:-:S05]  /*3f20*/  IMAD.U32 R6, RZ, RZ, UR4 ;  /* 0x00000004ff067e24 */ /* 0x000fca000f8e00ff */
[----:B------:R-:W-:-:S04]  /*3f30*/  SHF.L.U32 R6, R6, 0x1f, RZ ;  /* 0x0000001f06067819 */ /* 0x000fc800000006ff */
[----:B------:R0:W1:Y:S01]  /*3f40*/  SYNCS.PHASECHK.TRANS64.TRYWAIT P0, [UR7], R6 ;  /* 0x00000006ff0075a7 */ /* 0x0000620008000147 */
[----:B------:R-:W-:Y:S05]  /*3f50*/  @!P1 BRA `(.L_x_20) ;  /* 0x0000000000049947 */ /* 0x000fea0003800000 */
[----:B------:R-:W-:Y:S01]  /*3f60*/  BPT.TRAP 0x1 ;  /* 0x000000040000795c */ /* 0x000fe20000300000 */
.L_x_20:
[----:B------:R3:W-:Y:S01]  /*3f70*/  STL [R1+0x868], RZ ;  /* 0x000868ff01007387 */ /* 0x0007e20000100800 */
[----:B------:R-:W-:Y:S01]  /*3f80*/  UMOV UR6, 0x1 ;  /* 0x0000000100067882 */ /* 0x000fe20000000000 */
[----:B-1----:R-:W-:Y:S05]  /*3f90*/  @P0 BRA `(.L_x_21) ;  /* 0x0000000000080947 */ /* 0x002fea0003800000 */
[----:B------:R-:W1:Y:S02]  /*3fa0*/  SYNCS.PHASECHK.TRANS64.TRYWAIT P0, [UR7], R6 ;  /* 0x00000006ff0075a7 */ /* 0x000e640008000147 */
[----:B-1----:R-:W-:Y:S05]  /*3fb0*/  @!P0 BRA `(.L_x_22) ;  /* 0x000003b4001c8947 */ /* 0x002fea0003800000 */
.L_x_21:
[----:B------:R-:W-:Y:S01]  /*3fc0*/  STL [R1+0x864], RZ ;  /* 0x000864ff01007387 */ /* 0x000fe20000100800 */
[----:B------:R-:W-:Y:S01]  /*3fd0*/  UIADD3 UR7, UR11, 0x21180, URZ ;  /* 0x000211800b077890 */ /* 0x000fe2000fffe03f */
[----:B------:R-:W-:Y:S01]  /*3fe0*/  WARPGROUP.ARRIVE ;  /* 0x00000000000079c5 */ /* 0x000fe20000000000 */
[----:B------:R-:W-:Y:S01]  /*3ff0*/  ULOP3.LUT UR8, UR12, 0x10000, URZ, 0xfc, !UPT ;  /* 0x000100000c087892 */ /* 0x000fe2000f8efc3f */
[----:B------:R-:W-:Y:S01]  /*4000*/  STL [R1+0x860], RZ ;  /* 0x000860ff01007387 */ /* 0x000fe20000100800 */
[----:B------:R-:W-:Y:S01]  /*4010*/  USHF.R.U32.HI UR7, URZ, 0x4, UR7 ;  /* 0x000000043f077899 */ /* 0x000fe20008011607 */
[----:B------:R-:W-:Y:S01]  /*4020*/  CS2R R236, SRZ ;  /* 0x0000000000ec7805 */ /* 0x000fe2000001ff00 */
[----:B------:R-:W-:Y:S01]  /*4030*/  UMOV UR17, 0xc0000010 ;  /* 0xc000001000117882 */ /* 0x000fe20000000000 */
[----:B------:R-:W-:Y:S01]  /*4040*/  STL [R1+0x85c], RZ ;  /* 0x00085cff01007387 */ /* 0x000fe20000100800 */
[----:B------:R-:W-:Y:S01]  /*4050*/  ULOP3.LUT UR7, UR7, 0x3fff, URZ, 0xc0, !UPT ;  /* 0x00003fff07077892 */ /* 0x000fe2000f8ec03f */
[----:B------:R-:W-:Y:S01]  /*4060*/  CS2R R234, SRZ ;  /* 0x0000000000ea7805 */ /* 0x000fe2000001ff00 */
[----:B------:R-:W-:Y:S01]  /*4070*/  UMOV UR19, 0xc0000010 ;  /* 0xc000001000137882 */ /* 0x000fe20000000000 */
[----:B------:R-:W-:Y:S01]  /*4080*/  STL [R1+0x858], RZ ;  /* 0x000858ff01007387 */ /* 0x000fe20000100800 */
[----:B------:R-:W-:Y:S01]  /*4090*/  ULOP3.LUT UR18, UR7, 0x10000, URZ, 0xfc, !UPT ;  /* 0x0001000007127892 */ /* 0x000fe2000f8efc3f */
[----:B------:R-:W-:Y:S01]  /*40a0*/  CS2R R232, SRZ ;  /* 0x0000000000e87805 */ /* 0x000fe2000001ff00 */
[----:B------:R-:W-:Y:S01]  /*40b0*/  UIMAD UR7, UR5, 0x300, UR8 ;  /* 0x00000300050778a4 */ /* 0x000fe2000f8e0208 */
[----:B------:R-:W-:Y:S01]  /*40c0*/  STL [R1+0x854], RZ ;  /* 0x000854ff01007387 */ /* 0x000fe20000100800 */
[----:B------:R-:W-:Y:S01]  /*40d0*/  ULEA UR18, UR5, UR18, 0x9 ;  /* 0x0000001205127291 */ /* 0x000fe2000f8e483f */
[----:B------:R-:W-:-:S02]  /*40e0*/  CS2R R230, SRZ ;  /* 0x0000000000e67805 */ /* 0x000fc4000001ff00 */
[----:B------:R-:W-:Y:S01]  /*40f0*/  CS2R R228, SRZ ;  /* 0x0000000000e47805 */ /* 0x000fe2000001ff00 */
[----:B------:R-:W-:Y:S01]  /*4100*/  STL [R1+0x850], RZ ;  /* 0x000850ff01007387 */ /* 0x000fe20000100800 */
[----:B------:R-:W-:Y:S01]  /*4110*/  CS2R R226, SRZ ;  /* 0x0000000000e27805 */ /* 0x000fe2000001ff00 */
[----:B------:R-:W-:Y:S01]  /*4120*/  UMOV UR16, UR7 ;  /* 0x0000000700107c82 */ /* 0x000fe20008000000 */
[----:B------:R-:W-:Y:S01]  /*4130*/  CS2R R224, SRZ ;  /* 0x0000000000e07805 */ /* 0x000fe2000001ff00 */
[----:B------:R-:W-:Y:S01]  /*4140*/  STL [R1+0x84c], RZ ;  /* 0x00084cff01007387 */ /* 0x000fe20000100800 */
[----:B------:R-:W-:Y:S01]  /*4150*/  CS2R R222, SRZ ;  /* 0x0000000000de7805 */ /* 0x000fe2000001ff00 */
[----:B------:R-:W-:Y:S01]  /*4160*/  QGMMA.64x256x32.F32.E4M3.E4M3 R24, gdesc[UR16], RZ, !UPT, gsb0 ;  /* 0x03e00000101879f3 */ /* 0x000fe2000c0008ff */
[----:B------:R-:W-:Y:S01]  /*4170*/  UIADD3 UR16, UR7, 0x100, URZ ;  /* 0x0000010007107890 */ /* 0x000fe2000fffe03f */
[----:B------:R-:W-:Y:S01]  /*4180*/  STL [R1+0x848], RZ ;  /* 0x000848ff01007387 */ /* 0x000fe20000100800 */
[----:B------:R-:W-:Y:S01]  /*4190*/  UMOV UR17, 0xc0000010 ;  /* 0xc000001000117882 */ /* 0x000fe20000000000 */
        /* <DEDUP_REMOVED lines=47> */
[----:B------:R-:W-:Y:S01]  /*4490*/  CS2R R10, SRZ ;  /* 0x00000000000a7805 */ /* 0x000fe2000001ff00 */
[----:B------:R-:W-:Y:S02]  /*44a0*/  IMAD.MOV.U32 R9, RZ, RZ, RZ ;  /* 0x000000ffff097224 */ /* 0x000fe400078e00ff */
        /* <DEDUP_REMOVED lines=53> */
[----:B------:R-:W-:-:S03]  /*4800*/  WARPGROUP.DEPBAR.LE gsb0, 0x0 ;  /* 0x00008000000079c5 */ /* 0x000fc60000010000 */
        /* <DEDUP_REMOVED lines=127> */
[----:B------:R-:W-:Y:S04]  /*5000*/  STL.64 [R1+0x200], R24 ;  /* 0x0002001801007387 */ /* 0x000fe80000100a00 */
        /* <DEDUP_REMOVED lines=56> */
[----:B------:R4:W-:Y:S04]  /*5390*/  STL.64 [R1+0x3c8], R138 ;  /* 0x0003c88a01007387 */ /* 0x0009e80000100a00 */
[----:B------:R-:W-:Y:S04]  /*53a0*/  STL.64 [R1+0x3d0], R140 ;  /* 0x0003d08c01007387 */ /* 0x000fe80000100a00 */
[----:B------:R-:W-:Y:S01]  /*53b0*/  STL.64 [R1+0x3d8], R142 ;  /* 0x0003d88e01007387 */ /* 0x000fe20000100a00 */
[----:B----4-:R-:W-:-:S03]  /*53c0*/  WARPGROUP.ARRIVE ;  /* 0x00000000000079c5 */ /* 0x010fc60000000000 */
[----:B------:R-:W-:Y:S04]  /*53d0*/  STL.64 [R1+0x3e0], R144 ;  /* 0x0003e09001007387 */ /* 0x000fe80000100a00 */
[----:B------:R-:W-:Y:S01]  /*53e0*/  STL.64 [R1+0x3e8], R146 ;  /* 0x0003e89201007387 */ /* 0x000fe20000100a00 */
[----:B------:R-:W-:Y:S01]  /*53f0*/  QGMMA.64x256x32.F32.E4M3.E4M3 R12, gdesc[UR16], RZ, !UPT, gsb0 ;  /* 0x03e00000100c79f3 */ /* 0x000fe2000c0008ff */
[----:B------:R-:W-:Y:S02]  /*5400*/  UIADD3 UR16, UR7, 0x200, URZ ;  /* 0x0000020007107890 */ /* 0x000fe4000fffe03f */
[----:B------:R-:W-:Y:S01]  /*5410*/  STL.64 [R1+0x3f0], R148 ;  /* 0x0003f09401007387 */ /* 0x000fe20000100a00 */
[----:B------:R-:W-:Y:S01]  /*5420*/  UMOV UR17, 0xc0000010 ;  /* 0xc000001000117882 */ /* 0x000fe20000000000 */
[----:B------:R-:W-:-:S02]  /*5430*/  ULDC UR7, c[0x0][0x50c] ;  /* 0x0001430000077ab9 */ /* 0x000fc40000000800 */
[----:B------:R-:W-:Y:S01]  /*5440*/  STL.64 [R1+0x3f8], R150 ;  /* 0x0003f89601007387 */ /* 0x000fe20000100a00 */
[----:B------:R-:W-:-:S03]  /*5450*/  UISETP.NE.AND UP0, UPT, UR7, 0x1, UPT ;  /* 0x000000010700788c */ /* 0x000fc6000bf05270 */
[----:B------:R-:W-:Y:S01]  /*5460*/  STL [R1+0x544], RZ ;  /* 0x000544ff01007387 */ /* 0x000fe20000100800 */
[----:B------:R-:W-:-:S03]  /*5470*/  USEL UR7, URZ, 0x1, UP0 ;  /* 0x000000013f077887 */ /* 0x000fc60008000000 */
[----:B------:R-:W-:Y:S03]  /*5480*/  STL [R1+0x540], RZ ;  /* 0x000540ff01007387 */ /* 0x000fe60000100800 */
[----:B------:R-:W-:Y:S01]  /*5490*/  ISETP.NE.AND P0, PT, RZ, UR7, PT ;  /* 0x00000007ff007c0c */ /* 0x000fe2000bf05270 */
        /* <DEDUP_REMOVED lines=22> */
[----:B------:R4:W-:Y:S01]  /*5600*/  STL.64 [R1], R12 ;  /* 0x0000000c01007387 */ /* 0x0009e20000100a00 */
[----:B------:R-:W-:Y:S02]  /*5610*/  IMAD.MOV.U32 R8, RZ, RZ, R137 ;  /* 0x000000ffff087224 */ /* 0x000fe400078e0089 */
[----:B-1----:R-:W-:Y:S01]  /*5620*/  IMAD.MOV.U32 R7, RZ, RZ, R138 ;  /* 0x000000ffff077224 */ /* 0x002fe200078e008a */
[----:B------:R1:W-:Y:S01]  /*5630*/  STL.64 [R1+0x8], R14 ;  /* 0x0000080e01007387 */ /* 0x0003e20000100a00 */
[----:B0-----:R-:W-:-:S03]  /*5640*/  IMAD.MOV.U32 R6, RZ, RZ, R139 ;  /* 0x000000ffff067224 */ /* 0x001fc600078e008b */
[----:B------:R0:W-:Y:S04]  /*5650*/  STL.64 [R1+0x10], R16 ;  /* 0x0000101001007387 */ /* 0x0001e80000100a00 */
[----:B------:R5:W-:Y:S01]  /*5660*/  STL.64 [R1+0x18], R18 ;  /* 0x0000181201007387 */ /* 0x000be20000100a00 */
[----:B----4-:R-:W-:-:S03]  /*5670*/  CS2R R12, SRZ ;  /* 0x00000000000c7805 */ /* 0x010fc6000001ff00 */
[----:B------:R4:W-:Y:S01]  /*5680*/  STL.64 [R1+0x20], R20 ;  /* 0x0000201401007387 */ /* 0x0009e20000100a00 */
[----:B-1----:R-:W-:-:S03]  /*5690*/  CS2R R14, SRZ ;  /* 0x00000000000e7805 */ /* 0x002fc6000001ff00 */
[----:B------:R1:W-:Y:S01]  /*56a0*/  STL.64 [R1+0x28], R22 ;  /* 0x0000281601007387 */ /* 0x0003e20000100a00 */
[----:B0-----:R-:W-:-:S03]  /*56b0*/  CS2R R16, SRZ ;  /* 0x0000000000107805 */ /* 0x001fc6000001ff00 */
[----:B------:R-:W-:Y:S01]  /*56c0*/  STL.64 [R1+0x30], R24 ;  /* 0x0000301801007387 */ /* 0x000fe20000100a00 */
[----:B-----5:R-:W-:-:S03]  /*56d0*/  CS2R R18, SRZ ;  /* 0x0000000000127805 */ /* 0x020fc6000001ff00 */
[----:B------:R-:W-:Y:S01]  /*56e0*/  STL.64 [R1+0x38], R26 ;  /* 0x0000381a01007387 */ /* 0x000fe20000100a00 */
[----:B----4-:R-:W-:-:S03]  /*56f0*/  CS2R R20, SRZ ;  /* 0x0000000000147805 */ /* 0x010fc6000001ff00 */
[----:B------:R-:W-:Y:S01]  /*5700*/  STL.64 [R1+0x40], R28 ;  /* 0x0000401c01007387 */ /* 0x000fe20000100a00 */
[----:B-1----:R-:W-:-:S03]  /*5710*/  CS2R R22, SRZ ;  /* 0x0000000000167805 */ /* 0x002fc6000001ff00 */
        /* <DEDUP_REMOVED lines=55> */
[----:B------:R1:W-:Y:S04]  /*5a90*/  STL [R1+0x4e8], RZ ;  /* 0x0004e8ff01007387 */ /* 0x0003e80000100800 */
[----:B------:R1:W-:Y:S01]  /*5aa0*/  STL [R1+0x4e4], RZ ;  /* 0x0004e4ff01007387 */ /* 0x0003e20000100800 */
[----:B0-----:R-:W-:-:S03]  /*5ab0*/  WARPGROUP.ARRIVE ;  /* 0x00000000000079c5 */ /* 0x001fc60000000000 */
[----:B------:R1:W-:Y:S04]  /*5ac0*/  STL [R1+0x4e0], RZ ;  /* 0x0004e0ff01007387 */ /* 0x0003e80000100800 */
[----:B------:R1:W-:Y:S01]  /*5ad0*/  STL [R1+0x4dc], RZ ;  /* 0x0004dcff01007387 */ /* 0x0003e20000100800 */
[----:B------:R-:W-:Y:S03]  /*5ae0*/  QGMMA.64x256x32.F32.E4M3.E4M3 R24, gdesc[UR16], RZ, !UPT, gsb0 ;  /* 0x03e00000101879f3 */ /* 0x000fe6000c0008ff */
        /* <DEDUP_REMOVED lines=55> */
[----:B------:R-:W-:-:S02]  /*5e60*/  WARPGROUP.DEPBAR.LE gsb0, 0x0 ;  /* 0x00008000000079c5 */ /* 0x000fc40000010000 */
[----:B------:R-:W-:Y:S05]  /*5e70*/  @!P0 BRA `(.L_x_23) ;  /* 0x0000003c00608947 */ /* 0x000fea0003800000 */
[----:B------:R0:W-:Y:S04]  /*5e80*/  STL [R1+0x904], R126 ;  /* 0x0009047e01007387 */ /* 0x0001e80000100800 */
[----:B------:R-:W4:Y:S04]  /*5e90*/  LDL R9, [R1+0x200] ;  /* 0x0002000001097983 */ /* 0x000f280000100800 */
[----:B------:R-:W2:Y:S04]  /*5ea0*/  LDL R10, [R1+0x204] ;  /* 0x00020400010a7983 */ /* 0x000ea80000100800 */
[----:B0-----:R-:W3:Y:S04]  /*5eb0*/  LDL R126, [R1+0x4] ;  /* 0x00000400017e7983 */ /* 0x001ee80000100800 */
[----:B------:R-:W2:Y:S04]  /*5ec0*/  LDL R11, [R1+0x208] ;  /* 0x00020800010b7983 */ /* 0x000ea80000100800 */
        /* <DEDUP_REMOVED lines=96> */
[----:B------:R0:W-:Y:S04]  /*64d0*/  STL [R1+0x900], R127 ;  /* 0x0009007f01007387 */ /* 0x0001e80000100800 */
[----:B0-----:R-:W4:Y:S04]  /*64e0*/  LDL R127, [R1] ;  /* 0x00000000017f7983 */ /* 0x001f280000100800 */
[----:B------:R0:W-:Y:S04]  /*64f0*/  STL [R1+0x8fc], R128 ;  /* 0x0008fc8001007387 */ /* 0x0001e80000100800 */
[----:B0-----:R-:W3:Y:S04]  /*6500*/  LDL R128, [R1+0x3fc] ;  /* 0x0003fc0001807983 */ /* 0x001ee80000100800 */
[----:B------:R0:W-:Y:S04]  /*6510*/  STL [R1+0x8f8], R129 ;  /* 0x0008f88101007387 */ /* 0x0001e80000100800 */
[----:B0-----:R-:W2:Y:S04]  /*6520*/  LDL R129, [R1+0x3f8] ;  /* 0x0003f80001817983 */ /* 0x001ea80000100800 */
[----:B------:R0:W-:Y:S04]  /*6530*/  STL [R1+0x8f4], R130 ;  /* 0x0008f48201007387 */ /* 0x0001e80000100800 */
[----:B0-----:R-:W4:Y:S04]  /*6540*/  LDL R130, [R1+0x3f4] ;  /* 0x0003f40001827983 */ /* 0x001f280000100800 */
        /* <DEDUP_REMOVED lines=51> */
[----:B0-----:R-:W2:Y:S01]  /*6880*/  LDL R0, [R1+0x38c] ;  /* 0x00038c0001007983 */ /* 0x001ea20000100800 */
[----:B----4-:R-:W-:-:S05]  /*6890*/  FADD R3, RZ, R3 ;  /* 0x00000003ff037221 */ /* 0x010fca0000000000 */
[----:B------:R0:W-:Y:S01]  /*68a0*/  STL [R1+0x400], R3 ;  /* 0x0004000301007387 */ /* 0x0001e20000100800 */
[----:B---3--:R-:W-:-:S01]  /*68b0*/  FADD R237, RZ, R2 ;  /* 0x00000002ffed7221 */ /* 0x008fc20000000000 */
[----:B------:R-:W-:Y:S01]  /*68c0*/  FADD R2, RZ, R5 ;  /* 0x00000005ff027221 */ /* 0x000fe20000000000 */
[----:B0-----:R-:W-:-:S01]  /*68d0*/  FADD R3, RZ, R151 ;  /* 0x00000097ff037221 */ /* 0x001fc20000000000 */
[----:B--2---:R-:W-:Y:S01]  /*68e0*/  FADD R236, RZ, R0 ;  /* 0x00000000ffec7221 */ /* 0x004fe20000000000 */
[----:B------:R-:W-:-:S05]  /*68f0*/  FADD R0, RZ, R4 ;  /* 0x00000004ff007221 */ /* 0x000fca0000000000 */
[----:B------:R0:W-:Y:S04]  /*6900*/  STL [R1+0x404], R0 ;  /* 0x0004040001007387 */ /* 0x0001e80000100800 */
[----:B------:R2:W-:Y:S01]  /*6910*/  STL [R1+0x408], R2 ;  /* 0x0004080201007387 */ /* 0x0005e20000100800 */
[----:B0-----:R-:W-:-:S03]  /*6920*/  FADD R0, RZ, R150 ;  /* 0x00000096ff007221 */ /* 0x001fc60000000000 */
[----:B------:R0:W-:Y:S01]  /*6930*/  STL [R1+0x40c], R3 ;  /* 0x00040c0301007387 */ /* 0x0001e20000100800 */
[----:B--2---:R-:W-:-:S03]  /*6940*/  FADD R2, RZ, R149 ;  /* 0x00000095ff027221 */ /* 0x004fc60000000000 */
[----:B------:R2:W-:Y:S04]  /*6950*/  STL [R1+0x410], R0 ;  /* 0x0004100001007387 */ /* 0x0005e80000100800 */
[----:B------:R3:W-:Y:S01]  /*6960*/  STL [R1+0x414], R2 ;  /* 0x0004140201007387 */ /* 0x0007e20000100800 */
[----:B0-----:R-:W-:-:S01]  /*6970*/  FADD R3, RZ, R148 ;  /* 0x00000094ff037221 */ /* 0x001fc20000000000 */
[----:B--2---:R-:W-:-:S04]  /*6980*/  FADD R0, RZ, R147 ;  /* 0x00000093ff007221 */ /* 0x004fc80000000000 */
[----:B------:R0:W-:Y:S01]  /*6990*/  STL [R1+0x418], R3 ;  /* 0x0004180301007387 */ /* 0x0001e20000100800 */
[----:B---3--:R-:W-:-:S03]  /*69a0*/  FADD R2, RZ, R146 ;  /* 0x00000092ff027221 */ /* 0x008fc60000000000 */
        /* <DEDUP_REMOVED lines=36> */
[----:B------:R-:W-:Y:S04]  /*6bf0*/  STL [R1+0x464], R0 ;  /* 0x0004640001007387 */ /* 0x000fe80000100800 */
[----:B------:R2:W-:Y:S01]  /*6c00*/  STL [R1+0x468], R2 ;  /* 0x0004680201007387 */ /* 0x0005e20000100800 */
[----:B0-----:R-:W-:-:S03]  /*6c10*/  FADD R3, RZ, R127 ;  /* 0x0000007fff037221 */ /* 0x001fc60000000000 */
[----:B--2---:R-:W2:Y:S04]  /*6c20*/  LDL R2, [R1+0x8] ;  /* 0x0000080001027983 */ /* 0x004ea80000100800 */
[----:B------:R0:W-:Y:S04]  /*6c30*/  STL [R1+0x46c], R3 ;  /* 0x00046c0301007387 */ /* 0x0001e80000100800 */
[----:B------:R-:W3:Y:S04]  /*6c40*/  LDL R4, [R1+0x10] ;  /* 0x0000100001047983 */ /* 0x000ee80000100800 */
[----:B------:R-:W4:Y:S04]  /*6c50*/  LDL R5, [R1+0x14] ;  /* 0x0000140001057983 */ /* 0x000f280000100800 */
[----:B0-----:R-:W3:Y:S04]  /*6c60*/  LDL R3, [R1+0xc] ;  /* 0x00000c0001037983 */ /* 0x001ee80000100800 */
[----:B------:R-:W4:Y:S04]  /*6c70*/  LDL R151, [R1+0x18] ;  /* 0x0000180001977983 */ /* 0x000f280000100800 */
        /* <DEDUP_REMOVED lines=22> */
[----:B------:R-:W4:Y:S01]  /*6de0*/  LDL R128, [R1+0x74] ;  /* 0x0000740001807983 */ /* 0x000f220000100800 */
[----:B------:R-:W-:-:S03]  /*6df0*/  IMAD.MOV.U32 R0, RZ, RZ, R126 ;  /* 0x000000ffff007224 */ /* 0x000fc600078e007e */
[----:B------:R-:W4:Y:S04]  /*6e00*/  LDL R127, [R1+0x78] ;  /* 0x00007800017f7983 */ /* 0x000f280000100800 */
[----:B------:R-:W4:Y:S01]  /*6e10*/  LDL R126, [R1+0x7c] ;  /* 0x00007c00017e7983 */ /* 0x000f220000100800 */
[----:B------:R-:W-:-:S05]  /*6e20*/  FADD R0, RZ, R0 ;  /* 0x00000000ff007221 */ /* 0x000fca0000000000 */
[----:B------:R2:W-:Y:S02]  /*6e30*/  STL [R1+0x470], R0 ;  /* 0x0004700001007387 */ /* 0x0005e40000100800 */
[----:B--2---:R-:W-:-:S05]  /*6e40*/  FADD R0, RZ, R2 ;  /* 0x00000002ff007221 */ /* 0x004fca0000000000 */
[----:B------:R4:W-:Y:S01]  /*6e50*/  STL [R1+0x474], R0 ;  /* 0x0004740001007387 */ /* 0x0009e20000100800 */
[----:B---3--:R-:W-:-:S01]  /*6e60*/  FADD R2, RZ, R3 ;  /* 0x00000003ff027221 */ /* 0x008fc20000000000 */
[----:B------:R-:W-:Y:S01]  /*6e70*/  FADD R3, RZ, R4 ;  /* 0x00000004ff037221 */ /* 0x000fe20000000000 */
[----:B----4-:R-:W-:-:S03]  /*6e80*/  FADD R0, RZ, R5 ;  /* 0x00000005ff007221 */ /* 0x010fc60000000000 */
[----:B------:R0:W-:Y:S04]  /*6e90*/  STL [R1+0x478], R2 ;  /* 0x0004780201007387 */ /* 0x0001e80000100800 */
        /* <DEDUP_REMOVED lines=51> */
[----:B--2---:R-:W-:Y:S02]  /*71d0*/  FADD R3, RZ, R126 ;  /* 0x0000007eff037221 */ /* 0x004fe40000000000 */
[----:B---3--:R-:W2:Y:S04]  /*71e0*/  LDL R0, [R1+0x80] ;  /* 0x0000800001007983 */ /* 0x008ea80000100800 */
[----:B------:R0:W-:Y:S04]  /*71f0*/  STL [R1+0x4e4], R2 ;  /* 0x0004e40201007387 */ /* 0x0001e80000100800 */
[----:B0-----:R-:W3:Y:S04]  /*7200*/  LDL R2, [R1+0x84] ;  /* 0x0000840001027983 */ /* 0x001ee80000100800 */
[----:B------:R0:W-:Y:S04]  /*7210*/  STL [R1+0x4e8], R3 ;  /* 0x0004e80301007387 */ /* 0x0001e80000100800 */
[----:B------:R-:W4:Y:S04]  /*7220*/  LDL R4, [R1+0x8c] ;  /* 0x00008c0001047983 */ /* 0x000f280000100800 */
[----:B------:R-:W4:Y:S04]  /*7230*/  LDL R5, [R1+0x90] ;  /* 0x0000900001057983 */ /* 0x000f280000100800 */
[----:B0-----:R-:W4:Y:S04]  /*7240*/  LDL R3, [R1+0x88] ;  /* 0x0000880001037983 */ /* 0x001f280000100800 */
        /* <DEDUP_REMOVED lines=26> */
[----:B--2---:R-:W-:-:S05]  /*73f0*/  FADD R0, RZ, R0 ;  /* 0x00000000ff007221 */ /* 0x004fca0000000000 */
[----:B------:R3:W-:Y:S02]  /*7400*/  STL [R1+0x4ec], R0 ;  /* 0x0004ec0001007387 */ /* 0x0007e40000100800 */
[----:B---3--:R-:W-:-:S05]  /*7410*/  FADD R0, RZ, R2 ;  /* 0x00000002ff007221 */ /* 0x008fca0000000000 */
[----:B------:R0:W-:Y:S01]  /*7420*/  STL [R1+0x4f0], R0 ;  /* 0x0004f00001007387 */ /* 0x0001e20000100800 */
[----:B----4-:R-:W-:-:S01]  /*7430*/  FADD R2, RZ, R3 ;  /* 0x00000003ff027221 */ /* 0x010fc20000000000 */
[----:B------:R-:W-:Y:S01]  /*7440*/  FADD R3, RZ, R4 ;  /* 0x00000004ff037221 */ /* 0x000fe20000000000 */
[----:B0-----:R-:W-:-:S03]  /*7450*/  FADD R0, RZ, R5 ;  /* 0x00000005ff007221 */ /* 0x001fc60000000000 */
        /* <DEDUP_REMOVED lines=91> */
[----:B0-----:R-:W-:Y:S01]  /*7a10*/  FADD R0, RZ, R4 ;  /* 0x00000004ff007221 */ /* 0x001fe20000000000 */
[----:B------:R-:W-:-:S03]  /*7a20*/  FADD R3, RZ, R5 ;  /* 0x00000005ff037221 */ /* 0x000fc60000000000 */
[----:B------:R0:W-:Y:S04]  /*7a30*/  STL [R1+0x570], R2 ;  /* 0x0005700201007387 */ /* 0x0001e80000100800 */
[----:B------:R2:W-:Y:S01]  /*7a40*/  STL [R1+0x574], R0 ;  /* 0x0005740001007387 */ /* 0x0005e20000100800 */
[----:B0-----:R-:W-:-:S03]  /*7a50*/  FADD R2, RZ, R151 ;  /* 0x00000097ff027221 */ /* 0x001fc60000000000 */
[----:B------:R0:W-:Y:S01]  /*7a60*/  STL [R1+0x578], R3 ;  /* 0x0005780301007387 */ /* 0x0001e20000100800 */
[----:B--2---:R-:W-:-:S03]  /*7a70*/  FADD R0, RZ, R150 ;  /* 0x00000096ff007221 */ /* 0x004fc60000000000 */
        /* <DEDUP_REMOVED lines=48> */
[----:B------:R-:W2:Y:S04]  /*7d80*/  LDL R126, [R1+0x178] ;  /* 0x00017800017e7983 */ /* 0x000ea80000100800 */
[----:B------:R3:W-:Y:S04]  /*7d90*/  STL [R1+0x5dc], R2 ;  /* 0x0005dc0201007387 */ /* 0x0007e80000100800 */
[----:B------:R-:W4:Y:S04]  /*7da0*/  LDL R127, [R1+0x17c] ;  /* 0x00017c00017f7983 */ /* 0x000f280000100800 */
[----:B------:R1:W-:Y:S04]  /*7db0*/  STL [R1+0x5e0], R0 ;  /* 0x0005e00001007387 */ /* 0x0003e80000100800 */
        /* <DEDUP_REMOVED lines=26> */
[----:B0-----:R-:W4:Y:S04]  /*7f60*/  LDL R3, [R1+0x1e8] ;  /* 0x0001e80001037983 */ /* 0x001f280000100800 */
[----:B---3--:R-:W3:Y:S04]  /*7f70*/  LDL R2, [R1+0x1ec] ;  /* 0x0001ec0001027983 */ /* 0x008ee80000100800 */
[----:B-1----:R-:W3:Y:S01]  /*7f80*/  LDL R0, [R1+0x1f0] ;  /* 0x0001f00001007983 */ /* 0x002ee20000100800 */
[----:B------:R-:W-:-:S01]  /*7f90*/  FADD R8, RZ, R8 ;  /* 0x00000008ff087221 */ /* 0x000fc20000000000 */
[----:B------:R-:W-:Y:S01]  /*7fa0*/  FADD R7, RZ, R7 ;  /* 0x00000007ff077221 */ /* 0x000fe20000000000 */
[----:B--2---:R-:W-:-:S05]  /*7fb0*/  FADD R126, RZ, R126 ;  /* 0x0000007eff7e7221 */ /* 0x004fca0000000000 */
[----:B------:R0:W-:Y:S01]  /*7fc0*/  STL [R1+0x5e4], R126 ;  /* 0x0005e47e01007387 */ /* 0x0001e20000100800 */
[----:B----4-:R-:W-:-:S03]  /*7fd0*/  FADD R127, RZ, R127 ;  /* 0x0000007fff7f7221 */ /* 0x010fc60000000000 */
[----:B0-----:R-:W2:Y:S01]  /*7fe0*/  LDL.LU R126, [R1+0x904] ;  /* 0x00090400017e7983 */ /* 0x001ea20000300800 */
[----:B------:R-:W-:-:S03]  /*7ff0*/  FADD R128, RZ, R128 ;  /* 0x00000080ff807221 */ /* 0x000fc60000000000 */
[----:B------:R0:W-:Y:S01]  /*8000*/  STL [R1+0x5e8], R127 ;  /* 0x0005e87f01007387 */ /* 0x0001e20000100800 */
[----:B------:R-:W-:-:S01]  /*8010*/  FADD R129, RZ, R129 ;  /* 0x00000081ff817221 */ /* 0x000fc20000000000 */
[----:B------:R-:W-:Y:S02]  /*8020*/  FADD R130, RZ, R130 ;  /* 0x00000082ff827221 */ /* 0x000fe40000000000 */
[----:B0-----:R-:W4:Y:S01]  /*8030*/  LDL.LU R127, [R1+0x900] ;  /* 0x00090000017f7983 */ /* 0x001f220000300800 */
[----:B------:R-:W-:-:S03]  /*8040*/  FADD R131, RZ, R131 ;  /* 0x00000083ff837221 */ /* 0x000fc60000000000 */
[----:B------:R0:W-:Y:S01]  /*8050*/  STL [R1+0x5ec], R128 ;  /* 0x0005ec8001007387 */ /* 0x0001e20000100800 */
[----:B------:R-:W-:-:S01]  /*8060*/  FADD R132, RZ, R132 ;  /* 0x00000084ff847221 */ /* 0x000fc20000000000 */
[----:B------:R-:W-:Y:S02]  /*8070*/  FADD R133, RZ, R133 ;  /* 0x00000085ff857221 */ /* 0x000fe40000000000 */
[----:B0-----:R-:W4:Y:S04]  /*8080*/  LDL.LU R128, [R1+0x8fc] ;  /* 0x0008fc0001807983 */ /* 0x001f280000300800 */
[----:B------:R0:W-:Y:S01]  /*8090*/  STL [R1+0x5f0], R129 ;  /* 0x0005f08101007387 */ /* 0x0001e20000100800 */
[----:B------:R-:W-:-:S01]  /*80a0*/  FADD R134, RZ, R134 ;  /* 0x00000086ff867221 */ /* 0x000fc20000000000 */
[----:B------:R-:W-:-:S02]  /*80b0*/  FADD R135, RZ, R135 ;  /* 0x00000087ff877221 */ /* 0x000fc40000000000 */
[----:B0-----:R-:W4:Y:S04]  /*80c0*/  LDL.LU R129, [R1+0x8f8] ;  /* 0x0008f80001817983 */ /* 0x001f280000300800 */
[----:B------:R0:W-:Y:S01]  /*80d0*/  STL [R1+0x5f4], R130 ;  /* 0x0005f48201007387 */ /* 0x0001e20000100800 */
[----:B------:R-:W-:-:S01]  /*80e0*/  FADD R136, RZ, R136 ;  /* 0x00000088ff887221 */ /* 0x000fc20000000000 */
[----:B------:R-:W-:Y:S02]  /*80f0*/  FADD R137, RZ, R137 ;  /* 0x00000089ff897221 */ /* 0x000fe40000000000 */
[----:B0-----:R-:W4:Y:S04]  /*8100*/  LDL.LU R130, [R1+0x8f4] ;  /* 0x0008f40001827983 */ /* 0x001f280000300800 */
[----:B------:R0:W-:Y:S01]  /*8110*/  STL [R1+0x5f8], R131 ;  /* 0x0005f88301007387 */ /* 0x0001e20000100800 */
[----:B------:R-:W-:-:S03]  /*8120*/  FADD R138, RZ, R138 ;  /* 0x0000008aff8a7221 */ /* 0x000fc60000000000 */
        /* <DEDUP_REMOVED lines=40> */
[----:B------:R0:W-:Y:S04]  /*83b0*/  STL [R1+0x630], R145 ;  /* 0x0006309101007387 */ /* 0x0001e80000100800 */
        /* <DEDUP_REMOVED lines=12> */
[----:B0-----:R-:W4:Y:S01]  /*8480*/  LDL.LU R151, [R1+0x8a0] ;  /* 0x0008a00001977983 */ /* 0x001f220000300800 */
[----:B------:R-:W-:-:S01]  /*8490*/  FADD R5, RZ, R5 ;  /* 0x00000005ff057221 */ /* 0x000fc20000000000 */
[----:B------:R-:W-:Y:S01]  /*84a0*/  FADD R4, RZ, R4 ;  /* 0x00000004ff047221 */ /* 0x000fe20000000000 */
[----:B------:R-:W-:-:S01]  /*84b0*/  FADD R3, RZ, R3 ;  /* 0x00000003ff037221 */ /* 0x000fc20000000000 */
[----:B---3--:R-:W-:-:S02]  /*84c0*/  FADD R2, RZ, R2 ;  /* 0x00000002ff027221 */ /* 0x008fc40000000000 */
[----:B------:R0:W-:Y:S01]  /*84d0*/  STL [R1+0x64c], R5 ;  /* 0x00064c0501007387 */ /* 0x0001e20000100800 */
[----:B------:R-:W-:-:S03]  /*84e0*/  FADD R0, RZ, R0 ;  /* 0x00000000ff007221 */ /* 0x000fc60000000000 */
[----:B0-----:R0:W5:Y:S04]  /*84f0*/  LDL.LU R5, [R1+0x89c] ;  /* 0x00089c0001057983 */ /* 0x0011680000300800 */
[----:B------:R1:W-:Y:S04]  /*8500*/  STL [R1+0x650], R4 ;  /* 0x0006500401007387 */ /* 0x0003e80000100800 */
[----:B-1----:R0:W5:Y:S04]  /*8510*/  LDL.LU R4, [R1+0x898] ;  /* 0x0008980001047983 */ /* 0x0021680000300800 */
[----:B------:R1:W-:Y:S04]  /*8520*/  STL [R1+0x654], R3 ;  /* 0x0006540301007387 */ /* 0x0003e80000100800 */
[----:B-1----:R0:W5:Y:S04]  /*8530*/  LDL.LU R3, [R1+0x894] ;  /* 0x0008940001037983 */ /* 0x0021680000300800 */
[----:B------:R1:W-:Y:S04]  /*8540*/  STL [R1+0x658], R2 ;  /* 0x0006580201007387 */ /* 0x0003e80000100800 */
[----:B-1----:R0:W5:Y:S04]  /*8550*/  LDL.LU R2, [R1+0x890] ;  /* 0x0008900001027983 */ /* 0x0021680000300800 */
[----:B------:R1:W-:Y:S04]  /*8560*/  STL [R1+0x65c], R0 ;  /* 0x00065c0001007387 */ /* 0x0003e80000100800 */
[----:B-1----:R0:W5:Y:S04]  /*8570*/  LDL.LU R0, [R1+0x88c] ;  /* 0x00088c0001007983 */ /* 0x0021680000300800 */
[----:B------:R1:W-:Y:S04]  /*8580*/  STL [R1+0x660], R8 ;  /* 0x0006600801007387 */ /* 0x0003e80000100800 */
[----:B------:R3:W-:Y:S01]  /*8590*/  STL [R1+0x664], R7 ;  /* 0x0006640701007387 */ /* 0x0007e20000100800 */
[----:B-1----:R-:W-:-:S01]  /*85a0*/  FADD R8, RZ, R6 ;  /* 0x00000006ff087221 */ /* 0x002fc20000000000 */
[----:B------:R-:W-:Y:S01]  /*85b0*/  FADD R6, RZ, R25 ;  /* 0x00000019ff067221 */ /* 0x000fe20000000000 */
[----:B---3--:R-:W-:-:S03]  /*85c0*/  FADD R7, RZ, R24 ;  /* 0x00000018ff077221 */ /* 0x008fc60000000000 */
[----:B------:R1:W-:Y:S04]  /*85d0*/  STL [R1+0x668], R8 ;  /* 0x0006680801007387 */ /* 0x0003e80000100800 */
[----:B------:R3:W-:Y:S04]  /*85e0*/  STL [R1+0x66c], R7 ;  /* 0x00066c0701007387 */ /* 0x0007e80000100800 */
[----:B------:R2:W-:Y:S01]  /*85f0*/  STL [R1+0x670], R6 ;  /* 0x0006700601007387 */ /* 0x0005e20000100800 */
[----:B-1----:R-:W-:-:S01]  /*8600*/  FADD R8, RZ, R26 ;  /* 0x0000001aff087221 */ /* 0x002fc20000000000 */
[----:B---3--:R-:W-:-:S04]  /*8610*/  FADD R7, RZ, R27 ;  /* 0x0000001bff077221 */ /* 0x008fc80000000000 */
[----:B------:R1:W-:Y:S01]  /*8620*/  STL [R1+0x674], R8 ;  /* 0x0006740801007387 */ /* 0x0003e20000100800 */
[----:B--2---:R-:W-:-:S03]  /*8630*/  FADD R6, RZ, R28 ;  /* 0x0000001cff067221 */ /* 0x004fc60000000000 */
[----:B------:R2:W-:Y:S04]  /*8640*/  STL [R1+0x678], R7 ;  /* 0x0006780701007387 */ /* 0x0005e80000100800 */
[----:B------:R3:W-:Y:S01]  /*8650*/  STL [R1+0x67c], R6 ;  /* 0x00067c0601007387 */ /* 0x0007e20000100800 */
[----:B-1----:R-:W-:-:S01]  /*8660*/  FADD R8, RZ, R29 ;  /* 0x0000001dff087221 */ /* 0x002fc20000000000 */
[----:B--2---:R-:W-:-:S04]  /*8670*/  FADD R7, RZ, R30 ;  /* 0x0000001eff077221 */ /* 0x004fc80000000000 */
[----:B------:R1:W-:Y:S01]  /*8680*/  STL [R1+0x680], R8 ;  /* 0x0006800801007387 */ /* 0x0003e20000100800 */
[----:B---3--:R-:W-:-:S03]  /*8690*/  FADD R6, RZ, R31 ;  /* 0x0000001fff067221 */ /* 0x008fc60000000000 */
        /* <DEDUP_REMOVED lines=191> */
[----:B----4-:R-:W-:-:S03]  /*9290*/  FADD R6, RZ, R127 ;  /* 0x0000007fff067221 */ /* 0x010fc60000000000 */
        /* <DEDUP_REMOVED lines=50> */
[----:B------:R-:W-:-:S01]  /*95c0*/  FADD R9, RZ, R9 ;  /* 0x00000009ff097221 */ /* 0x000fc20000000000 */
[----:B------:R-:W-:Y:S01]  /*95d0*/  FADD R10, RZ, R10 ;  /* 0x0000000aff0a7221 */ /* 0x000fe20000000000 */
        /* <DEDUP_REMOVED lines=97> */
[----:B0-----:R-:W-:-:S06]  /*9bf0*/  UMOV UR6, URZ ;  /* 0x0000003f00067c82 */ /* 0x001fcc0008000000 */
.L_x_23:
[----:B------:R-:W-:-:S04]  /*9c00*/  UIADD3 UR23, UR5, 0x1, URZ ;  /* 0x0000000105177890 */ /* 0x000fc8000fffe03f */
[----:B------:R-:W-:-:S04]  /*9c10*/  UISETP.NE.AND UP0, UPT, UR23, 0xb, UPT ;  /* 0x0000000b1700788c */ /* 0x000fc8000bf05270 */
[----:B------:R-:W-:Y:S02]  /*9c20*/  USEL UR8, URZ, 0x1, UP0 ;  /* 0x000000013f087887 */ /* 0x000fe40008000000 */
[----:B------:R-:W-:Y:S02]  /*9c30*/  USEL UR23, UR23, URZ, UP0 ;  /* 0x0000003f17177287 */ /* 0x000fe40008000000 */
[----:B------:R-:W-:-:S06]  /*9c40*/  ULOP3.LUT UR8, UR4, UR8, URZ, 0x3c, !UPT ;  /* 0x0000000804087292 */ /* 0x000fcc000f8e3c3f */
[----:B------:R-:W-:Y:S01]  /*9c50*/  IMAD.U32 R6, RZ, RZ, UR8 ;  /* 0x00000008ff067e24 */ /* 0x000fe2000f8e00ff */
[----:B------:R-:W-:-:S06]  /*9c60*/  UMOV UR8, 0x1 ;  /* 0x0000000100087882 */ /* 0x000fcc0000000000 */
.L_x_18:
[----:B------:R-:W-:-:S04]  /*9c70*/  UISETP.LT.AND UP0, UPT, UR9, 0x1, UPT ;  /* 0x000000010900788c */ /* 0x000fc8000bf01270 */
[----:B------:R-:W-:-:S04]  /*9c80*/  USEL UR16, UR9, 0x1, UP0 ;  /* 0x0000000109107887 */ /* 0x000fc80008000000 */
[----:B------:R-:W-:-:S04]  /*9c90*/  UIADD3 UR16, UR9, -UR16, URZ ;  /* 0x8000001009107290 */ /* 0x000fc8000fffe03f */
[----:B------:R-:W-:-:S06]  /*9ca0*/  UISETP.GE.AND UP0, UPT, UR16, 0x1, UPT ;  /* 0x000000011000788c */ /* 0x000fcc000bf06270 */
[----:B------:R-:W-:-:S13]  /*9cb0*/  PLOP3.LUT P0, PT, PT, PT, UP0, 0x80, 0x0 ;  /* 0x000000000000781c */ /* 0x000fda0003f0f008 */
[----:B------:R-:W-:Y:S05]  /*9cc0*/  @!P0 BRA `(.L_x_24) ;  /* 0x0000007c006c8947 */ /* 0x000fea0003800000 */
[----:B------:R-:W-:Y:S01]  /*9cd0*/  IMAD.U32 R7, RZ, RZ, UR16 ;  /* 0x00000010ff077e24 */ /* 0x000fe2000f8e00ff */
[----:B------:R-:W-:Y:S01]  /*9ce0*/  UMOV UR24, UR5 ;  /* 0x0000000500187c82 */ /* 0x000fe20008000000 */
[----:B------:R-:W-:-:S05]  /*9cf0*/  ULDC UR25, c[0x0][0x50c] ;  /* 0x0001430000197ab9 */ /* 0x000fca0000000800 */
.L_x_32:
[----:B------:R-:W-:-:S06]  /*9d00*/  UISETP.NE.AND UP0, UPT, UR22, 0x3, UPT ;  /* 0x000000031600788c */ /* 0x000fcc000bf05270 */
[----:B------:R-:W-:-:S13]  /*9d10*/  PLOP3.LUT P1, PT, PT, PT, UP0, 0x80, 0x0 ;  /* 0x000000000000781c */ /* 0x000fda0003f2f008 */
[----:B------:R-:W-:Y:S05]  /*9d20*/  @!P1 BRA `(.L_x_25) ;  /* 0x0000000000049947 */ /* 0x000fea0003800000 */
[----:B------:R-:W-:Y:S01]  /*9d30*/  BPT.TRAP 0x1 ;  /* 0x000000040000795c */ /* 0x000fe20000300000 */
.L_x_25:
[----:B------:R-:W0:Y:S01]  /*9d40*/  S2UR UR16, SR_CgaCtaId ;  /* 0x00000000001079c3 */ /* 0x000e220000008800 */
[----:B------:R-:W-:Y:S01]  /*9d50*/  UMOV UR11, 0x400 ;  /* 0x00000400000b7882 */ /* 0x000fe20000000000 */
[----:B------:R-:W-:Y:S01]  /*9d60*/  SHF.L.U32 R8, R6, 0x1f, RZ ;  /* 0x0000001f06087819 */ /* 0x000fe200000006ff */
[----:B0-----:R-:W-:-:S04]  /*9d70*/  ULEA UR11, UR16, UR11, 0x18 ;  /* 0x0000000b100b7291 */ /* 0x001fc8000f8ec03f */
[----:B------:R-:W-:-:S09]  /*9d80*/  ULEA UR16, UR23, UR11, 0x3 ;  /* 0x0000000b17107291 */ /* 0x000fd2000f8e183f */
[----:B------:R0:W4:Y:S01]  /*9d90*/  SYNCS.PHASECHK.TRANS64.TRYWAIT P0, [UR16], R8 ;  /* 0x00000008ff0075a7 */ /* 0x0001220008000150 */
[----:B------:R-:W-:Y:S05]  /*9da0*/  @!P1 BRA `(.L_x_26) ;  /* 0x0000000000049947 */ /* 0x000fea0003800000 */
[----:B------:R-:W-:Y:S01]  /*9db0*/  BPT.TRAP 0x1 ;  /* 0x000000040000795c */ /* 0x000fe20000300000 */
.L_x_26:
[----:B----4-:R-:W-:Y:S05]  /*9dc0*/  @P0 BRA `(.L_x_27) ;  /* 0x0000000000080947 */ /* 0x010fea0003800000 */
[----:B------:R-:W4:Y:S02]  /*9dd0*/  SYNCS.PHASECHK.TRANS64.TRYWAIT P0, [UR16], R8 ;  /* 0x00000008ff0075a7 */ /* 0x000f240008000150 */
[----:B----4-:R-:W-:Y:S05]  /*9de0*/  @!P0 BRA `(.L_x_28) ;  /* 0x0000035400a88947 */ /* 0x010fea0003800000 */
.L_x_27:
        /* <DEDUP_REMOVED lines=64> */
[----:B----4-:R-:W4:Y:S04]  /*a1f0*/  LDL.LU.64 R108, [R1] ;  /* 0x00000000016c7983 */ /* 0x010f280000300a00 */
[----:B------:R-:W2:Y:S04]  /*a200*/  LDL.LU.64 R110, [R1+0x8] ;  /* 0x00000800016e7983 */ /* 0x000ea80000300a00 */
[----:B------:R-:W3:Y:S04]  /*a210*/  LDL.LU.64 R112, [R1+0x10] ;  /* 0x0000100001707983 */ /* 0x000ee80000300a00 */
[----:B------:R-:W4:Y:S04]  /*a220*/  LDL.LU.64 R114, [R1+0x18] ;  /* 0x0000180001727983 */ /* 0x000f280000300a00 */
        /* <DEDUP_REMOVED lines=18> */
[----:B----4-:R-:W-:Y:S04]  /*a350*/  STL.64 [R1+0xc88], R150 ;  /* 0x000c889601007387 */ /* 0x010fe80000100a00 */
[----:B---3--:R-:W-:Y:S04]  /*a360*/  STL.64 [R1+0xc80], R148 ;  /* 0x000c809401007387 */ /* 0x008fe80000100a00 */
[----:B--2---:R-:W-:Y:S04]  /*a370*/  STL.64 [R1+0xc78], R146 ;  /* 0x000c789201007387 */ /* 0x004fe80000100a00 */
        /* <DEDUP_REMOVED lines=61> */
[----:B--2---:R-:W2:Y:S04]  /*a750*/  LDL.LU.64 R24, [R1+0x200] ;  /* 0x0002000001187983 */ /* 0x004ea80000300a00 */
[----:B------:R-:W2:Y:S04]  /*a760*/  LDL.LU.64 R26, [R1+0x208] ;  /* 0x00020800011a7983 */ /* 0x000ea80000300a00 */
        /* <DEDUP_REMOVED lines=61> */
[----:B------:R-:W2:Y:S01]  /*ab40*/  LDL.LU.64 R150, [R1+0x3f8] ;  /* 0x0003f80001967983 */ /* 0x000ea20000300a00 */
[----:B------:R-:W-:-:S02]  /*ab50*/  UIADD3 UR16, UR11, 0x21180, URZ ;  /* 0x000211800b107890 */ /* 0x000fc4000fffe03f */
[----:B------:R-:W-:Y:S01]  /*ab60*/  UISETP.NE.AND UP0, UPT, UR7, URZ, UPT ;  /* 0x0000003f0700728c */ /* 0x000fe2000bf05270 */
[----:B------:R-:W3:Y:S01]  /*ab70*/  LDL.LU.64 R152, [R1+0xb0] ;  /* 0x0000b00001987983 */ /* 0x000ee20000300a00 */
[----:B------:R-:W-:Y:S02]  /*ab80*/  USHF.R.U32.HI UR16, URZ, 0x4, UR16 ;  /* 0x000000043f107899 */ /* 0x000fe40008011610 */
[----:B------:R-:W-:Y:S01]  /*ab90*/  USEL UR8, UR8, URZ, !UP0 ;  /* 0x0000003f08087287 */ /* 0x000fe2000c000000 */
[----:B------:R-:W3:Y:S01]  /*aba0*/  LDL.LU.64 R154, [R1+0xb8] ;  /* 0x0000b800019a7983 */ /* 0x000ee20000300a00 */
[----:B------:R-:W-:Y:S02]  /*abb0*/  ULOP3.LUT UR16, UR16, 0x3fff, URZ, 0xc0, !UPT ;  /* 0x00003fff10107892 */ /* 0x000fe4000f8ec03f */
[----:B------:R-:W-:Y:S01]  /*abc0*/  ULOP3.LUT UR7, UR12, 0x10000, URZ, 0xfc, !UPT ;  /* 0x000100000c077892 */ /* 0x000fe2000f8efc3f */
[----:B------:R-:W3:Y:S01]  /*abd0*/  LDL.LU.64 R156, [R1+0xc0] ;  /* 0x0000c000019c7983 */ /* 0x000ee20000300a00 */
[----:B------:R-:W-:-:S02]  /*abe0*/  ULOP3.LUT UR16, UR16, 0x10000, URZ, 0xfc, !UPT ;  /* 0x0001000010107892 */ /* 0x000fc4000f8efc3f */
[----:B------:R-:W-:Y:S01]  /*abf0*/  UISETP.NE.U32.AND UP0, UPT, UR8, URZ, UPT ;  /* 0x0000003f0800728c */ /* 0x000fe2000bf05070 */
[----:B------:R-:W3:Y:S01]  /*ac00*/  LDL.LU.64 R158, [R1+0xc8] ;  /* 0x0000c800019e7983 */ /* 0x000ee20000300a00 */
[----:B------:R-:W-:Y:S02]  /*ac10*/  UIMAD UR7, UR23, 0x300, UR7 ;  /* 0x00000300170778a4 */ /* 0x000fe4000f8e0207 */
[----:B------:R-:W-:Y:S01]  /*ac20*/  ULEA UR18, UR23, UR16, 0x9 ;  /* 0x0000001017127291 */ /* 0x000fe2000f8e483f */
[----:B------:R-:W3:Y:S01]  /*ac30*/  LDL.LU.64 R160, [R1+0xd0] ;  /* 0x0000d00001a07983 */ /* 0x000ee20000300a00 */
[----:B------:R-:W-:Y:S01]  /*ac40*/  UMOV UR17, 0xc0000010 ;  /* 0xc000001000117882 */ /* 0x000fe20000000000 */
[----:B------:R-:W-:Y:S02]  /*ac50*/  UMOV UR19, 0xc0000010 ;  /* 0xc000001000137882 */ /* 0x000fe40000000000 */
[----:B------:R-:W-:Y:S01]  /*ac60*/  UMOV UR16, UR7 ;  /* 0x0000000700107c82 */ /* 0x000fe20008000000 */
[----:B------:R-:W3:Y:S04]  /*ac70*/  LDL.LU.64 R162, [R1+0xd8] ;  /* 0x0000d80001a27983 */ /* 0x000ee80000300a00 */
        /* <DEDUP_REMOVED lines=35> */
[----:B------:R-:W3:Y:S01]  /*aeb0*/  LDL.LU.64 R234, [R1+0x1f8] ;  /* 0x0001f80001ea7983 */ /* 0x000ee20000300a00 */
[----:B--2---:R-:W-:-:S06]  /*aec0*/  WARPGROUP.ARRIVE ;  /* 0x00000000000079c5 */ /* 0x004fcc0000000000 */
[----:B------:R-:W-:Y:S03]  /*aed0*/  QGMMA.64x256x32.F32.E4M3.E4M3 R24, gdesc[UR16], R24, UP0, gsb0 ;  /* 0x03e00000101879f3 */ /* 0x000fe6000b800818 */
[----:B------:R-:W-:Y:S02]  /*aee0*/  WARPGROUP.DEPBAR.LE gsb0, 0x0 ;  /* 0x00008000000079c5 */ /* 0x000fe40000010000 */
        /* <DEDUP_REMOVED lines=64> */
[----:B--2---:R-:W3:Y:S04]  /*b2f0*/  LDL.LU.64 R150, [R1+0xc88] ;  /* 0x000c880001967983 */ /* 0x004ee80000300a00 */
        /* <DEDUP_REMOVED lines=21> */
[----:B------:R-:W-:Y:S01]  /*b450*/  UIADD3 UR16, UR7, 0x100, URZ ;  /* 0x0000010007107890 */ /* 0x000fe2000fffe03f */
[----:B------:R-:W-:-:S02]  /*b460*/  UMOV UR17, 0xc0000010 ;  /* 0xc000001000117882 */ /* 0x000fc40000000000 */
        /* <DEDUP_REMOVED lines=42> */
[----:B---3--:R-:W-:-:S06]  /*b710*/  WARPGROUP.ARRIVE ;  /* 0x00000000000079c5 */ /* 0x008fcc0000000000 */
[----:B------:R-:W-:Y:S03]  /*b720*/  QGMMA.64x256x32.F32.E4M3.E4M3 R108, gdesc[UR16], R108, UP0, gsb0 ;  /* 0x03e00000106c79f3 */ /* 0x000fe6000b80086c */
[----:B------:R-:W-:Y:S02]  /*b730*/  WARPGROUP.DEPBAR.LE gsb0, 0x0 ;  /* 0x00008000000079c5 */ /* 0x000fe40000010000 */
[----:B------:R-:W-:Y:S01]  /*b740*/  STL.64 [R1], R108 ;  /* 0x0000006c01007387 */ /* 0x000fe20000100a00 */
[----:B0-----:R-:W-:-:S03]  /*b750*/  IMAD.MOV.U32 R8, RZ, RZ, R227 ;  /* 0x000000ffff087224 */ /* 0x001fc600078e00e3 */
        /* <DEDUP_REMOVED lines=63> */
[----:B0-----:R0:W5:Y:S04]  /*bb50*/  LDL.LU.64 R234, [R1+0xa88] ;  /* 0x000a880001ea7983 */ /* 0x0011680000300a00 */
[----:B------:R0:W5:Y:S04]  /*bb60*/  LDL.LU.64 R232, [R1+0xa80] ;  /* 0x000a800001e87983 */ /* 0x0001680000300a00 */
        /* <DEDUP_REMOVED lines=62> */
[----:B------:R-:W-:Y:S01]  /*bf50*/  UIADD3 UR16, UR7, 0x200, URZ ;  /* 0x0000020007107890 */ /* 0x000fe2000fffe03f */
[----:B------:R-:W-:Y:S01]  /*bf60*/  UMOV UR17, 0xc0000010 ;  /* 0xc000001000117882 */ /* 0x000fe20000000000 */
[----:B------:R-:W-:Y:S01]  /*bf70*/  UIADD3 UR6, UR6, 0x1, URZ ;  /* 0x0000000106067890 */ /* 0x000fe2000fffe03f */
[----:B--2---:R-:W-:-:S06]  /*bf80*/  WARPGROUP.ARRIVE ;  /* 0x00000000000079c5 */ /* 0x004fcc0000000000 */
[----:B------:R-:W-:Y:S01]  /*bf90*/  QGMMA.64x256x32.F32.E4M3.E4M3 R24, gdesc[UR16], R24, UP0, gsb0 ;  /* 0x03e00000101879f3 */ /* 0x000fe2000b800818 */
[----:B------:R-:W-:-:S04]  /*bfa0*/  UISETP.NE.AND UP0, UPT, UR6, UR25, UPT ;  /* 0x000000190600728c */ /* 0x000fc8000bf05270 */
[----:B------:R-:W-:-:S06]  /*bfb0*/  USEL UR7, URZ, 0x1, UP0 ;  /* 0x000000013f077887 */ /* 0x000fcc0008000000 */
[----:B------:R-:W-:Y:S01]  /*bfc0*/  ISETP.NE.AND P0, PT, RZ, UR7, PT ;  /* 0x00000007ff007c0c */ /* 0x000fe2000bf05270 */
[----:B------:R-:W-:-:S12]  /*bfd0*/  WARPGROUP.DEPBAR.LE gsb0, 0x0 ;  /* 0x00008000000079c5 */ /* 0x000fd80000010000 */
[----:B0-----:R-:W-:Y:S05]  /*bfe0*/  @!P0 BRA `(.L_x_29) ;  /* 0x0000005800308947 */ /* 0x001fea0003800000 */
[----:B------:R0:W-:Y:S04]  /*bff0*/  STL [R1+0xa34], R52 ;  /* 0x000a343401007387 */ /* 0x0001e80000100800 */
[----:B0-----:R-:W2:Y:S04]  /*c000*/  LDL R52, [R1+0x200] ;  /* 0x0002000001347983 */ /* 0x001ea80000100800 */
[----:B------:R0:W-:Y:S04]  /*c010*/  STL [R1+0xa30], R53 ;  /* 0x000a303501007387 */ /* 0x0001e80000100800 */
[----:B0-----:R-:W3:Y:S04]  /*c020*/  LDL R53, [R1+0x204] ;  /* 0x0002040001357983 */ /* 0x001ee80000100800 */
[----:B------:R0:W-:Y:S04]  /*c030*/  STL [R1+0xa2c], R54 ;  /* 0x000a2c3601007387 */ /* 0x0001e80000100800 */
[----:B0-----:R-:W4:Y:S04]  /*c040*/  LDL R54, [R1+0x208] ;  /* 0x0002080001367983 */ /* 0x001f280000100800 */
        /* <DEDUP_REMOVED lines=85> */
[----:B0-----:R-:W4:Y:S04]  /*c5a0*/  LDL.LU R97, [R1+0x408] ;  /* 0x0004080001617983 */ /* 0x001f280000300800 */
        /* <DEDUP_REMOVED lines=112> */
[----:B-----5:R0:W-:Y:S04]  /*ccb0*/  STL [R1+0x89c], R5 ;  /* 0x00089c0501007387 */ /* 0x0201e80000100800 */
        /* <DEDUP_REMOVED lines=8> */
[----:B0-----:R-:W4:Y:S01]  /*cd40*/  LDL R0, [R1+0x2b4] ;  /* 0x0002b40001007983 */ /* 0x001f220000100800 */
[----:B--2---:R-:W-:-:S01]  /*cd50*/  FADD R9, R52, R9 ;  /* 0x0000000934097221 */ /* 0x004fc20000000000 */
[----:B---3--:R-:W-:Y:S01]  /*cd60*/  FADD R10, R53, R10 ;  /* 0x0000000a350a7221 */ /* 0x008fe20000000000 */
[----:B----4-:R-:W-:-:S01]  /*cd70*/  FADD R11, R54, R11 ;  /* 0x0000000b360b7221 */ /* 0x010fc20000000000 */
[----:B------:R-:W2:Y:S01]  /*cd80*/  LDL.LU R52, [R1+0xa34] ;  /* 0x000a340001347983 */ /* 0x000ea20000300800 */
[----:B------:R-:W-:-:S01]  /*cd90*/  FADD R12, R55, R12 ;  /* 0x0000000c370c7221 */ /* 0x000fc20000000000 */
[----:B------:R-:W-:-:S02]  /*cda0*/  FADD R13, R56, R13 ;  /* 0x0000000d380d7221 */ /* 0x000fc40000000000 */
[----:B------:R-:W3:Y:S01]  /*cdb0*/  LDL.LU R53, [R1+0xa30] ;  /* 0x000a300001357983 */ /* 0x000ee20000300800 */
[----:B------:R-:W-:-:S03]  /*cdc0*/  FADD R14, R57, R14 ;  /* 0x0000000e390e7221 */ /* 0x000fc60000000000 */
[----:B------:R-:W4:Y:S01]  /*cdd0*/  LDL.LU R54, [R1+0xa2c] ;  /* 0x000a2c0001367983 */ /* 0x000f220000300800 */
        /* <DEDUP_REMOVED lines=70> */
[----:B------:R-:W-:-:S01]  /*d240*/  FADD R178, R93, R178 ;  /* 0x000000b25db27221 */ /* 0x000fc20000000000 */
[----:B------:R-:W-:Y:S02]  /*d250*/  FADD R97, R98, R97 ;  /* 0x0000006162617221 */ /* 0x000fe40000000000 */
[----:B------:R-:W4:Y:S01]  /*d260*/  LDL.LU R90, [R1+0x99c] ;  /* 0x00099c00015a7983 */ /* 0x000f220000300800 */
[----:B------:R-:W-:-:S01]  /*d270*/  FADD R179, R94, R179 ;  /* 0x000000b35eb37221 */ /* 0x000fc20000000000 */
[----:B------:R-:W-:Y:S02]  /*d280*/  FADD R101, R102, R101 ;  /* 0x0000006566657221 */ /* 0x000fe40000000000 */
[----:B------:R-:W4:Y:S01]  /*d290*/  LDL.LU R91, [R1+0x998] ;  /* 0x00099800015b7983 */ /* 0x000f220000300800 */
[----:B------:R-:W-:-:S03]  /*d2a0*/  FADD R180, R95, R180 ;  /* 0x000000b45fb47221 */ /* 0x000fc60000000000 */
[----:B------:R-:W4:Y:S01]  /*d2b0*/  LDL.LU R92, [R1+0x994] ;  /* 0x00099400015c7983 */ /* 0x000f220000300800 */
[----:B------:R-:W-:-:S01]  /*d2c0*/  FADD R181, R96, R181 ;  /* 0x000000b560b57221 */ /* 0x000fc20000000000 */
[----:B------:R-:W-:Y:S02]  /*d2d0*/  FADD R99, R100, R99 ;  /* 0x0000006364637221 */ /* 0x000fe40000000000 */
[----:B------:R-:W4:Y:S04]  /*d2e0*/  LDL.LU R93, [R1+0x990] ;  /* 0x00099000015d7983 */ /* 0x000f280000300800 */
[----:B------:R-:W4:Y:S04]  /*d2f0*/  LDL.LU R94, [R1+0x98c] ;  /* 0x00098c00015e7983 */ /* 0x000f280000300800 */
[----:B------:R-:W4:Y:S04]  /*d300*/  LDL.LU R95, [R1+0x988] ;  /* 0x00098800015f7983 */ /* 0x000f280000300800 */
[----:B------:R-:W4:Y:S01]  /*d310*/  LDL.LU R96, [R1+0x984] ;  /* 0x0009840001607983 */ /* 0x000f220000300800 */
[----:B------:R-:W-:-:S01]  /*d320*/  FADD R237, R103, R237 ;  /* 0x000000ed67ed7221 */ /* 0x000fc20000000000 */
[----:B------:R-:W-:Y:S01]  /*d330*/  FADD R236, R104, R236 ;  /* 0x000000ec68ec7221 */ /* 0x000fe20000000000 */
[----:B------:R-:W-:-:S01]  /*d340*/  FADD R191, R149, R191 ;  /* 0x000000bf95bf7221 */ /* 0x000fc20000000000 */
[----:B------:R0:W-:Y:S01]  /*d350*/  STL [R1+0x408], R97 ;  /* 0x0004086101007387 */ /* 0x0001e20000100800 */
[----:B------:R-:W-:-:S01]  /*d360*/  FADD R192, R148, R192 ;  /* 0x000000c094c07221 */ /* 0x000fc20000000000 */
[----:B------:R-:W-:Y:S01]  /*d370*/  FADD R193, R147, R193 ;  /* 0x000000c193c17221 */ /* 0x000fe20000000000 */
[----:B------:R-:W-:-:S01]  /*d380*/  FADD R194, R146, R194 ;  /* 0x000000c292c27221 */ /* 0x000fc20000000000 */
[----:B------:R-:W-:Y:S01]  /*d390*/  STL [R1+0x400], R101 ;  /* 0x0004006501007387 */ /* 0x000fe20000100800 */
[----:B------:R-:W-:-:S01]  /*d3a0*/  FADD R190, R150, R190 ;  /* 0x000000be96be7221 */ /* 0x000fc20000000000 */
[----:B------:R-:W-:Y:S01]  /*d3b0*/  FADD R195, R145, R195 ;  /* 0x000000c391c37221 */ /* 0x000fe20000000000 */
[----:B------:R-:W-:-:S01]  /*d3c0*/  FADD R196, R144, R196 ;  /* 0x000000c490c47221 */ /* 0x000fc20000000000 */
[----:B------:R-:W-:Y:S01]  /*d3d0*/  FADD R197, R143, R197 ;  /* 0x000000c58fc57221 */ /* 0x000fe20000000000 */
[----:B------:R-:W-:-:S01]  /*d3e0*/  FADD R198, R142, R198 ;  /* 0x000000c68ec67221 */ /* 0x000fc20000000000 */
[----:B0-----:R-:W2:Y:S01]  /*d3f0*/  LDL R97, [R1+0x3a0] ;  /* 0x0003a00001617983 */ /* 0x001ea20000100800 */
[----:B------:R-:W-:-:S01]  /*d400*/  FADD R199, R141, R199 ;  /* 0x000000c78dc77221 */ /* 0x000fc20000000000 */
[----:B------:R-:W-:Y:S01]  /*d410*/  FADD R200, R140, R200 ;  /* 0x000000c88cc87221 */ /* 0x000fe20000000000 */
[----:B------:R-:W-:-:S01]  /*d420*/  FADD R201, R139, R201 ;  /* 0x000000c98bc97221 */ /* 0x000fc20000000000 */
[----:B------:R0:W-:Y:S01]  /*d430*/  STL [R1+0x404], R99 ;  /* 0x0004046301007387 */ /* 0x0001e20000100800 */
[----:B------:R-:W-:-:S01]  /*d440*/  FADD R202, R138, R202 ;  /* 0x000000ca8aca7221 */ /* 0x000fc20000000000 */
[----:B------:R-:W-:Y:S01]  /*d450*/  FADD R203, R137, R203 ;  /* 0x000000cb89cb7221 */ /* 0x000fe20000000000 */
[----:B------:R-:W-:-:S01]  /*d460*/  FADD R204, R136, R204 ;  /* 0x000000cc88cc7221 */ /* 0x000fc20000000000 */
[----:B------:R-:W2:Y:S01]  /*d470*/  LDL.LU R98, [R1+0x40c] ;  /* 0x00040c0001627983 */ /* 0x000ea20000300800 */
[----:B------:R-:W-:-:S01]  /*d480*/  FADD R189, R151, R189 ;  /* 0x000000bd97bd7221 */ /* 0x000fc20000000000 */
[----:B------:R-:W-:Y:S01]  /*d490*/  FADD R205, R135, R205 ;  /* 0x000000cd87cd7221 */ /* 0x000fe20000000000 */
[----:B------:R-:W-:-:S01]  /*d4a0*/  FADD R206, R134, R206 ;  /* 0x000000ce86ce7221 */ /* 0x000fc20000000000 */
[----:B------:R-:W-:Y:S01]  /*d4b0*/  FADD R207, R133, R207 ;  /* 0x000000cf85cf7221 */ /* 0x000fe20000000000 */
[----:B------:R-:W-:-:S01]  /*d4c0*/  FADD R208, R132, R208 ;  /* 0x000000d084d07221 */ /* 0x000fc20000000000 */
[----:B0-----:R-:W3:Y:S01]  /*d4d0*/  LDL R99, [R1+0x3a4] ;  /* 0x0003a40001637983 */ /* 0x001ee20000100800 */
[----:B------:R-:W-:-:S01]  /*d4e0*/  FADD R209, R131, R209 ;  /* 0x000000d183d17221 */ /* 0x000fc20000000000 */
[----:B------:R-:W-:Y:S01]  /*d4f0*/  FADD R210, R130, R210 ;  /* 0x000000d282d27221 */ /* 0x000fe20000000000 */
[----:B------:R-:W-:-:S01]  /*d500*/  FADD R211, R129, R211 ;  /* 0x000000d381d37221 */ /* 0x000fc20000000000 */
[----:B------:R-:W3:Y:S01]  /*d510*/  LDL.LU R100, [R1+0x410] ;  /* 0x0004100001647983 */ /* 0x000ee20000300800 */
[----:B------:R-:W-:-:S01]  /*d520*/  FADD R212, R128, R212 ;  /* 0x000000d480d47221 */ /* 0x000fc20000000000 */
[----:B------:R-:W-:Y:S01]  /*d530*/  FADD R213, R127, R213 ;  /* 0x000000d57fd57221 */ /* 0x000fe20000000000 */
[----:B------:R-:W-:-:S01]  /*d540*/  FADD R214, R126, R214 ;  /* 0x000000d67ed67221 */ /* 0x000fc20000000000 */
[----:B------:R-:W4:Y:S01]  /*d550*/  LDL R101, [R1+0x3a8] ;  /* 0x0003a80001657983 */ /* 0x000f220000100800 */
[----:B------:R-:W-:-:S01]  /*d560*/  FADD R215, R125, R215 ;  /* 0x000000d77dd77221 */ /* 0x000fc20000000000 */
[----:B------:R-:W-:Y:S01]  /*d570*/  FADD R216, R124, R216 ;  /* 0x000000d87cd87221 */ /* 0x000fe20000000000 */
[----:B------:R-:W-:-:S01]  /*d580*/  FADD R217, R123, R217 ;  /* 0x000000d97bd97221 */ /* 0x000fc20000000000 */
[----:B------:R-:W4:Y:S01]  /*d590*/  LDL.LU R102, [R1+0x414] ;  /* 0x0004140001667983 */ /* 0x000f220000300800 */
        /* <DEDUP_REMOVED lines=27> */
[----:B------:R-:W4:Y:S04]  /*d750*/  LDL R147, [R1+0x3b8] ;  /* 0x0003b80001937983 */ /* 0x000f280000100800 */
[----:B------:R-:W4:Y:S04]  /*d760*/  LDL.LU R146, [R1+0x424] ;  /* 0x0004240001927983 */ /* 0x000f280000300800 */
[----:B------:R-:W4:Y:S01]  /*d770*/  LDL R145, [R1+0x3bc] ;  /* 0x0003bc0001917983 */ /* 0x000f220000100800 */
[----:B------:R-:W-:-:S03]  /*d780*/  FADD R185, R4, R185 ;  /* 0x000000b904b97221 */ /* 0x000fc60000000000 */
[----:B------:R-:W4:Y:S04]  /*d790*/  LDL.LU R144, [R1+0x428] ;  /* 0x0004280001907983 */ /* 0x000f280000300800 */
[----:B------:R-:W4:Y:S04]  /*d7a0*/  LDL R143, [R1+0x3c0] ;  /* 0x0003c000018f7983 */ /* 0x000f280000100800 */
[----:B------:R-:W4:Y:S04]  /*d7b0*/  LDL.LU R142, [R1+0x42c] ;  /* 0x00042c00018e7983 */ /* 0x000f280000300800 */
[----:B------:R-:W4:Y:S01]  /*d7c0*/  LDL R141, [R1+0x3c4] ;  /* 0x0003c400018d7983 */ /* 0x000f220000100800 */
[----:B------:R-:W-:-:S03]  /*d7d0*/  FADD R184, R3, R184 ;  /* 0x000000b803b87221 */ /* 0x000fc60000000000 */
[----:B------:R-:W4:Y:S04]  /*d7e0*/  LDL.LU R140, [R1+0x430] ;  /* 0x00043000018c7983 */ /* 0x000f280000300800 */
[----:B------:R-:W4:Y:S04]  /*d7f0*/  LDL R139, [R1+0x3c8] ;  /* 0x0003c800018b7983 */ /* 0x000f280000100800 */
[----:B------:R-:W4:Y:S01]  /*d800*/  LDL.LU R138, [R1+0x434] ;  /* 0x00043400018a7983 */ /* 0x000f220000300800 */
[----:B------:R-:W-:-:S03]  /*d810*/  FADD R183, R2, R183 ;  /* 0x000000b702b77221 */ /* 0x000fc60000000000 */
[----:B------:R-:W4:Y:S04]  /*d820*/  LDL R137, [R1+0x3cc] ;  /* 0x0003cc0001897983 */ /* 0x000f280000100800 */
[----:B------:R-:W4:Y:S04]  /*d830*/  LDL.LU R136, [R1+0x438] ;  /* 0x0004380001887983 */ /* 0x000f280000300800 */
[----:B------:R-:W4:Y:S04]  /*d840*/  LDL R135, [R1+0x3d0] ;  /* 0x0003d00001877983 */ /* 0x000f280000100800 */
[----:B------:R-:W4:Y:S01]  /*d850*/  LDL.LU R134, [R1+0x43c] ;  /* 0x00043c0001867983 */ /* 0x000f220000300800 */
[----:B------:R-:W-:-:S03]  /*d860*/  FADD R182, R0, R182 ;  /* 0x000000b600b67221 */ /* 0x000fc60000000000 */
[----:B------:R-:W4:Y:S04]  /*d870*/  LDL R133, [R1+0x3d4] ;  /* 0x0003d40001857983 */ /* 0x000f280000100800 */
[----:B------:R-:W4:Y:S04]  /*d880*/  LDL.LU R132, [R1+0x440] ;  /* 0x0004400001847983 */ /* 0x000f280000300800 */
        /* <DEDUP_REMOVED lines=20> */
[----:B------:R-:W4:Y:S04]  /*d9d0*/  LDL R111, [R1] ;  /* 0x00000000016f7983 */ /* 0x000f280000100800 */
        /* <DEDUP_REMOVED lines=12> */
[----:B------:R-:W4:Y:S01]  /*daa0*/  LDL.LU R0, [R1+0x484] ;  /* 0x0004840001007983 */ /* 0x000f220000300800 */
[----:B--2---:R-:W-:-:S03]  /*dab0*/  FADD R98, R97, R98 ;  /* 0x0000006261627221 */ /* 0x004fc60000000000 */
[----:B------:R-:W2:Y:S04]  /*dac0*/  LDL.LU R97, [R1+0x980] ;  /* 0x0009800001617983 */ /* 0x000ea80000300800 */
[----:B------:R0:W-:Y:S01]  /*dad0*/  STL [R1+0x40c], R98 ;  /* 0x00040c6201007387 */ /* 0x0001e20000100800 */
[----:B---3--:R-:W-:-:S03]  /*dae0*/  FADD R100, R99, R100 ;  /* 0x0000006463647221 */ /* 0x008fc60000000000 */
[----:B0-----:R-:W3:Y:S01]  /*daf0*/  LDL.LU R98, [R1+0x97c] ;  /* 0x00097c0001627983 */ /* 0x001ee20000300800 */
[----:B----4-:R-:W-:-:S03]  /*db00*/  FADD R102, R101, R102 ;  /* 0x0000006665667221 */ /* 0x010fc60000000000 */
[----:B------:R-:W4:Y:S04]  /*db10*/  LDL.LU R99, [R1+0x978] ;  /* 0x0009780001637983 */ /* 0x000f280000300800 */
[----:B------:R0:W-:Y:S01]  /*db20*/  STL [R1+0x410], R100 ;  /* 0x0004106401007387 */ /* 0x0001e20000100800 */
[----:B------:R-:W-:-:S03]  /*db30*/  FADD R104, R103, R104 ;  /* 0x0000006867687221 */ /* 0x000fc60000000000 */
[----:B0-----:R-:W4:Y:S01]  /*db40*/  LDL.LU R100, [R1+0x974] ;  /* 0x0009740001647983 */ /* 0x001f220000300800 */
[----:B------:R-:W-:-:S03]  /*db50*/  FADD R150, R151, R150 ;  /* 0x0000009697967221 */ /* 0x000fc60000000000 */
[----:B------:R-:W4:Y:S04]  /*db60*/  LDL.LU R101, [R1+0x970] ;  /* 0x0009700001657983 */ /* 0x000f280000300800 */
[----:B------:R0:W-:Y:S01]  /*db70*/  STL [R1+0x414], R102 ;  /* 0x0004146601007387 */ /* 0x0001e20000100800 */
[----:B------:R-:W-:-:S01]  /*db80*/  FADD R148, R149, R148 ;  /* 0x0000009495947221 */ /* 0x000fc20000000000 */
[----:B------:R-:W-:Y:S02]  /*db90*/  FADD R146, R147, R146 ;  /* 0x0000009293927221 */ /* 0x000fe40000000000 */
[----:B0-----:R-:W4:Y:S04]  /*dba0*/  LDL.LU R102, [R1+0x96c] ;  /* 0x00096c0001667983 */ /* 0x001f280000300800 */
[----:B------:R-:W4:Y:S01]  /*dbb0*/  LDL.LU R103, [R1+0x968] ;  /* 0x0009680001677983 */ /* 0x000f220000300800 */
[----:B------:R-:W-:-:S03]  /*dbc0*/  FADD R144, R145, R144 ;  /* 0x0000009091907221 */ /* 0x000fc60000000000 */
[----:B------:R0:W-:Y:S01]  /*dbd0*/  STL [R1+0x418], R104 ;  /* 0x0004186801007387 */ /* 0x0001e20000100800 */
[----:B------:R-:W-:-:S03]  /*dbe0*/  FADD R142, R143, R142 ;  /* 0x0000008e8f8e7221 */ /* 0x000fc60000000000 */
[----:B0-----:R-:W4:Y:S04]  /*dbf0*/  LDL.LU R104, [R1+0x964] ;  /* 0x0009640001687983 */ /* 0x001f280000300800 */
[----:B------:R-:W-:Y:S01]  /*dc00*/  STL [R1+0x41c], R150 ;  /* 0x00041c9601007387 */ /* 0x000fe20000100800 */
[----:B------:R-:W-:-:S03]  /*dc10*/  FADD R140, R141, R140 ;  /* 0x0000008c8d8c7221 */ /* 0x000fc60000000000 */
[----:B------:R-:W-:Y:S01]  /*dc20*/  STL [R1+0x420], R148 ;  /* 0x0004209401007387 */ /* 0x000fe20000100800 */
[----:B------:R-:W-:-:S03]  /*dc30*/  FADD R138, R139, R138 ;  /* 0x0000008a8b8a7221 */ /* 0x000fc60000000000 */
[----:B------:R-:W-:Y:S04]  /*dc40*/  STL [R1+0x424], R146 ;  /* 0x0004249201007387 */ /* 0x000fe80000100800 */
        /* <DEDUP_REMOVED lines=22> */
[----:B------:R0:W-:Y:S01]  /*ddb0*/  STL [R1+0x458], R120 ;  /* 0x0004587801007387 */ /* 0x0001e20000100800 */
        /* <DEDUP_REMOVED lines=13> */
[----:B------:R2:W-:Y:S04]  /*de90*/  STL [R1+0x474], R5 ;  /* 0x0004740501007387 */ /* 0x0005e80000100800 */
[----:B------:R2:W-:Y:S01]  /*dea0*/  STL [R1+0x478], R4 ;  /* 0x0004780401007387 */ /* 0x0005e20000100800 */
[----:B------:R-:W-:-:S03]  /*deb0*/  FADD R3, R107, R3 ;  /* 0x000000036b037221 */ /* 0x000fc60000000000 */
[----:B0-----:R-:W3:Y:S04]  /*dec0*/  LDL R120, [R1+0x1c] ;  /* 0x00001c0001787983 */ /* 0x001ee80000100800 */
[----:B------:R0:W-:Y:S01]  /*ded0*/  STL [R1+0x47c], R3 ;  /* 0x00047c0301007387 */ /* 0x0001e20000100800 */
[----:B------:R-:W-:-:S03]  /*dee0*/  FADD R2, R106, R2 ;  /* 0x000000026a027221 */ /* 0x000fc60000000000 */
[----:B-1----:R-:W3:Y:S04]  /*def0*/  LDL.LU R118, [R1+0x488] ;  /* 0x0004880001767983 */ /* 0x002ee80000300800 */
[----:B------:R1:W-:Y:S01]  /*df00*/  STL [R1+0x480], R2 ;  /* 0x0004800201007387 */ /* 0x0003e20000100800 */
[----:B------:R-:W-:-:S03]  /*df10*/  FADD R0, R105, R0 ;  /* 0x0000000069007221 */ /* 0x000fc60000000000 */
[----:B------:R-:W4:Y:S04]  /*df20*/  LDL R116, [R1+0x20] ;  /* 0x0000200001747983 */ /* 0x000f280000100800 */
[----:B------:R1:W-:Y:S04]  /*df30*/  STL [R1+0x484], R0 ;  /* 0x0004840001007387 */ /* 0x0003e80000100800 */
[----:B------:R-:W4:Y:S04]  /*df40*/  LDL.LU R114, [R1+0x48c] ;  /* 0x00048c0001727983 */ /* 0x000f280000300800 */
[----:B------:R-:W4:Y:S04]  /*df50*/  LDL R112, [R1+0x24] ;  /* 0x0000240001707983 */ /* 0x000f280000100800 */
[----:B------:R-:W4:Y:S04]  /*df60*/  LDL.LU R110, [R1+0x490] ;  /* 0x00049000016e7983 */ /* 0x000f280000300800 */
[----:B------:R-:W4:Y:S04]  /*df70*/  LDL R108, [R1+0x28] ;  /* 0x00002800016c7983 */ /* 0x000f280000100800 */
[----:B------:R-:W4:Y:S04]  /*df80*/  LDL.LU R106, [R1+0x494] ;  /* 0x00049400016a7983 */ /* 0x000f280000300800 */
        /* <DEDUP_REMOVED lines=21> */
[----:B--2---:R-:W2:Y:S04]  /*e0e0*/  LDL.LU R7, [R1+0x4e8] ;  /* 0x0004e80001077983 */ /* 0x004ea80000300800 */
[----:B------:R-:W2:Y:S04]  /*e0f0*/  LDL R126, [R1+0x80] ;  /* 0x00008000017e7983 */ /* 0x000ea80000100800 */
[----:B------:R-:W2:Y:S04]  /*e100*/  LDL.LU R6, [R1+0x4ec] ;  /* 0x0004ec0001067983 */ /* 0x000ea80000300800 */
[----:B------:R-:W2:Y:S04]  /*e110*/  LDL R125, [R1+0x84] ;  /* 0x00008400017d7983 */ /* 0x000ea80000100800 */
[----:B------:R-:W2:Y:S04]  /*e120*/  LDL.LU R5, [R1+0x4f0] ;  /* 0x0004f00001057983 */ /* 0x000ea80000300800 */
[----:B------:R-:W2:Y:S04]  /*e130*/  LDL R124, [R1+0x88] ;  /* 0x00008800017c7983 */ /* 0x000ea80000100800 */
[----:B------:R-:W2:Y:S04]  /*e140*/  LDL.LU R4, [R1+0x4f4] ;  /* 0x0004f40001047983 */ /* 0x000ea80000300800 */
[----:B------:R-:W2:Y:S04]  /*e150*/  LDL R123, [R1+0x8c] ;  /* 0x00008c00017b7983 */ /* 0x000ea80000100800 */
[----:B0-----:R-:W2:Y:S04]  /*e160*/  LDL.LU R3, [R1+0x4f8] ;  /* 0x0004f80001037983 */ /* 0x001ea80000300800 */
[----:B------:R-:W2:Y:S04]  /*e170*/  LDL R122, [R1+0x90] ;  /* 0x00009000017a7983 */ /* 0x000ea80000100800 */
[----:B-1----:R-:W2:Y:S04]  /*e180*/  LDL.LU R2, [R1+0x4fc] ;  /* 0x0004fc0001027983 */ /* 0x002ea80000300800 */
[----:B------:R-:W2:Y:S04]  /*e190*/  LDL R121, [R1+0x94] ;  /* 0x0000940001797983 */ /* 0x000ea80000100800 */
[----:B------:R-:W2:Y:S04]  /*e1a0*/  LDL.LU R0, [R1+0x500] ;  /* 0x0005000001007983 */ /* 0x000ea80000300800 */
[----:B------:R-:W2:Y:S04]  /*e1b0*/  LDL.LU R128, [R1+0x4e4] ;  /* 0x0004e40001807983 */ /* 0x000ea80000300800 */
[----:B------:R-:W2:Y:S01]  /*e1c0*/  LDL.LU R130, [R1+0x4e0] ;  /* 0x0004e00001827983 */ /* 0x000ea20000300800 */
[----:B---3--:R-:W-:-:S05]  /*e1d0*/  FADD R118, R120, R118 ;  /* 0x0000007678767221 */ /* 0x008fca0000000000 */
[----:B------:R-:W-:Y:S04]  /*e1e0*/  STL [R1+0x488], R118 ;  /* 0x0004887601007387 */ /* 0x000fe80000100800 */
[----:B------:R-:W3:Y:S01]  /*e1f0*/  LDL.LU R132, [R1+0x4dc] ;  /* 0x0004dc0001847983 */ /* 0x000ee20000300800 */
[----:B----4-:R-:W-:-:S05]  /*e200*/  FADD R114, R116, R114 ;  /* 0x0000007274727221 */ /* 0x010fca0000000000 */
[----:B------:R-:W-:Y:S01]  /*e210*/  STL [R1+0x48c], R114 ;  /* 0x00048c7201007387 */ /* 0x000fe20000100800 */
[----:B------:R-:W-:-:S01]  /*e220*/  FADD R110, R112, R110 ;  /* 0x0000006e706e7221 */ /* 0x000fc20000000000 */
[----:B------:R-:W-:-:S05]  /*e230*/  FADD R106, R108, R106 ;  /* 0x0000006a6c6a7221 */ /* 0x000fca0000000000 */
[----:B------:R0:W-:Y:S04]  /*e240*/  STL [R1+0x494], R106 ;  /* 0x0004946a01007387 */ /* 0x0001e80000100800 */
[----:B------:R1:W-:Y:S04]  /*e250*/  STL [R1+0x490], R110 ;  /* 0x0004906e01007387 */ /* 0x0003e80000100800 */
[----:B0-----:R-:W4:Y:S04]  /*e260*/  LDL.LU R106, [R1+0x498] ;  /* 0x00049800016a7983 */ /* 0x001f280000300800 */
[----:B------:R-:W4:Y:S04]  /*e270*/  LDL.LU R108, [R1+0x49c] ;  /* 0x00049c00016c7983 */ /* 0x000f280000300800 */
[----:B-1----:R-:W4:Y:S04]  /*e280*/  LDL.LU R110, [R1+0x4a0] ;  /* 0x0004a000016e7983 */ /* 0x002f280000300800 */
[----:B------:R-:W4:Y:S04]  /*e290*/  LDL.LU R112, [R1+0x4a4] ;  /* 0x0004a40001707983 */ /* 0x000f280000300800 */
        /* <DEDUP_REMOVED lines=12> */
[----:B------:R-:W4:Y:S01]  /*e360*/  LDL.LU R134, [R1+0x4d8] ;  /* 0x0004d80001867983 */ /* 0x000f220000300800 */
[----:B--2---:R-:W-:-:S01]  /*e370*/  FADD R7, R127, R7 ;  /* 0x000000077f077221 */ /* 0x004fc20000000000 */
[----:B------:R-:W-:Y:S01]  /*e380*/  FADD R6, R126, R6 ;  /* 0x000000067e067221 */ /* 0x000fe20000000000 */
[----:B------:R-:W-:-:S01]  /*e390*/  FADD R5, R125, R5 ;  /* 0x000000057d057221 */ /* 0x000fc20000000000 */
[----:B------:R-:W-:Y:S01]  /*e3a0*/  FADD R4, R124, R4 ;  /* 0x000000047c047221 */ /* 0x000fe20000000000 */
[----:B------:R-:W-:-:S01]  /*e3b0*/  FADD R3, R123, R3 ;  /* 0x000000037b037221 */ /* 0x000fc20000000000 */
[----:B------:R-:W-:Y:S01]  /*e3c0*/  FADD R128, R129, R128 ;  /* 0x0000008081807221 */ /* 0x000fe20000000000 */
[----:B------:R-:W-:-:S01]  /*e3d0*/  FADD R130, R131, R130 ;  /* 0x0000008283827221 */ /* 0x000fc20000000000 */
[----:B---3--:R-:W-:Y:S01]  /*e3e0*/  FADD R132, R133, R132 ;  /* 0x0000008485847221 */ /* 0x008fe20000000000 */
[----:B----4-:R-:W-:-:S02]  /*e3f0*/  FADD R106, R105, R106 ;  /* 0x0000006a696a7221 */ /* 0x010fc40000000000 */
[----:B------:R-:W2:Y:S01]  /*e400*/  LDL.LU R105, [R1+0x960] ;  /* 0x0009600001697983 */ /* 0x000ea20000300800 */
[----:B------:R-:W-:-:S03]  /*e410*/  FADD R108, R107, R108 ;  /* 0x0000006c6b6c7221 */ /* 0x000fc60000000000 */
[----:B------:R0:W-:Y:S01]  /*e420*/  STL [R1+0x498], R106 ;  /* 0x0004986a01007387 */ /* 0x0001e20000100800 */
[----:B------:R-:W-:-:S01]  /*e430*/  FADD R110, R109, R110 ;  /* 0x0000006e6d6e7221 */ /* 0x000fc20000000000 */
[----:B------:R-:W-:Y:S02]  /*e440*/  FADD R112, R111, R112 ;  /* 0x000000706f707221 */ /* 0x000fe40000000000 */
[----:B0-----:R-:W3:Y:S04]  /*e450*/  LDL.LU R106, [R1+0x95c] ;  /* 0x00095c00016a7983 */ /* 0x001ee80000300800 */
[----:B------:R-:W4:Y:S04]  /*e460*/  LDL.LU R107, [R1+0x958] ;  /* 0x00095800016b7983 */ /* 0x000f280000300800 */
[----:B------:R0:W-:Y:S01]  /*e470*/  STL [R1+0x49c], R108 ;  /* 0x00049c6c01007387 */ /* 0x0001e20000100800 */
[----:B------:R-:W-:-:S01]  /*e480*/  FADD R114, R113, R114 ;  /* 0x0000007271727221 */ /* 0x000fc20000000000 */
[----:B------:R-:W-:-:S02]  /*e490*/  FADD R116, R115, R116 ;  /* 0x0000007473747221 */ /* 0x000fc40000000000 */
[----:B0-----:R-:W4:Y:S04]  /*e4a0*/  LDL.LU R108, [R1+0x954] ;  /* 0x00095400016c7983 */ /* 0x001f280000300800 */
[----:B------:R-:W4:Y:S04]  /*e4b0*/  LDL.LU R109, [R1+0x950] ;  /* 0x00095000016d7983 */ /* 0x000f280000300800 */
[----:B------:R0:W-:Y:S01]  /*e4c0*/  STL [R1+0x4a0], R110 ;  /* 0x0004a06e01007387 */ /* 0x0001e20000100800 */
[----:B------:R-:W-:-:S03]  /*e4d0*/  FADD R118, R117, R118 ;  /* 0x0000007675767221 */ /* 0x000fc60000000000 */
[----:B0-----:R-:W4:Y:S04]  /*e4e0*/  LDL.LU R110, [R1+0x94c] ;  /* 0x00094c00016e7983 */ /* 0x001f280000300800 */
[----:B------:R-:W4:Y:S04]  /*e4f0*/  LDL.LU R111, [R1+0x948] ;  /* 0x00094800016f7983 */ /* 0x000f280000300800 */
[----:B------:R0:W-:Y:S01]  /*e500*/  STL [R1+0x4a4], R112 ;  /* 0x0004a47001007387 */ /* 0x0001e20000100800 */
[----:B------:R-:W-:-:S01]  /*e510*/  FADD R120, R119, R120 ;  /* 0x0000007877787221 */ /* 0x000fc20000000000 */
[----:B------:R-:W-:-:S02]  /*e520*/  FADD R150, R151, R150 ;  /* 0x0000009697967221 */ /* 0x000fc40000000000 */
        /* <DEDUP_REMOVED lines=9> */
[----:B------:R-:W-:Y:S01]  /*e5c0*/  FADD R142, R143, R142 ;  /* 0x0000008e8f8e7221 */ /* 0x000fe20000000000 */
[----:B------:R-:W-:-:S01]  /*e5d0*/  FADD R140, R141, R140 ;  /* 0x0000008c8d8c7221 */ /* 0x000fc20000000000 */
        /* <DEDUP_REMOVED lines=8> */
[----:B------:R0:W-:Y:S04]  /*e660*/  STL [R1+0x4b4], R120 ;  /* 0x0004b47801007387 */ /* 0x0001e80000100800 */
[----:B0-----:R-:W4:Y:S04]  /*e670*/  LDL.LU R120, [R1+0x924] ;  /* 0x0009240001787983 */ /* 0x001f280000300800 */
[----:B------:R-:W-:Y:S04]  /*e680*/  STL [R1+0x4b8], R150 ;  /* 0x0004b89601007387 */ /* 0x000fe80000100800 */
        /* <DEDUP_REMOVED lines=13> */
[----:B------:R0:W-:Y:S04]  /*e760*/  STL [R1+0x4f0], R5 ;  /* 0x0004f00501007387 */ /* 0x0001e80000100800 */
[----:B------:R-:W-:Y:S04]  /*e770*/  STL [R1+0x4f4], R4 ;  /* 0x0004f40401007387 */ /* 0x000fe80000100800 */
[----:B------:R-:W2:Y:S04]  /*e780*/  LDL R139, [R1+0x98] ;  /* 0x00009800018b7983 */ /* 0x000ea80000100800 */
[----:B------:R-:W-:Y:S04]  /*e790*/  STL [R1+0x4f8], R3 ;  /* 0x0004f80301007387 */ /* 0x000fe80000100800 */
[----:B0-----:R-:W2:Y:S01]  /*e7a0*/  LDL.LU R5, [R1+0x504] ;  /* 0x0005040001057983 */ /* 0x001ea20000300800 */
[----:B------:R-:W-:-:S01]  /*e7b0*/  FADD R2, R122, R2 ;  /* 0x000000027a027221 */ /* 0x000fc20000000000 */
[----:B------:R-:W-:-:S04]  /*e7c0*/  FADD R0, R121, R0 ;  /* 0x0000000079007221 */ /* 0x000fc80000000000 */
[----:B------:R0:W-:Y:S04]  /*e7d0*/  STL [R1+0x4fc], R2 ;  /* 0x0004fc0201007387 */ /* 0x0001e80000100800 */
[----:B------:R-:W3:Y:S04]  /*e7e0*/  LDL R137, [R1+0x9c] ;  /* 0x00009c0001897983 */ /* 0x000ee80000100800 */
[----:B------:R1:W-:Y:S04]  /*e7f0*/  STL [R1+0x500], R0 ;  /* 0x0005000001007387 */ /* 0x0003e80000100800 */
[----:B0-----:R-:W3:Y:S04]  /*e800*/  LDL.LU R2, [R1+0x508] ;  /* 0x0005080001027983 */ /* 0x001ee80000300800 */
[----:B------:R-:W4:Y:S04]  /*e810*/  LDL R133, [R1+0xa0] ;  /* 0x0000a00001857983 */ /* 0x000f280000100800 */
[----:B-1----:R-:W4:Y:S04]  /*e820*/  LDL.LU R0, [R1+0x50c] ;  /* 0x00050c0001007983 */ /* 0x002f280000300800 */
        /* <DEDUP_REMOVED lines=23> */
[----:B------:R-:W4:Y:S04]  /*e9a0*/  LDL.LU R4, [R1+0x560] ;  /* 0x0005600001047983 */ /* 0x000f280000300800 */
[----:B------:R-:W4:Y:S04]  /*e9b0*/  LDL R129, [R1+0xf8] ;  /* 0x0000f80001817983 */ /* 0x000f280000100800 */
[----:B------:R-:W4:Y:S01]  /*e9c0*/  LDL.LU R3, [R1+0x564] ;  /* 0x0005640001037983 */ /* 0x000f220000300800 */
[----:B--2---:R-:W-:-:S03]  /*e9d0*/  FADD R5, R139, R5 ;  /* 0x000000058b057221 */ /* 0x004fc60000000000 */
[----:B------:R-:W2:Y:S04]  /*e9e0*/  LDL.LU R139, [R1+0x518] ;  /* 0x00051800018b7983 */ /* 0x000ea80000300800 */
[----:B------:R0:W-:Y:S04]  /*e9f0*/  STL [R1+0x504], R5 ;  /* 0x0005040501007387 */ /* 0x0001e80000100800 */
[----:B0-----:R-:W2:Y:S01]  /*ea00*/  LDL.LU R5, [R1+0x55c] ;  /* 0x00055c0001057983 */ /* 0x001ea20000300800 */
[----:B---3--:R-:W-:-:S03]  /*ea10*/  FADD R2, R137, R2 ;  /* 0x0000000289027221 */ /* 0x008fc60000000000 */
[----:B------:R-:W3:Y:S04]  /*ea20*/  LDL.LU R6, [R1+0x558] ;  /* 0x0005580001067983 */ /* 0x000ee80000300800 */
[----:B------:R0:W-:Y:S01]  /*ea30*/  STL [R1+0x508], R2 ;  /* 0x0005080201007387 */ /* 0x0001e20000100800 */
[----:B----4-:R-:W-:-:S03]  /*ea40*/  FADD R0, R133, R0 ;  /* 0x0000000085007221 */ /* 0x010fc60000000000 */
[----:B0-----:R-:W4:Y:S01]  /*ea50*/  LDL.LU R2, [R1+0x51c] ;  /* 0x00051c0001027983 */ /* 0x001f220000300800 */
[----:B------:R-:W-:-:S03]  /*ea60*/  FADD R124, R135, R124 ;  /* 0x0000007c877c7221 */ /* 0x000fc60000000000 */
[----:B------:R0:W-:Y:S01]  /*ea70*/  STL [R1+0x50c], R0 ;  /* 0x00050c0001007387 */ /* 0x0001e20000100800 */
[----:B------:R-:W-:-:S03]  /*ea80*/  FADD R7, R122, R7 ;  /* 0x000000077a077221 */ /* 0x000fc60000000000 */
[----:B0-----:R-:W3:Y:S04]  /*ea90*/  LDL.LU R0, [R1+0x520] ;  /* 0x0005200001007983 */ /* 0x001ee80000300800 */
[----:B------:R-:W3:Y:S04]  /*eaa0*/  LDL.LU R133, [R1+0x554] ;  /* 0x0005540001857983 */ /* 0x000ee80000300800 */
[----:B------:R-:W3:Y:S04]  /*eab0*/  LDL.LU R135, [R1+0x550] ;  /* 0x0005500001877983 */ /* 0x000ee80000300800 */
[----:B------:R-:W3:Y:S04]  /*eac0*/  LDL.LU R122, [R1+0x524] ;  /* 0x00052400017a7983 */ /* 0x000ee80000300800 */
[----:B------:R0:W-:Y:S04]  /*ead0*/  STL [R1+0x510], R124 ;  /* 0x0005107c01007387 */ /* 0x0001e80000100800 */
[----:B0-----:R-:W3:Y:S04]  /*eae0*/  LDL.LU R124, [R1+0x528] ;  /* 0x00052800017c7983 */ /* 0x001ee80000300800 */
[----:B------:R-:W3:Y:S04]  /*eaf0*/  LDL.LU R151, [R1+0x52c] ;  /* 0x00052c0001977983 */ /* 0x000ee80000300800 */
[----:B------:R0:W-:Y:S04]  /*eb00*/  STL [R1+0x514], R7 ;  /* 0x0005140701007387 */ /* 0x0001e80000100800 */
[----:B------:R-:W3:Y:S04]  /*eb10*/  LDL.LU R149, [R1+0x530] ;  /* 0x0005300001957983 */ /* 0x000ee80000300800 */
[----:B0-----:R-:W3:Y:S04]  /*eb20*/  LDL.LU R7, [R1+0x534] ;  /* 0x0005340001077983 */ /* 0x001ee80000300800 */
[----:B------:R-:W3:Y:S04]  /*eb30*/  LDL.LU R137, [R1+0x54c] ;  /* 0x00054c0001897983 */ /* 0x000ee80000300800 */
[----:B------:R-:W3:Y:S04]  /*eb40*/  LDL.LU R147, [R1+0x538] ;  /* 0x0005380001937983 */ /* 0x000ee80000300800 */
[----:B------:R-:W3:Y:S04]  /*eb50*/  LDL.LU R145, [R1+0x53c] ;  /* 0x00053c0001917983 */ /* 0x000ee80000300800 */
[----:B------:R-:W3:Y:S01]  /*eb60*/  LDL.LU R143, [R1+0x540] ;  /* 0x00054000018f7983 */ /* 0x000ee20000300800 */
[----:B--2---:R-:W-:-:S05]  /*eb70*/  FADD R139, R141, R139 ;  /* 0x0000008b8d8b7221 */ /* 0x004fca0000000000 */
[----:B------:R0:W-:Y:S04]  /*eb80*/  STL [R1+0x518], R139 ;  /* 0x0005188b01007387 */ /* 0x0001e80000100800 */
[----:B------:R-:W2:Y:S04]  /*eb90*/  LDL.LU R141, [R1+0x544] ;  /* 0x00054400018d7983 */ /* 0x000ea80000300800 */
[----:B0-----:R-:W2:Y:S01]  /*eba0*/  LDL.LU R139, [R1+0x548] ;  /* 0x00054800018b7983 */ /* 0x001ea20000300800 */
[----:B----4-:R-:W-:-:S03]  /*ebb0*/  FADD R2, R128, R2 ;  /* 0x0000000280027221 */ /* 0x010fc60000000000 */
[----:B------:R-:W4:Y:S04]  /*ebc0*/  LDL R128, [R1+0xfc] ;  /* 0x0000fc0001807983 */ /* 0x000f280000100800 */
[----:B------:R0:W-:Y:S01]  /*ebd0*/  STL [R1+0x51c], R2 ;  /* 0x00051c0201007387 */ /* 0x0001e20000100800 */
[----:B---3--:R-:W-:-:S03]  /*ebe0*/  FADD R0, R127, R0 ;  /* 0x000000007f007221 */ /* 0x008fc60000000000 */
[----:B0-----:R-:W4:Y:S04]  /*ebf0*/  LDL.LU R2, [R1+0x568] ;  /* 0x0005680001027983 */ /* 0x001f280000300800 */
[----:B------:R-:W3:Y:S04]  /*ec00*/  LDL R127, [R1+0x100] ;  /* 0x00010000017f7983 */ /* 0x000ee80000100800 */
[----:B------:R0:W-:Y:S01]  /*ec10*/  STL [R1+0x520], R0 ;  /* 0x0005200001007387 */ /* 0x0001e20000100800 */
[----:B------:R-:W-:-:S03]  /*ec20*/  FADD R122, R121, R122 ;  /* 0x0000007a797a7221 */ /* 0x000fc60000000000 */
[----:B0-----:R-:W3:Y:S04]  /*ec30*/  LDL.LU R0, [R1+0x56c] ;  /* 0x00056c0001007983 */ /* 0x001ee80000300800 */
[----:B------:R-:W3:Y:S01]  /*ec40*/  LDL.LU R121, [R1+0x920] ;  /* 0x0009200001797983 */ /* 0x000ee20000300800 */
[----:B------:R-:W-:-:S03]  /*ec50*/  FADD R124, R123, R124 ;  /* 0x0000007c7b7c7221 */ /* 0x000fc60000000000 */
[----:B------:R0:W-:Y:S01]  /*ec60*/  STL [R1+0x524], R122 ;  /* 0x0005247a01007387 */ /* 0x0001e20000100800 */
[----:B------:R-:W-:-:S03]  /*ec70*/  FADD R151, R125, R151 ;  /* 0x000000977d977221 */ /* 0x000fc60000000000 */
[----:B0-----:R-:W3:Y:S01]  /*ec80*/  LDL.LU R122, [R1+0x91c] ;  /* 0x00091c00017a7983 */ /* 0x001ee20000300800 */
[----:B------:R-:W-:-:S03]  /*ec90*/  FADD R149, R150, R149 ;  /* 0x0000009596957221 */ /* 0x000fc60000000000 */
        /* <DEDUP_REMOVED lines=8> */
[----:B------:R-:W3:Y:S04]  /*ed20*/  LDL R126, [R1+0x104] ;  /* 0x00010400017e7983 */ /* 0x000ee80000100800 */
[----:B------:R-:W-:Y:S01]  /*ed30*/  STL [R1+0x52c], R151 ;  /* 0x00052c9701007387 */ /* 0x000fe20000100800 */
[----:B------:R-:W-:-:S03]  /*ed40*/  FADD R137, R138, R137 ;  /* 0x000000898a897221 */ /* 0x000fc60000000000 */
[----:B------:R0:W-:Y:S01]  /*ed50*/  STL [R1+0x534], R7 ;  /* 0x0005340701007387 */ /* 0x0001e20000100800 */
[----:B------:R-:W-:-:S03]  /*ed60*/  FADD R135, R136, R135 ;  /* 0x0000008788877221 */ /* 0x000fc60000000000 */
[----:B------:R-:W-:Y:S01]  /*ed70*/  STL [R1+0x530], R149 ;  /* 0x0005309501007387 */ /* 0x000fe20000100800 */
[----:B------:R-:W-:-:S01]  /*ed80*/  FADD R133, R134, R133 ;  /* 0x0000008586857221 */ /* 0x000fc20000000000 */
[----:B------:R-:W-:Y:S02]  /*ed90*/  FADD R6, R132, R6 ;  /* 0x0000000684067221 */ /* 0x000fe40000000000 */
[----:B0-----:R-:W3:Y:S04]  /*eda0*/  LDL.LU R7, [R1+0x570] ;  /* 0x0005700001077983 */ /* 0x001ee80000300800 */
[----:B------:R-:W-:Y:S04]  /*edb0*/  STL [R1+0x538], R147 ;  /* 0x0005389301007387 */ /* 0x000fe80000100800 */
[----:B------:R-:W-:Y:S01]  /*edc0*/  STL [R1+0x53c], R145 ;  /* 0x00053c9101007387 */ /* 0x000fe20000100800 */
[----:B------:R-:W-:-:S03]  /*edd0*/  FADD R5, R131, R5 ;  /* 0x0000000583057221 */ /* 0x000fc60000000000 */
[----:B------:R-:W-:Y:S01]  /*ede0*/  STL [R1+0x540], R143 ;  /* 0x0005408f01007387 */ /* 0x000fe20000100800 */
[----:B------:R-:W-:-:S01]  /*edf0*/  FADD R4, R130, R4 ;  /* 0x0000000482047221 */ /* 0x000fc20000000000 */
[----:B------:R-:W-:Y:S01]  /*ee00*/  FADD R3, R129, R3 ;  /* 0x0000000381037221 */ /* 0x000fe20000000000 */
[----:B--2---:R-:W-:-:S01]  /*ee10*/  FADD R141, R142, R141 ;  /* 0x0000008d8e8d7221 */ /* 0x004fc20000000000 */
[----:B------:R-:W-:-:S04]  /*ee20*/  FADD R139, R140, R139 ;  /* 0x0000008b8c8b7221 */ /* 0x000fc80000000000 */
[----:B------:R0:W-:Y:S04]  /*ee30*/  STL [R1+0x544], R141 ;  /* 0x0005448d01007387 */ /* 0x0001e80000100800 */
[----:B------:R1:W-:Y:S04]  /*ee40*/  STL [R1+0x548], R139 ;  /* 0x0005488b01007387 */ /* 0x0003e80000100800 */
[----:B------:R2:W-:Y:S04]  /*ee50*/  STL [R1+0x54c], R137 ;  /* 0x00054c8901007387 */ /* 0x0005e80000100800 */
[----:B------:R2:W-:Y:S04]  /*ee60*/  STL [R1+0x550], R135 ;  /* 0x0005508701007387 */ /* 0x0005e80000100800 */
[----:B------:R-:W-:Y:S04]  /*ee70*/  STL [R1+0x554], R133 ;  /* 0x0005548501007387 */ /* 0x000fe80000100800 */
[----:B------:R4:W-:Y:S04]  /*ee80*/  STL [R1+0x558], R6 ;  /* 0x0005580601007387 */ /* 0x0009e80000100800 */
[----:B0-----:R-:W3:Y:S04]  /*ee90*/  LDL R141, [R1+0x108] ;  /* 0x00010800018d7983 */ /* 0x001ee80000100800 */
[----:B------:R-:W-:Y:S04]  /*eea0*/  STL [R1+0x55c], R5 ;  /* 0x00055c0501007387 */ /* 0x000fe80000100800 */
[----:B------:R-:W3:Y:S04]  /*eeb0*/  LDL.LU R132, [R1+0x574] ;  /* 0x0005740001847983 */ /* 0x000ee80000300800 */
[----:B------:R0:W-:Y:S04]  /*eec0*/  STL [R1+0x560], R4 ;  /* 0x0005600401007387 */ /* 0x0001e80000100800 */
[----:B-1----:R-:W3:Y:S04]  /*eed0*/  LDL R139, [R1+0x10c] ;  /* 0x00010c00018b7983 */ /* 0x002ee80000100800 */
[----:B------:R1:W-:Y:S04]  /*eee0*/  STL [R1+0x564], R3 ;  /* 0x0005640301007387 */ /* 0x0003e80000100800 */
[----:B--2---:R-:W2:Y:S04]  /*eef0*/  LDL.LU R137, [R1+0x578] ;  /* 0x0005780001897983 */ /* 0x004ea80000300800 */
[----:B------:R-:W2:Y:S04]  /*ef00*/  LDL R135, [R1+0x110] ;  /* 0x0001100001877983 */ /* 0x000ea80000100800 */
[----:B----4-:R-:W4:Y:S04]  /*ef10*/  LDL.LU R6, [R1+0x57c] ;  /* 0x00057c0001067983 */ /* 0x010f280000300800 */
[----:B------:R-:W4:Y:S04]  /*ef20*/  LDL R134, [R1+0x114] ;  /* 0x0001140001867983 */ /* 0x000f280000100800 */
[----:B0-----:R-:W4:Y:S04]  /*ef30*/  LDL.LU R4, [R1+0x580] ;  /* 0x0005800001047983 */ /* 0x001f280000300800 */
[----:B------:R-:W4:Y:S04]  /*ef40*/  LDL R133, [R1+0x118] ;  /* 0x0001180001857983 */ /* 0x000f280000100800 */
[----:B-1----:R-:W4:Y:S04]  /*ef50*/  LDL.LU R3, [R1+0x584] ;  /* 0x0005840001037983 */ /* 0x002f280000300800 */
[----:B------:R-:W4:Y:S04]  /*ef60*/  LDL R131, [R1+0x11c] ;  /* 0x00011c0001837983 */ /* 0x000f280000100800 */
[----:B------:R-:W4:Y:S01]  /*ef70*/  LDL.LU R5, [R1+0x588] ;  /* 0x0005880001057983 */ /* 0x000f220000300800 */
[----:B------:R-:W-:-:S01]  /*ef80*/  FADD R2, R128, R2 ;  /* 0x0000000280027221 */ /* 0x000fc20000000000 */
[----:B---3--:R-:W-:-:S04]  /*ef90*/  FADD R0, R127, R0 ;  /* 0x000000007f007221 */ /* 0x008fc80000000000 */
[----:B------:R0:W-:Y:S04]  /*efa0*/  STL [R1+0x568], R2 ;  /* 0x0005680201007387 */ /* 0x0001e80000100800 */
[----:B------:R-:W3:Y:S04]  /*efb0*/  LDL R129, [R1+0x120] ;  /* 0x0001200001817983 */ /* 0x000ee80000100800 */
[----:B------:R1:W-:Y:S04]  /*efc0*/  STL [R1+0x56c], R0 ;  /* 0x00056c0001007387 */ /* 0x0003e80000100800 */
[----:B0-----:R-:W3:Y:S04]  /*efd0*/  LDL.LU R2, [R1+0x58c] ;  /* 0x00058c0001027983 */ /* 0x001ee80000300800 */
[----:B------:R-:W3:Y:S04]  /*efe0*/  LDL R127, [R1+0x124] ;  /* 0x00012400017f7983 */ /* 0x000ee80000100800 */
[----:B-1----:R-:W3:Y:S04]  /*eff0*/  LDL.LU R0, [R1+0x590] ;  /* 0x0005900001007983 */ /* 0x002ee80000300800 */
[----:B------:R-:W3:Y:S01]  /*f000*/  LDL R150, [R1+0x128] ;  /* 0x0001280001967983 */ /* 0x000ee20000100800 */
[----:B------:R-:W-:-:S03]  /*f010*/  FADD R7, R126, R7 ;  /* 0x000000077e077221 */ /* 0x000fc60000000000 */
[----:B------:R-:W3:Y:S04]  /*f020*/  LDL R149, [R1+0x12c] ;  /* 0x00012c0001957983 */ /* 0x000ee80000100800 */
[----:B------:R-:W3:Y:S04]  /*f030*/  LDL R148, [R1+0x130] ;  /* 0x0001300001947983 */ /* 0x000ee80000100800 */
[----:B------:R0:W-:Y:S04]  /*f040*/  STL [R1+0x570], R7 ;  /* 0x0005700701007387 */ /* 0x0001e80000100800 */
[----:B------:R-:W3:Y:S04]  /*f050*/  LDL R146, [R1+0x134] ;  /* 0x0001340001927983 */ /* 0x000ee80000100800 */
[----:B------:R-:W3:Y:S04]  /*f060*/  LDL R144, [R1+0x138] ;  /* 0x0001380001907983 */ /* 0x000ee80000100800 */
[----:B------:R-:W3:Y:S04]  /*f070*/  LDL R142, [R1+0x13c] ;  /* 0x00013c00018e7983 */ /* 0x000ee80000100800 */
[----:B------:R-:W3:Y:S04]  /*f080*/  LDL R140, [R1+0x140] ;  /* 0x00014000018c7983 */ /* 0x000ee80000100800 */
[----:B------:R-:W3:Y:S04]  /*f090*/  LDL R138, [R1+0x144] ;  /* 0x00014400018a7983 */ /* 0x000ee80000100800 */
[----:B------:R-:W3:Y:S04]  /*f0a0*/  LDL R136, [R1+0x148] ;  /* 0x0001480001887983 */ /* 0x000ee80000100800 */
[----:B------:R-:W3:Y:S04]  /*f0b0*/  LDL R130, [R1+0x14c] ;  /* 0x00014c0001827983 */ /* 0x000ee80000100800 */
[----:B------:R-:W3:Y:S04]  /*f0c0*/  LDL.LU R128, [R1+0x5b8] ;  /* 0x0005b80001807983 */ /* 0x000ee80000300800 */
[----:B------:R-:W3:Y:S04]  /*f0d0*/  LDL R126, [R1+0x150] ;  /* 0x00015000017e7983 */ /* 0x000ee80000100800 */
[----:B0-----:R-:W3:Y:S01]  /*f0e0*/  LDL.LU R7, [R1+0x5bc] ;  /* 0x0005bc0001077983 */ /* 0x001ee20000300800 */
[----:B------:R-:W-:-:S05]  /*f0f0*/  FADD R132, R141, R132 ;  /* 0x000000848d847221 */ /* 0x000fca0000000000 */
[----:B------:R0:W-:Y:S04]  /*f100*/  STL [R1+0x574], R132 ;  /* 0x0005748401007387 */ /* 0x0001e80000100800 */
[----:B0-----:R-:W3:Y:S01]  /*f110*/  LDL.LU R132, [R1+0x5b4] ;  /* 0x0005b40001847983 */ /* 0x001ee20000300800 */
[----:B--2---:R-:W-:-:S05]  /*f120*/  FADD R137, R139, R137 ;  /* 0x000000898b897221 */ /* 0x004fca0000000000 */
[----:B------:R0:W-:Y:S01]  /*f130*/  STL [R1+0x578], R137 ;  /* 0x0005788901007387 */ /* 0x0001e20000100800 */
[----:B----4-:R-:W-:-:S03]  /*f140*/  FADD R6, R135, R6 ;  /* 0x0000000687067221 */ /* 0x010fc60000000000 */
[----:B0-----:R-:W2:Y:S01]  /*f150*/  LDL.LU R137, [R1+0x5b0] ;  /* 0x0005b00001897983 */ /* 0x001ea20000300800 */
[----:B------:R-:W-:-:S03]  /*f160*/  FADD R4, R134, R4 ;  /* 0x0000000486047221 */ /* 0x000fc60000000000 */
[----:B------:R-:W4:Y:S04]  /*f170*/  LDL.LU R139, [R1+0x5ac] ;  /* 0x0005ac00018b7983 */ /* 0x000f280000300800 */
[----:B------:R-:W4:Y:S01]  /*f180*/  LDL.LU R141, [R1+0x5a8] ;  /* 0x0005a800018d7983 */ /* 0x000f220000300800 */
[----:B------:R-:W-:-:S03]  /*f190*/  FADD R3, R133, R3 ;  /* 0x0000000385037221 */ /* 0x000fc60000000000 */
[----:B------:R-:W-:Y:S04]  /*f1a0*/  STL [R1+0x57c], R6 ;  /* 0x00057c0601007387 */ /* 0x000fe80000100800 */
[----:B------:R0:W-:Y:S04]  /*f1b0*/  STL [R1+0x584], R3 ;  /* 0x0005840301007387 */ /* 0x0001e80000100800 */
[----:B------:R1:W-:Y:S04]  /*f1c0*/  STL [R1+0x580], R4 ;  /* 0x0005800401007387 */ /* 0x0003e80000100800 */
[----:B0-----:R-:W4:Y:S04]  /*f1d0*/  LDL.LU R3, [R1+0x594] ;  /* 0x0005940001037983 */ /* 0x001f280000300800 */
[----:B-1----:R-:W4:Y:S04]  /*f1e0*/  LDL.LU R4, [R1+0x598] ;  /* 0x0005980001047983 */ /* 0x002f280000300800 */
[----:B------:R-:W4:Y:S04]  /*f1f0*/  LDL.LU R143, [R1+0x5a4] ;  /* 0x0005a400018f7983 */ /* 0x000f280000300800 */
[----:B------:R-:W4:Y:S04]  /*f200*/  LDL.LU R147, [R1+0x59c] ;  /* 0x00059c0001937983 */ /* 0x000f280000300800 */
[----:B------:R-:W4:Y:S01]  /*f210*/  LDL.LU R145, [R1+0x5a0] ;  /* 0x0005a00001917983 */ /* 0x000f220000300800 */
[----:B------:R-:W-:-:S05]  /*f220*/  FADD R5, R131, R5 ;  /* 0x0000000583057221 */ /* 0x000fca0000000000 */
[----:B------:R-:W-:Y:S04]  /*f230*/  STL [R1+0x588], R5 ;  /* 0x0005880501007387 */ /* 0x000fe80000100800 */
[----:B------:R-:W4:Y:S04]  /*f240*/  LDL R134, [R1+0x154] ;  /* 0x0001540001867983 */ /* 0x000f280000100800 */
[----:B------:R-:W4:Y:S01]  /*f250*/  LDL.LU R6, [R1+0x5c0] ;  /* 0x0005c00001067983 */ /* 0x000f220000300800 */
[----:B---3--:R-:W-:-:S01]  /*f260*/  FADD R2, R129, R2 ;  /* 0x0000000281027221 */ /* 0x008fc20000000000 */
[----:B------:R-:W-:-:S04]  /*f270*/  FADD R0, R127, R0 ;  /* 0x000000007f007221 */ /* 0x000fc80000000000 */
[----:B------:R0:W-:Y:S04]  /*f280*/  STL [R1+0x58c], R2 ;  /* 0x00058c0201007387 */ /* 0x0001e80000100800 */
[----:B------:R-:W3:Y:S04]  /*f290*/  LDL R135, [R1+0x158] ;  /* 0x0001580001877983 */ /* 0x000ee80000100800 */
[----:B------:R1:W-:Y:S04]  /*f2a0*/  STL [R1+0x590], R0 ;  /* 0x0005900001007387 */ /* 0x0003e80000100800 */
[----:B------:R-:W3:Y:S04]  /*f2b0*/  LDL R133, [R1+0x15c] ;  /* 0x00015c0001857983 */ /* 0x000ee80000100800 */
[----:B------:R-:W3:Y:S04]  /*f2c0*/  LDL R131, [R1+0x160] ;  /* 0x0001600001837983 */ /* 0x000ee80000100800 */
[----:B------:R-:W3:Y:S04]  /*f2d0*/  LDL R129, [R1+0x164] ;  /* 0x0001640001817983 */ /* 0x000ee80000100800 */
[----:B0-----:R-:W3:Y:S04]  /*f2e0*/  LDL.LU R2, [R1+0x5d0] ;  /* 0x0005d00001027983 */ /* 0x001ee80000300800 */
[----:B------:R-:W3:Y:S04]  /*f2f0*/  LDL R127, [R1+0x168] ;  /* 0x00016800017f7983 */ /* 0x000ee80000100800 */
[----:B-1----:R-:W3:Y:S01]  /*f300*/  LDL.LU R0, [R1+0x5d4] ;  /* 0x0005d40001007983 */ /* 0x002ee20000300800 */
[----:B------:R-:W-:-:S01]  /*f310*/  FADD R128, R130, R128 ;  /* 0x0000008082807221 */ /* 0x000fc20000000000 */
[----:B------:R-:W-:Y:S01]  /*f320*/  FADD R7, R126, R7 ;  /* 0x000000077e077221 */ /* 0x000fe20000000000 */
[----:B------:R-:W-:-:S01]  /*f330*/  FADD R132, R136, R132 ;  /* 0x0000008488847221 */ /* 0x000fc20000000000 */
[----:B--2---:R-:W-:Y:S01]  /*f340*/  FADD R137, R138, R137 ;  /* 0x000000898a897221 */ /* 0x004fe20000000000 */
[----:B----4-:R-:W-:-:S01]  /*f350*/  FADD R139, R140, R139 ;  /* 0x0000008b8c8b7221 */ /* 0x010fc20000000000 */
[----:B------:R-:W-:Y:S01]  /*f360*/  FADD R141, R142, R141 ;  /* 0x0000008d8e8d7221 */ /* 0x000fe20000000000 */
[----:B------:R-:W-:-:S01]  /*f370*/  FADD R3, R150, R3 ;  /* 0x0000000396037221 */ /* 0x000fc20000000000 */
[----:B------:R-:W-:-:S04]  /*f380*/  FADD R4, R149, R4 ;  /* 0x0000000495047221 */ /* 0x000fc80000000000 */
[----:B------:R0:W-:Y:S01]  /*f390*/  STL [R1+0x594], R3 ;  /* 0x0005940301007387 */ /* 0x0001e20000100800 */
[----:B------:R-:W-:-:S01]  /*f3a0*/  FADD R143, R144, R143 ;  /* 0x0000008f908f7221 */ /* 0x000fc20000000000 */
[----:B------:R-:W-:Y:S02]  /*f3b0*/  FADD R147, R148, R147 ;  /* 0x0000009394937221 */ /* 0x000fe40000000000 */
[----:B0-----:R-:W2:Y:S01]  /*f3c0*/  LDL.LU R3, [R1+0x5cc] ;  /* 0x0005cc0001037983 */ /* 0x001ea20000300800 */
[----:B------:R-:W-:-:S03]  /*f3d0*/  FADD R145, R146, R145 ;  /* 0x0000009192917221 */ /* 0x000fc60000000000 */
[----:B------:R-:W4:Y:S04]  /*f3e0*/  LDL.LU R5, [R1+0x5c4] ;  /* 0x0005c40001057983 */ /* 0x000f280000300800 */
[----:B------:R0:W-:Y:S04]  /*f3f0*/  STL [R1+0x598], R4 ;  /* 0x0005980401007387 */ /* 0x0001e80000100800 */
[----:B0-----:R-:W4:Y:S04]  /*f400*/  LDL.LU R4, [R1+0x5c8] ;  /* 0x0005c80001047983 */ /* 0x001f280000300800 */
[----:B------:R-:W-:Y:S04]  /*f410*/  STL [R1+0x59c], R147 ;  /* 0x00059c9301007387 */ /* 0x000fe80000100800 */
[----:B------:R-:W-:Y:S04]  /*f420*/  STL [R1+0x5a0], R145 ;  /* 0x0005a09101007387 */ /* 0x000fe80000100800 */
[----:B------:R0:W-:Y:S04]  /*f430*/  STL [R1+0x5a4], R143 ;  /* 0x0005a48f01007387 */ /* 0x0001e80000100800 */
[----:B------:R-:W-:Y:S04]  /*f440*/  STL [R1+0x5a8], R141 ;  /* 0x0005a88d01007387 */ /* 0x000fe80000100800 */
[----:B------:R-:W-:Y:S04]  /*f450*/  STL [R1+0x5ac], R139 ;  /* 0x0005ac8b01007387 */ /* 0x000fe80000100800 */
[----:B------:R-:W-:Y:S04]  /*f460*/  STL [R1+0x5b0], R137 ;  /* 0x0005b08901007387 */ /* 0x000fe80000100800 */
[----:B------:R-:W4:Y:S04]  /*f470*/  LDL R144, [R1+0x16c] ;  /* 0x00016c0001907983 */ /* 0x000f280000100800 */
[----:B------:R1:W-:Y:S01]  /*f480*/  STL [R1+0x5b4], R132 ;  /* 0x0005b48401007387 */ /* 0x0003e20000100800 */
[----:B------:R-:W-:-:S03]  /*f490*/  FADD R6, R134, R6 ;  /* 0x0000000686067221 */ /* 0x000fc60000000000 */
[----:B0-----:R-:W4:Y:S04]  /*f4a0*/  LDL R143, [R1+0x170] ;  /* 0x00017000018f7983 */ /* 0x001f280000100800 */
[----:B------:R0:W-:Y:S04]  /*f4b0*/  STL [R1+0x5b8], R128 ;  /* 0x0005b88001007387 */ /* 0x0001e80000100800 */
[----:B------:R-:W4:Y:S04]  /*f4c0*/  LDL R142, [R1+0x174] ;  /* 0x00017400018e7983 */ /* 0x000f280000100800 */
[----:B------:R-:W-:Y:S04]  /*f4d0*/  STL [R1+0x5bc], R7 ;  /* 0x0005bc0701007387 */ /* 0x000fe80000100800 */
[----:B------:R-:W4:Y:S04]  /*f4e0*/  LDL R140, [R1+0x178] ;  /* 0x00017800018c7983 */ /* 0x000f280000100800 */
[----:B------:R-:W4:Y:S04]  /*f4f0*/  LDL R136, [R1+0x17c] ;  /* 0x00017c0001887983 */ /* 0x000f280000100800 */
[----:B-1----:R-:W4:Y:S04]  /*f500*/  LDL R132, [R1+0x180] ;  /* 0x0001800001847983 */ /* 0x002f280000100800 */
[----:B------:R-:W4:Y:S04]  /*f510*/  LDL.LU R130, [R1+0x5ec] ;  /* 0x0005ec0001827983 */ /* 0x000f280000300800 */
[----:B0-----:R-:W4:Y:S04]  /*f520*/  LDL R128, [R1+0x184] ;  /* 0x0001840001807983 */ /* 0x001f280000100800 */
[----:B------:R-:W4:Y:S04]  /*f530*/  LDL.LU R126, [R1+0x5f0] ;  /* 0x0005f000017e7983 */ /* 0x000f280000300800 */
[----:B------:R0:W-:Y:S04]  /*f540*/  STL [R1+0x5c0], R6 ;  /* 0x0005c00601007387 */ /* 0x0001e80000100800 */
[----:B0-----:R-:W4:Y:S04]  /*f550*/  LDL.LU R6, [R1+0x5d8] ;  /* 0x0005d80001067983 */ /* 0x001f280000300800 */
[----:B------:R-:W4:Y:S04]  /*f560*/  LDL.LU R7, [R1+0x5dc] ;  /* 0x0005dc0001077983 */ /* 0x000f280000300800 */
[----:B------:R-:W4:Y:S01]  /*f570*/  LDL.LU R141, [R1+0x5e0] ;  /* 0x0005e000018d7983 */ /* 0x000f220000300800 */
[----:B---3--:R-:W-:-:S03]  /*f580*/  FADD R2, R129, R2 ;  /* 0x0000000281027221 */ /* 0x008fc60000000000 */
[----:B------:R-:W3:Y:S01]  /*f590*/  LDL.LU R134, [R1+0x5e8] ;  /* 0x0005e80001867983 */ /* 0x000ee20000300800 */
[----:B------:R-:W-:-:S03]  /*f5a0*/  FADD R0, R127, R0 ;  /* 0x000000007f007221 */ /* 0x000fc60000000000 */
[----:B------:R-:W3:Y:S01]  /*f5b0*/  LDL.LU R138, [R1+0x5e4] ;  /* 0x0005e400018a7983 */ /* 0x000ee20000300800 */
[----:B--2---:R-:W-:-:S01]  /*f5c0*/  FADD R3, R131, R3 ;  /* 0x0000000383037221 */ /* 0x004fc20000000000 */
[----:B----4-:R-:W-:-:S05]  /*f5d0*/  FADD R5, R135, R5 ;  /* 0x0000000587057221 */ /* 0x010fca0000000000 */
[----:B------:R0:W-:Y:S01]  /*f5e0*/  STL [R1+0x5c4], R5 ;  /* 0x0005c40501007387 */ /* 0x0001e20000100800 */
[----:B------:R-:W-:-:S05]  /*f5f0*/  FADD R4, R133, R4 ;  /* 0x0000000485047221 */ /* 0x000fca0000000000 */
[----:B------:R-:W-:Y:S04]  /*f600*/  STL [R1+0x5c8], R4 ;  /* 0x0005c80401007387 */ /* 0x000fe80000100800 */
[----:B------:R-:W2:Y:S04]  /*f610*/  LDL R147, [R1+0x188] ;  /* 0x0001880001937983 */ /* 0x000ea80000100800 */
[----:B------:R-:W-:Y:S04]  /*f620*/  STL [R1+0x5cc], R3 ;  /* 0x0005cc0301007387 */ /* 0x000fe80000100800 */
[----:B------:R-:W4:Y:S04]  /*f630*/  LDL R145, [R1+0x18c] ;  /* 0x00018c0001917983 */ /* 0x000f280000100800 */
[----:B------:R-:W-:Y:S04]  /*f640*/  STL [R1+0x5d0], R2 ;  /* 0x0005d00201007387 */ /* 0x000fe80000100800 */
[----:B------:R-:W2:Y:S04]  /*f650*/  LDL R139, [R1+0x190] ;  /* 0x00019000018b7983 */ /* 0x000ea80000100800 */
[----:B------:R1:W-:Y:S04]  /*f660*/  STL [R1+0x5d4], R0 ;  /* 0x0005d40001007387 */ /* 0x0003e80000100800 */
[----:B------:R-:W4:Y:S04]  /*f670*/  LDL R137, [R1+0x194] ;  /* 0x0001940001897983 */ /* 0x000f280000100800 */
[----:B------:R-:W2:Y:S04]  /*f680*/  LDL R135, [R1+0x198] ;  /* 0x0001980001877983 */ /* 0x000ea80000100800 */
[----:B0-----:R-:W2:Y:S04]  /*f690*/  LDL.LU R5, [R1+0x604] ;  /* 0x0006040001057983 */ /* 0x001ea80000300800 */
[----:B------:R-:W4:Y:S04]  /*f6a0*/  LDL R133, [R1+0x19c] ;  /* 0x00019c0001857983 */ /* 0x000f280000100800 */
[----:B-1----:R-:W4:Y:S04]  /*f6b0*/  LDL.LU R0, [R1+0x608] ;  /* 0x0006080001007983 */ /* 0x002f280000300800 */
[----:B------:R-:W4:Y:S04]  /*f6c0*/  LDL R131, [R1+0x1a0] ;  /* 0x0001a00001837983 */ /* 0x000f280000100800 */
[----:B------:R-:W4:Y:S04]  /*f6d0*/  LDL.LU R2, [R1+0x60c] ;  /* 0x00060c0001027983 */ /* 0x000f280000300800 */
[----:B------:R-:W4:Y:S04]  /*f6e0*/  LDL R129, [R1+0x1a4] ;  /* 0x0001a40001817983 */ /* 0x000f280000100800 */
[----:B------:R-:W4:Y:S04]  /*f6f0*/  LDL.LU R3, [R1+0x610] ;  /* 0x0006100001037983 */ /* 0x000f280000300800 */
[----:B------:R-:W4:Y:S04]  /*f700*/  LDL R127, [R1+0x1a8] ;  /* 0x0001a800017f7983 */ /* 0x000f280000100800 */
[----:B------:R-:W4:Y:S01]  /*f710*/  LDL.LU R4, [R1+0x614] ;  /* 0x0006140001047983 */ /* 0x000f220000300800 */
[----:B------:R-:W-:-:S01]  /*f720*/  FADD R6, R144, R6 ;  /* 0x0000000690067221 */ /* 0x000fc20000000000 */
[----:B------:R-:W-:-:S04]  /*f730*/  FADD R7, R143, R7 ;  /* 0x000000078f077221 */ /* 0x000fc80000000000 */
[----:B------:R0:W-:Y:S01]  /*f740*/  STL [R1+0x5d8], R6 ;  /* 0x0005d80601007387 */ /* 0x0001e20000100800 */
[----:B------:R-:W-:-:S03]  /*f750*/  FADD R141, R142, R141 ;  /* 0x0000008d8e8d7221 */ /* 0x000fc60000000000 */
[----:B0-----:R-:W4:Y:S04]  /*f760*/  LDL.LU R6, [R1+0x600] ;  /* 0x0006000001067983 */ /* 0x001f280000300800 */
[----:B------:R0:W-:Y:S04]  /*f770*/  STL [R1+0x5dc], R7 ;  /* 0x0005dc0701007387 */ /* 0x0001e80000100800 */
[----:B0-----:R-:W4:Y:S04]  /*f780*/  LDL.LU R7, [R1+0x5fc] ;  /* 0x0005fc0001077983 */ /* 0x001f280000300800 */
[----:B------:R-:W4:Y:S04]  /*f790*/  LDL.LU R146, [R1+0x5f4] ;  /* 0x0005f40001927983 */ /* 0x000f280000300800 */
[----:B------:R0:W-:Y:S04]  /*f7a0*/  STL [R1+0x5e0], R141 ;  /* 0x0005e08d01007387 */ /* 0x0001e80000100800 */
[----:B0-----:R-:W4:Y:S01]  /*f7b0*/  LDL.LU R141, [R1+0x5f8] ;  /* 0x0005f800018d7983 */ /* 0x001f220000300800 */
[----:B---3--:R-:W-:-:S01]  /*f7c0*/  FADD R138, R140, R138 ;  /* 0x0000008a8c8a7221 */ /* 0x008fc20000000000 */
[----:B------:R-:W-:Y:S01]  /*f7d0*/  FADD R126, R128, R126 ;  /* 0x0000007e807e7221 */ /* 0x000fe20000000000 */
[----:B------:R-:W-:-:S01]  /*f7e0*/  FADD R134, R136, R134 ;  /* 0x0000008688867221 */ /* 0x000fc20000000000 */
[----:B------:R-:W-:-:S02]  /*f7f0*/  FADD R130, R132, R130 ;  /* 0x0000008284827221 */ /* 0x000fc40000000000 */
[----:B------:R-:W-:Y:S04]  /*f800*/  STL [R1+0x5e4], R138 ;  /* 0x0005e48a01007387 */ /* 0x000fe80000100800 */
[----:B------:R0:W-:Y:S04]  /*f810*/  STL [R1+0x5f0], R126 ;  /* 0x0005f07e01007387 */ /* 0x0001e80000100800 */
[----:B------:R-:W-:Y:S04]  /*f820*/  STL [R1+0x5e8], R134 ;  /* 0x0005e88601007387 */ /* 0x000fe80000100800 */
[----:B0-----:R-:W3:Y:S04]  /*f830*/  LDL R126, [R1+0x1ac] ;  /* 0x0001ac00017e7983 */ /* 0x001ee80000100800 */
[----:B------:R0:W-:Y:S04]  /*f840*/  STL [R1+0x5ec], R130 ;  /* 0x0005ec8201007387 */ /* 0x0001e80000100800 */
[----:B------:R-:W3:Y:S04]  /*f850*/  LDL R128, [R1+0x1b0] ;  /* 0x0001b00001807983 */ /* 0x000ee80000100800 */
[----:B------:R-:W3:Y:S04]  /*f860*/  LDL R132, [R1+0x1b8] ;  /* 0x0001b80001847983 */ /* 0x000ee80000100800 */
[----:B0-----:R-:W3:Y:S04]  /*f870*/  LDL R130, [R1+0x1b4] ;  /* 0x0001b40001827983 */ /* 0x001ee80000100800 */
[----:B------:R-:W3:Y:S04]  /*f880*/  LDL R134, [R1+0x1bc] ;  /* 0x0001bc0001867983 */ /* 0x000ee80000100800 */
[----:B------:R-:W3:Y:S04]  /*f890*/  LDL R148, [R1+0x1c0] ;  /* 0x0001c00001947983 */ /* 0x000ee80000100800 */
[----:B------:R-:W3:Y:S04]  /*f8a0*/  LDL R144, [R1+0x1c4] ;  /* 0x0001c40001907983 */ /* 0x000ee80000100800 */
[----:B------:R-:W3:Y:S04]  /*f8b0*/  LDL R143, [R1+0x1c8] ;  /* 0x0001c800018f7983 */ /* 0x000ee80000100800 */
[----:B------:R-:W3:Y:S04]  /*f8c0*/  LDL R142, [R1+0x1cc] ;  /* 0x0001cc00018e7983 */ /* 0x000ee80000100800 */
[----:B------:R-:W3:Y:S04]  /*f8d0*/  LDL R140, [R1+0x1d0] ;  /* 0x0001d000018c7983 */ /* 0x000ee80000100800 */
[----:B------:R-:W3:Y:S04]  /*f8e0*/  LDL R138, [R1+0x1d4] ;  /* 0x0001d400018a7983 */ /* 0x000ee80000100800 */
[----:B------:R-:W3:Y:S01]  /*f8f0*/  LDL R136, [R1+0x1d8] ;  /* 0x0001d80001887983 */ /* 0x000ee20000100800 */
[----:B--2---:R-:W-:-:S01]  /*f900*/  FADD R5, R135, R5 ;  /* 0x0000000587057221 */ /* 0x004fc20000000000 */
[----:B----4-:R-:W-:Y:S01]  /*f910*/  FADD R0, R133, R0 ;  /* 0x0000000085007221 */ /* 0x010fe20000000000 */
[----:B------:R-:W-:-:S01]  /*f920*/  FADD R2, R131, R2 ;  /* 0x0000000283027221 */ /* 0x000fc20000000000 */
[----:B------:R-:W-:Y:S01]  /*f930*/  FADD R3, R129, R3 ;  /* 0x0000000381037221 */ /* 0x000fe20000000000 */
[----:B------:R-:W-:-:S01]  /*f940*/  FADD R4, R127, R4 ;  /* 0x000000047f047221 */ /* 0x000fc20000000000 */
[----:B------:R-:W-:Y:S01]  /*f950*/  FADD R6, R137, R6 ;  /* 0x0000000689067221 */ /* 0x000fe20000000000 */
[----:B------:R-:W-:-:S01]  /*f960*/  FADD R7, R139, R7 ;  /* 0x000000078b077221 */ /* 0x000fc20000000000 */
[----:B------:R-:W-:-:S05]  /*f970*/  FADD R146, R147, R146 ;  /* 0x0000009293927221 */ /* 0x000fca0000000000 */
[----:B------:R-:W-:Y:S01]  /*f980*/  STL [R1+0x5f4], R146 ;  /* 0x0005f49201007387 */ /* 0x000fe20000100800 */
[----:B------:R-:W-:-:S05]  /*f990*/  FADD R141, R145, R141 ;  /* 0x0000008d918d7221 */ /* 0x000fca0000000000 */
[----:B------:R-:W-:Y:S04]  /*f9a0*/  STL [R1+0x5f8], R141 ;  /* 0x0005f88d01007387 */ /* 0x000fe80000100800 */
[----:B------:R-:W-:Y:S04]  /*f9b0*/  STL [R1+0x5fc], R7 ;  /* 0x0005fc0701007387 */ /* 0x000fe80000100800 */
[----:B------:R0:W-:Y:S04]  /*f9c0*/  STL [R1+0x608], R0 ;  /* 0x0006080001007387 */ /* 0x0001e80000100800 */
[----:B------:R-:W-:Y:S04]  /*f9d0*/  STL [R1+0x600], R6 ;  /* 0x0006000601007387 */ /* 0x000fe80000100800 */
[----:B0-----:R-:W2:Y:S04]  /*f9e0*/  LDL.LU R0, [R1+0x648] ;  /* 0x0006480001007983 */ /* 0x001ea80000300800 */
[----:B------:R-:W-:Y:S04]  /*f9f0*/  STL [R1+0x604], R5 ;  /* 0x0006040501007387 */ /* 0x000fe80000100800 */
[----:B------:R0:W-:Y:S04]  /*fa00*/  STL [R1+0x60c], R2 ;  /* 0x00060c0201007387 */ /* 0x0001e80000100800 */
[----:B0-----:R-:W4:Y:S04]  /*fa10*/  LDL.LU R2, [R1+0x644] ;  /* 0x0006440001027983 */ /* 0x001f280000300800 */
[----:B------:R0:W-:Y:S04]  /*fa20*/  STL [R1+0x610], R3 ;  /* 0x0006100301007387 */ /* 0x0001e80000100800 */
[----:B0-----:R-:W4:Y:S04]  /*fa30*/  LDL.LU R3, [R1+0x640] ;  /* 0x0006400001037983 */ /* 0x001f280000300800 */
[----:B------:R-:W3:Y:S04]  /*fa40*/  LDL.LU R127, [R1+0x618] ;  /* 0x00061800017f7983 */ /* 0x000ee80000300800 */
[----:B------:R-:W4:Y:S04]  /*fa50*/  LDL.LU R129, [R1+0x61c] ;  /* 0x00061c0001817983 */ /* 0x000f280000300800 */
[----:B------:R-:W4:Y:S04]  /*fa60*/  LDL.LU R131, [R1+0x620] ;  /* 0x0006200001837983 */ /* 0x000f280000300800 */
[----:B------:R0:W-:Y:S04]  /*fa70*/  STL [R1+0x614], R4 ;  /* 0x0006140401007387 */ /* 0x0001e80000100800 */
[----:B------:R-:W4:Y:S04]  /*fa80*/  LDL.LU R133, [R1+0x624] ;  /* 0x0006240001857983 */ /* 0x000f280000300800 */
[----:B------:R-:W4:Y:S04]  /*fa90*/  LDL.LU R150, [R1+0x628] ;  /* 0x0006280001967983 */ /* 0x000f280000300800 */
[----:B------:R-:W4:Y:S04]  /*faa0*/  LDL.LU R146, [R1+0x62c] ;  /* 0x00062c0001927983 */ /* 0x000f280000300800 */
[----:B------:R-:W4:Y:S04]  /*fab0*/  LDL.LU R7, [R1+0x630] ;  /* 0x0006300001077983 */ /* 0x000f280000300800 */
[----:B------:R-:W4:Y:S04]  /*fac0*/  LDL.LU R6, [R1+0x634] ;  /* 0x0006340001067983 */ /* 0x000f280000300800 */
[----:B------:R-:W4:Y:S04]  /*fad0*/  LDL.LU R5, [R1+0x638] ;  /* 0x0006380001057983 */ /* 0x000f280000300800 */
[----:B0-----:R-:W4:Y:S04]  /*fae0*/  LDL.LU R4, [R1+0x63c] ;  /* 0x00063c0001047983 */ /* 0x001f280000300800 */
        /* <DEDUP_REMOVED lines=8> */
[----:B--2---:R-:W-:-:S01]  /*fb70*/  FADD R0, R8, R0 ;  /* 0x0000000008007221 */ /* 0x004fc20000000000 */
[----:B---3--:R-:W-:-:S02]  /*fb80*/  FADD R127, R126, R127 ;  /* 0x0000007f7e7f7221 */ /* 0x008fc40000000000 */
[----:B------:R-:W2:Y:S01]  /*fb90*/  LDL.LU R126, [R1+0x90c] ;  /* 0x00090c00017e7983 */ /* 0x000ea20000300800 */
[----:B----4-:R-:W-:-:S03]  /*fba0*/  FADD R129, R128, R129 ;  /* 0x0000008180817221 */ /* 0x010fc60000000000 */
[----:B------:R0:W-:Y:S01]  /*fbb0*/  STL [R1+0x618], R127 ;  /* 0x0006187f01007387 */ /* 0x0001e20000100800 */
[----:B------:R-:W-:-:S03]  /*fbc0*/  FADD R131, R130, R131 ;  /* 0x0000008382837221 */ /* 0x000fc60000000000 */
[----:B0-----:R-:W3:Y:S01]  /*fbd0*/  LDL.LU R127, [R1+0x908] ;  /* 0x00090800017f7983 */ /* 0x001ee20000300800 */
[----:B------:R-:W-:-:S03]  /*fbe0*/  FADD R133, R132, R133 ;  /* 0x0000008584857221 */ /* 0x000fc60000000000 */
        /* <DEDUP_REMOVED lines=15> */
[----:B------:R-:W-:-:S02]  /*fce0*/  FADD R2, R136, R2 ;  /* 0x0000000288027221 */ /* 0x000fc40000000000 */
[----:B0-----:R-:W4:Y:S04]  /*fcf0*/  LDL.LU R133, [R1+0x8f0] ;  /* 0x0008f00001857983 */ /* 0x001f280000300800 */
[----:B------:R-:W4:Y:S04]  /*fd00*/  LDL.LU R134, [R1+0x8ec] ;  /* 0x0008ec0001867983 */ /* 0x000f280000300800 */
[----:B------:R0:W-:Y:S04]  /*fd10*/  STL [R1+0x628], R150 ;  /* 0x0006289601007387 */ /* 0x0001e80000100800 */
[----:B------:R1:W-:Y:S04]  /*fd20*/  STL [R1+0x62c], R146 ;  /* 0x00062c9201007387 */ /* 0x0003e80000100800 */
[----:B------:R1:W-:Y:S04]  /*fd30*/  STL [R1+0x630], R7 ;  /* 0x0006300701007387 */ /* 0x0003e80000100800 */
[----:B------:R1:W-:Y:S04]  /*fd40*/  STL [R1+0x634], R6 ;  /* 0x0006340601007387 */ /* 0x0003e80000100800 */
[----:B------:R1:W-:Y:S04]  /*fd50*/  STL [R1+0x638], R5 ;  /* 0x0006380501007387 */ /* 0x0003e80000100800 */
[----:B------:R1:W-:Y:S04]  /*fd60*/  STL [R1+0x63c], R4 ;  /* 0x00063c0401007387 */ /* 0x0003e80000100800 */
[----:B------:R-:W2:Y:S04]  /*fd70*/  LDL.LU R136, [R1+0x64c] ;  /* 0x00064c0001887983 */ /* 0x000ea80000300800 */
[----:B------:R1:W-:Y:S04]  /*fd80*/  STL [R1+0x640], R3 ;  /* 0x0006400301007387 */ /* 0x0003e80000100800 */
[----:B------:R-:W3:Y:S04]  /*fd90*/  LDL.LU R138, [R1+0x650] ;  /* 0x00065000018a7983 */ /* 0x000ee80000300800 */
[----:B------:R1:W-:Y:S04]  /*fda0*/  STL [R1+0x644], R2 ;  /* 0x0006440201007387 */ /* 0x0003e80000100800 */
[----:B------:R-:W4:Y:S04]  /*fdb0*/  LDL.LU R140, [R1+0x654] ;  /* 0x00065400018c7983 */ /* 0x000f280000300800 */
[----:B------:R1:W-:Y:S04]  /*fdc0*/  STL [R1+0x648], R0 ;  /* 0x0006480001007387 */ /* 0x0003e80000100800 */
[----:B------:R-:W4:Y:S04]  /*fdd0*/  LDL.LU R142, [R1+0x658] ;  /* 0x00065800018e7983 */ /* 0x000f280000300800 */
        /* <DEDUP_REMOVED lines=21> */
[----:B------:R-:W-:-:S01]  /*ff30*/  FADD R142, R141, R142 ;  /* 0x0000008e8d8e7221 */ /* 0x000fc20000000000 */
[----:B------:R-:W-:Y:S02]  /*ff40*/  FADD R150, R151, R150 ;  /* 0x0000009697967221 */ /* 0x000fe40000000000 */
[----:B0-----:R-:W4:Y:S01]  /*ff50*/  LDL.LU R138, [R1+0x8dc] ;  /* 0x0008dc00018a7983 */ /* 0x001f220000300800 */
[----:B------:R-:W-:-:S03]  /*ff60*/  FADD R148, R149, R148 ;  /* 0x0000009495947221 */ /* 0x000fc60000000000 */
[----:B------:R-:W4:Y:S01]  /*ff70*/  LDL.LU R139, [R1+0x8d8] ;  /* 0x0008d800018b7983 */ /* 0x000f220000300800 */
[----:B------:R-:W-:-:S03]  /*ff80*/  FADD R146, R147, R146 ;  /* 0x0000009293927221 */ /* 0x000fc60000000000 */
[----:B------:R0:W-:Y:S01]  /*ff90*/  STL [R1+0x654], R140 ;  /* 0x0006548c01007387 */ /* 0x0001e20000100800 */
[----:B------:R-:W-:-:S01]  /*ffa0*/  FADD R144, R145, R144 ;  /* 0x0000009091907221 */ /* 0x000fc20000000000 */
[----:B------:R-:W-:Y:S01]  /*ffb0*/  FADD R143, R24, R143 ;  /* 0x0000008f188f7221 */ /* 0x000fe20000000000 */
[----:B------:R-:W-:-:S01]  /*ffc0*/  FADD R8, R25, R8 ;  /* 0x0000000819087221 */ /* 0x000fc20000000000 */
[----:B0-----:R-:W4:Y:S04]  /*ffd0*/  LDL.LU R140, [R1+0x8d4] ;  /* 0x0008d400018c7983 */ /* 0x001f280000300800 */
[----:B------:R-:W4:Y:S01]  /*ffe0*/  LDL.LU R141, [R1+0x8d0] ;  /* 0x0008d000018d7983 */ /* 0x000f220000300800 */
[----:B------:R-:W-:-:S03]  /*fff0*/  FADD R7, R26, R7 ;  /* 0x000000071a077221 */ /* 0x000fc60000000000 */
[----:B------:R0:W-:Y:S01]  /*10000*/  STL [R1+0x658], R142 ;  /* 0x0006588e01007387 */ /* 0x0001e20000100800 */
[----:B------:R-:W-:-:S01]  /*10010*/  FADD R6, R27, R6 ;  /* 0x000000061b067221 */ /* 0x000fc20000000000 */
[----:B------:R-:W-:Y:S01]  /*10020*/  FADD R5, R28, R5 ;  /* 0x000000051c057221 */ /* 0x000fe20000000000 */
[----:B------:R-:W-:-:S01]  /*10030*/  FADD R4, R29, R4 ;  /* 0x000000041d047221 */ /* 0x000fc20000000000 */
[----:B0-----:R-:W4:Y:S04]  /*10040*/  LDL.LU R142, [R1+0x8cc] ;  /* 0x0008cc00018e7983 */ /* 0x001f280000300800 */
[----:B------:R0:W-:Y:S04]  /*10050*/  STL [R1+0x65c], R150 ;  /* 0x00065c9601007387 */ /* 0x0001e80000100800 */
[----:B------:R1:W-:Y:S04]  /*10060*/  STL [R1+0x660], R148 ;  /* 0x0006609401007387 */ /* 0x0003e80000100800 */
[----:B------:R1:W-:Y:S01]  /*10070*/  STL [R1+0x664], R146 ;  /* 0x0006649201007387 */ /* 0x0003e20000100800 */
[----:B------:R-:W-:-:S03]  /*10080*/  FADD R3, R30, R3 ;  /* 0x000000031e037221 */ /* 0x000fc60000000000 */
[----:B------:R1:W-:Y:S04]  /*10090*/  STL [R1+0x668], R144 ;  /* 0x0006689001007387 */ /* 0x0003e80000100800 */
[----:B------:R1:W-:Y:S01]  /*100a0*/  STL [R1+0x66c], R143 ;  /* 0x00066c8f01007387 */ /* 0x0003e20000100800 */
[----:B------:R-:W-:-:S03]  /*100b0*/  FADD R2, R31, R2 ;  /* 0x000000021f027221 */ /* 0x000fc60000000000 */
[----:B------:R1:W-:Y:S04]  /*100c0*/  STL [R1+0x670], R8 ;  /* 0x0006700801007387 */ /* 0x0003e80000100800 */
[----:B------:R1:W-:Y:S01]  /*100d0*/  STL [R1+0x674], R7 ;  /* 0x0006740701007387 */ /* 0x0003e20000100800 */
[----:B------:R-:W-:-:S03]  /*100e0*/  FADD R0, R32, R0 ;  /* 0x0000000020007221 */ /* 0x000fc60000000000 */
[----:B------:R1:W-:Y:S04]  /*100f0*/  STL [R1+0x678], R6 ;  /* 0x0006780601007387 */ /* 0x0003e80000100800 */
[----:B------:R1:W-:Y:S04]  /*10100*/  STL [R1+0x67c], R5 ;  /* 0x00067c0501007387 */ /* 0x0003e80000100800 */
[----:B------:R1:W-:Y:S04]  /*10110*/  STL [R1+0x680], R4 ;  /* 0x0006800401007387 */ /* 0x0003e80000100800 */
[----:B------:R-:W2:Y:S04]  /*10120*/  LDL.LU R151, [R1+0x690] ;  /* 0x0006900001977983 */ /* 0x000ea80000300800 */
[----:B------:R1:W-:Y:S04]  /*10130*/  STL [R1+0x684], R3 ;  /* 0x0006840301007387 */ /* 0x0003e80000100800 */
[----:B0-----:R-:W3:Y:S04]  /*10140*/  LDL.LU R150, [R1+0x694] ;  /* 0x0006940001967983 */ /* 0x001ee80000300800 */
[----:B------:R0:W-:Y:S04]  /*10150*/  STL [R1+0x688], R2 ;  /* 0x0006880201007387 */ /* 0x0001e80000100800 */
[----:B------:R-:W4:Y:S04]  /*10160*/  LDL.LU R149, [R1+0x698] ;  /* 0x0006980001957983 */ /* 0x000f280000300800 */
[----:B------:R0:W-:Y:S04]  /*10170*/  STL [R1+0x68c], R0 ;  /* 0x00068c0001007387 */ /* 0x0001e80000100800 */
        /* <DEDUP_REMOVED lines=12> */
[----:B0-----:R-:W4:Y:S04]  /*10240*/  LDL.LU R2, [R1+0x6cc] ;  /* 0x0006cc0001027983 */ /* 0x001f280000300800 */
[----:B------:R-:W4:Y:S01]  /*10250*/  LDL.LU R0, [R1+0x6d0] ;  /* 0x0006d00001007983 */ /* 0x000f220000300800 */
[----:B--2---:R-:W-:-:S01]  /*10260*/  FADD R151, R33, R151 ;  /* 0x0000009721977221 */ /* 0x004fc20000000000 */
[----:B---3--:R-:W-:-:S04]  /*10270*/  FADD R150, R34, R150 ;  /* 0x0000009622967221 */ /* 0x008fc80000000000 */
[----:B------:R0:W-:Y:S01]  /*10280*/  STL [R1+0x690], R151 ;  /* 0x0006909701007387 */ /* 0x0001e20000100800 */
[----:B----4-:R-:W-:-:S03]  /*10290*/  FADD R149, R35, R149 ;  /* 0x0000009523957221 */ /* 0x010fc60000000000 */
        /* <DEDUP_REMOVED lines=26> */
[----:B0-----:R-:W4:Y:S01]  /*10440*/  LDL.LU R151, [R1+0x6d4] ;  /* 0x0006d40001977983 */ /* 0x001f220000300800 */
[----:B------:R-:W-:-:S03]  /*10450*/  FADD R0, R49, R0 ;  /* 0x0000000031007221 */ /* 0x000fc60000000000 */
[----:B------:R0:W-:Y:S04]  /*10460*/  STL [R1+0x6c8], R3 ;  /* 0x0006c80301007387 */ /* 0x0001e80000100800 */
[----:B-1----:R-:W4:Y:S04]  /*10470*/  LDL.LU R150, [R1+0x6d8] ;  /* 0x0006d80001967983 */ /* 0x002f280000300800 */
[----:B------:R1:W-:Y:S04]  /*10480*/  STL [R1+0x6cc], R2 ;  /* 0x0006cc0201007387 */ /* 0x0003e80000100800 */
[----:B--2---:R-:W2:Y:S04]  /*10490*/  LDL.LU R149, [R1+0x6dc] ;  /* 0x0006dc0001957983 */ /* 0x004ea80000300800 */
[----:B------:R1:W-:Y:S04]  /*104a0*/  STL [R1+0x6d0], R0 ;  /* 0x0006d00001007387 */ /* 0x0003e80000100800 */
[----:B---3--:R-:W3:Y:S04]  /*104b0*/  LDL.LU R148, [R1+0x6e0] ;  /* 0x0006e00001947983 */ /* 0x008ee80000300800 */
[----:B----4-:R-:W4:Y:S04]  /*104c0*/  LDL.LU R147, [R1+0x6e4] ;  /* 0x0006e40001937983 */ /* 0x010f280000300800 */
        /* <DEDUP_REMOVED lines=10> */
[----:B-1----:R-:W4:Y:S04]  /*10570*/  LDL.LU R2, [R1+0x710] ;  /* 0x0007100001027983 */ /* 0x002f280000300800 */
[----:B------:R-:W4:Y:S01]  /*10580*/  LDL.LU R0, [R1+0x714] ;  /* 0x0007140001007983 */ /* 0x000f220000300800 */
[----:B------:R-:W-:-:S01]  /*10590*/  FADD R151, R50, R151 ;  /* 0x0000009732977221 */ /* 0x000fc20000000000 */
[----:B------:R-:W-:-:S04]  /*105a0*/  FADD R150, R51, R150 ;  /* 0x0000009633967221 */ /* 0x000fc80000000000 */
[----:B------:R0:W-:Y:S01]  /*105b0*/  STL [R1+0x6d4], R151 ;  /* 0x0006d49701007387 */ /* 0x0001e20000100800 */
[----:B--2---:R-:W-:-:S03]  /*105c0*/  FADD R149, R52, R149 ;  /* 0x0000009534957221 */ /* 0x004fc60000000000 */
[----:B------:R1:W-:Y:S01]  /*105d0*/  STL [R1+0x6d8], R150 ;  /* 0x0006d89601007387 */ /* 0x0003e20000100800 */
[----:B---3--:R-:W-:-:S03]  /*105e0*/  FADD R148, R53, R148 ;  /* 0x0000009435947221 */ /* 0x008fc60000000000 */
        /* <DEDUP_REMOVED lines=200> */
[----:B------:R-:W-:Y:S01]  /*11270*/  STL [R1+0x7e4], R151 ;  /* 0x0007e49701007387 */ /* 0x000fe20000100800 */
[----:B--2---:R-:W-:-:S03]  /*11280*/  FADD R149, R120, R149 ;  /* 0x0000009578957221 */ /* 0x004fc60000000000 */
[----:B------:R-:W-:Y:S01]  /*11290*/  STL [R1+0x7e8], R150 ;  /* 0x0007e89601007387 */ /* 0x000fe20000100800 */
[----:B---3--:R-:W-:-:S03]  /*112a0*/  FADD R148, R121, R148 ;  /* 0x0000009479947221 */ /* 0x008fc60000000000 */
[----:B------:R-:W-:Y:S01]  /*112b0*/  STL [R1+0x7ec], R149 ;  /* 0x0007ec9501007387 */ /* 0x000fe20000100800 */
[----:B----4-:R-:W-:-:S03]  /*112c0*/  FADD R147, R122, R147 ;  /* 0x000000937a937221 */ /* 0x010fc60000000000 */
        /* <DEDUP_REMOVED lines=12> */
[----:B------:R-:W-:Y:S01]  /*11390*/  STL [R1+0x808], R8 ;  /* 0x0008080801007387 */ /* 0x000fe20000100800 */
[----:B------:R-:W-:-:S03]  /*113a0*/  FADD R6, R129, R6 ;  /* 0x0000000681067221 */ /* 0x000fc60000000000 */
[----:B------:R1:W-:Y:S01]  /*113b0*/  STL [R1+0x80c], R7 ;  /* 0x00080c0701007387 */ /* 0x0003e20000100800 */
[----:B------:R-:W-:-:S03]  /*113c0*/  FADD R5, R130, R5 ;  /* 0x0000000582057221 */ /* 0x000fc60000000000 */
[----:B------:R2:W-:Y:S01]  /*113d0*/  STL [R1+0x810], R6 ;  /* 0x0008100601007387 */ /* 0x0005e20000100800 */
[----:B------:R-:W-:-:S03]  /*113e0*/  FADD R4, R131, R4 ;  /* 0x0000000483047221 */ /* 0x000fc60000000000 */
[----:B------:R3:W-:Y:S04]  /*113f0*/  STL [R1+0x814], R5 ;  /* 0x0008140501007387 */ /* 0x0007e80000100800 */
[----:B------:R4:W-:Y:S04]  /*11400*/  STL [R1+0x818], R4 ;  /* 0x0008180401007387 */ /* 0x0009e80000100800 */
[----:B0-----:R-:W4:Y:S01]  /*11410*/  LDL.LU R143, [R1+0x828] ;  /* 0x00082800018f7983 */ /* 0x001f220000300800 */
[----:B------:R-:W-:-:S01]  /*11420*/  FADD R3, R132, R3 ;  /* 0x0000000384037221 */ /* 0x000fc20000000000 */
[----:B------:R-:W-:Y:S01]  /*11430*/  FADD R2, R133, R2 ;  /* 0x0000000285027221 */ /* 0x000fe20000000000 */
[----:B------:R-:W-:-:S03]  /*11440*/  FADD R0, R134, R0 ;  /* 0x0000000086007221 */ /* 0x000fc60000000000 */
[----:B------:R0:W-:Y:S04]  /*11450*/  STL [R1+0x81c], R3 ;  /* 0x00081c0301007387 */ /* 0x0001e80000100800 */
[----:B------:R-:W4:Y:S04]  /*11460*/  LDL.LU R144, [R1+0x82c] ;  /* 0x00082c0001907983 */ /* 0x000f280000300800 */
[----:B------:R0:W-:Y:S04]  /*11470*/  STL [R1+0x820], R2 ;  /* 0x0008200201007387 */ /* 0x0001e80000100800 */
        /* <DEDUP_REMOVED lines=8> */
[----:B-1----:R-:W4:Y:S04]  /*11500*/  LDL.LU R7, [R1+0x84c] ;  /* 0x00084c0001077983 */ /* 0x002f280000300800 */
[----:B--2---:R-:W2:Y:S04]  /*11510*/  LDL.LU R6, [R1+0x850] ;  /* 0x0008500001067983 */ /* 0x004ea80000300800 */
[----:B---3--:R-:W3:Y:S04]  /*11520*/  LDL.LU R5, [R1+0x854] ;  /* 0x0008540001057983 */ /* 0x008ee80000300800 */
[----:B----4-:R-:W4:Y:S04]  /*11530*/  LDL.LU R4, [R1+0x858] ;  /* 0x0008580001047983 */ /* 0x010f280000300800 */
[----:B0-----:R-:W4:Y:S04]  /*11540*/  LDL.LU R3, [R1+0x85c] ;  /* 0x00085c0001037983 */ /* 0x001f280000300800 */
[----:B------:R-:W4:Y:S04]  /*11550*/  LDL.LU R2, [R1+0x860] ;  /* 0x0008600001027983 */ /* 0x000f280000300800 */
[----:B------:R-:W4:Y:S04]  /*11560*/  LDL.LU R0, [R1+0x864] ;  /* 0x0008640001007983 */ /* 0x000f280000300800 */
[----:B------:R-:W4:Y:S01]  /*11570*/  LDL.LU R8, [R1+0x868] ;  /* 0x0008680001087983 */ /* 0x000f220000300800 */
[----:B------:R-:W-:-:S05]  /*11580*/  FADD R143, R135, R143 ;  /* 0x0000008f878f7221 */ /* 0x000fca0000000000 */
[----:B------:R0:W-:Y:S04]  /*11590*/  STL [R1+0x828], R143 ;  /* 0x0008288f01007387 */ /* 0x0001e80000100800 */
[----:B0-----:R-:W2:Y:S01]  /*115a0*/  LDL.LU R143, [R1+0x8c8] ;  /* 0x0008c800018f7983 */ /* 0x001ea20000300800 */
[----:B------:R-:W-:-:S01]  /*115b0*/  FADD R144, R136, R144 ;  /* 0x0000009088907221 */ /* 0x000fc20000000000 */
[----:B------:R-:W-:-:S04]  /*115c0*/  FADD R145, R137, R145 ;  /* 0x0000009189917221 */ /* 0x000fc80000000000 */
[----:B------:R0:W-:Y:S01]  /*115d0*/  STL [R1+0x82c], R144 ;  /* 0x00082c9001007387 */ /* 0x0001e20000100800 */
[----:B------:R-:W-:-:S01]  /*115e0*/  FADD R146, R138, R146 ;  /* 0x000000928a927221 */ /* 0x000fc20000000000 */
[----:B------:R-:W-:Y:S02]  /*115f0*/  FADD R147, R139, R147 ;  /* 0x000000938b937221 */ /* 0x000fe40000000000 */
[----:B0-----:R-:W3:Y:S01]  /*11600*/  LDL.LU R144, [R1+0x8c4] ;  /* 0x0008c40001907983 */ /* 0x001ee20000300800 */
[----:B------:R-:W-:-:S03]  /*11610*/  FADD R148, R140, R148 ;  /* 0x000000948c947221 */ /* 0x000fc60000000000 */
[----:B------:R0:W-:Y:S01]  /*11620*/  STL [R1+0x830], R145 ;  /* 0x0008309101007387 */ /* 0x0001e20000100800 */
[----:B------:R-:W-:-:S03]  /*11630*/  FADD R149, R141, R149 ;  /* 0x000000958d957221 */ /* 0x000fc60000000000 */
[----:B0-----:R-:W4:Y:S01]  /*11640*/  LDL.LU R145, [R1+0x8c0] ;  /* 0x0008c00001917983 */ /* 0x001f220000300800 */
[----:B------:R-:W-:-:S03]  /*11650*/  FADD R150, R142, R150 ;  /* 0x000000968e967221 */ /* 0x000fc60000000000 */
        /* <DEDUP_REMOVED lines=10> */
[----:B--2---:R-:W-:-:S05]  /*11700*/  FADD R151, R143, R151 ;  /* 0x000000978f977221 */ /* 0x004fca0000000000 */
[----:B------:R0:W-:Y:S04]  /*11710*/  STL [R1+0x848], R151 ;  /* 0x0008489701007387 */ /* 0x0001e80000100800 */
[----:B0-----:R-:W2:Y:S01]  /*11720*/  LDL.LU R151, [R1+0x8a8] ;  /* 0x0008a80001977983 */ /* 0x001ea20000300800 */
[----:B---3--:R-:W-:-:S05]  /*11730*/  FADD R7, R144, R7 ;  /* 0x0000000790077221 */ /* 0x008fca0000000000 */
[----:B------:R0:W-:Y:S01]  /*11740*/  STL [R1+0x84c], R7 ;  /* 0x00084c0701007387 */ /* 0x0001e20000100800 */
[----:B----4-:R-:W-:-:S03]  /*11750*/  FADD R6, R145, R6 ;  /* 0x0000000691067221 */ /* 0x010fc60000000000 */
[----:B0-----:R0:W5:Y:S04]  /*11760*/  LDL.LU R7, [R1+0x8a4] ;  /* 0x0008a40001077983 */ /* 0x0011680000300800 */
[----:B------:R1:W-:Y:S01]  /*11770*/  STL [R1+0x850], R6 ;  /* 0x0008500601007387 */ /* 0x0003e20000100800 */
[----:B------:R-:W-:-:S03]  /*11780*/  FADD R5, R146, R5 ;  /* 0x0000000592057221 */ /* 0x000fc60000000000 */
[----:B-1----:R0:W5:Y:S04]  /*11790*/  LDL.LU R6, [R1+0x8a0] ;  /* 0x0008a00001067983 */ /* 0x0021680000300800 */
        /* <DEDUP_REMOVED lines=12> */
[----:B------:R1:W-:Y:S04]  /*11860*/  STL [R1+0x864], R0 ;  /* 0x0008640001007387 */ /* 0x0003e80000100800 */
[----:B-1----:R0:W5:Y:S01]  /*11870*/  LDL.LU R0, [R1+0x88c] ;  /* 0x00088c0001007983 */ /* 0x0021620000300800 */
[----:B------:R-:W-:Y:S01]  /*11880*/  UMOV UR6, URZ ;  /* 0x0000003f00067c82 */ /* 0x000fe20008000000 */
[----:B--2---:R-:W-:-:S05]  /*11890*/  FADD R8, R8, R151 ;  /* 0x0000009708087221 */ /* 0x004fca0000000000 */
[----:B------:R0:W-:Y:S02]  /*118a0*/  STL [R1+0x868], R8 ;  /* 0x0008680801007387 */ /* 0x0001e40000100800 */
.L_x_29:
[----:B------:R-:W-:Y:S05]  /*118b0*/  @!P1 BRA `(.L_x_30) ;  /* 0x0000000000049947 */ /* 0x000fea0003800000 */
[----:B------:R-:W-:Y:S01]  /*118c0*/  BPT.TRAP 0x1 ;  /* 0x000000040000795c */ /* 0x000fe20000300000 */
.L_x_30:
[----:B0-----:R-:W2:Y:S04]  /*118d0*/  LDL R8, [R1+0x870] ;  /* 0x0008700001087983 */ /* 0x001ea80000100800 */
[----:B-----5:R0:W-:Y:S04]  /*118e0*/  STL [R1+0x88c], R0 ;  /* 0x00088c0001007387 */ /* 0x0201e80000100800 */
[----:B0-----:R-:W3:Y:S01]  /*118f0*/  LDL R0, [R1+0x878] ;  /* 0x0008780001007983 */ /* 0x001ee20000100800 */
[----:B--2---:R-:W-:-:S13]  /*11900*/  ISETP.NE.AND P0, PT, R8, RZ, PT ;  /* 0x000000ff0800720c */ /* 0x004fda0003f05270 */
[----:B------:R-:W-:-:S05]  /*11910*/  VOTEU.ANY UP0, P0 ;  /* 0x00000000003f7886 */ /* 0x000fca0000000100 */
[----:B------:R-:W-:-:S04]  /*11920*/  @UP0 ULEA UR8, UR24, UR11, 0x3 ;  /* 0x0000000b18080291 */ /* 0x000fc8000f8e183f */
[----:B------:R-:W-:-:S06]  /*11930*/  @UP0 UIADD3 UR8, UR8, 0x58, URZ ;  /* 0x0000005808080890 */ /* 0x000fcc000fffe03f */
[----:B------:R-:W-:-:S05]  /*11940*/  IMAD.U32 R8, RZ, RZ, UR8 ;  /* 0x00000008ff087e24 */ /* 0x000fca000f8e00ff */
[----:B---3--:R-:W-:Y:S02]  /*11950*/  @P0 PRMT R8, R0, 0x654, R8 ;  /* 0x0000065400080816 */ /* 0x008fe40000000008 */
[----:B------:R0:W5:Y:S01]  /*11960*/  LDL.LU R0, [R1+0x88c] ;  /* 0x00088c0001007983 */ /* 0x0001620000300800 */
[----:B------:R-:W-:Y:S01]  /*11970*/  UISETP.GT.U32.AND UP0, UPT, UR13, 0x1, UPT ;  /* 0x000000010d00788c */ /* 0x000fe2000bf04070 */
[----:B------:R0:W-:Y:S05]  /*11980*/  @P0 SYNCS.ARRIVE.TRANS64.RED.A1T0 RZ, [R8+URZ], RZ ;  /* 0x000000ff08ff09a7 */ /* 0x0001ea000810043f */
[----:B------:R-:W-:-:S13]  /*11990*/  PLOP3.LUT P0, PT, PT, PT, UP0, 0x80, 0x0 ;  /* 0x000000000000781c */ /* 0x000fda0003f0f008 */
[----:B0-----:R-:W-:Y:S05]  /*119a0*/  @P0 BRA `(.L_x_31) ;  /* 0x0000000000040947 */ /* 0x001fea0003800000 */
[----:B------:R-:W-:Y:S01]  /*119b0*/  BPT.TRAP 0x1 ;  /* 0x000000040000795c */ /* 0x000fe20000300000 */
.L_x_31:
[----:B------:R-:W-:Y:S01]  /*119c0*/  UIADD3 UR23, UR23, 0x1, URZ ;  /* 0x0000000117177890 */ /* 0x000fe2000fffe03f */
[C---:B------:R-:W-:Y:S01]  /*119d0*/  ISETP.GT.AND P0, PT, R7.reuse, 0x1, PT ;  /* 0x000000010700780c */ /* 0x040fe20003f04270 */
[----:B------:R-:W-:Y:S01]  /*119e0*/  UIADD3 UR24, UR24, 0x1, URZ ;  /* 0x0000000118187890 */ /* 0x000fe2000fffe03f */
[----:B------:R-:W-:Y:S01]  /*119f0*/  VIADD R7, R7, 0xffffffff ;  /* 0xffffffff07077836 */ /* 0x000fe20000000000 */
[----:B------:R-:W-:Y:S02]  /*11a00*/  UISETP.NE.AND UP0, UPT, UR23, 0xb, UPT ;  /* 0x0000000b1700788c */ /* 0x000fe4000bf05270 */
[----:B------:R-:W-:Y:S02]  /*11a10*/  UISETP.NE.AND UP1, UPT, UR24, 0xb, UPT ;  /* 0x0000000b1800788c */ /* 0x000fe4000bf25270 */
[----:B------:R-:W-:Y:S02]  /*11a20*/  USEL UR8, URZ, 0x1, UP0 ;  /* 0x000000013f087887 */ /* 0x000fe40008000000 */
[----:B------:R-:W-:-:S02]  /*11a30*/  USEL UR23, UR23, URZ, UP0 ;  /* 0x0000003f17177287 */ /* 0x000fc40008000000 */
[----:B------:R-:W-:Y:S02]  /*11a40*/  USEL UR24, UR24, URZ, UP1 ;  /* 0x0000003f18187287 */ /* 0x000fe40008800000 */
[----:B------:R-:W-:Y:S01]  /*11a50*/  LOP3.LUT R6, R6, UR8, RZ, 0x3c, !PT ;  /* 0x0000000806067c12 */ /* 0x000fe2000f8e3cff */
[----:B------:R-:W-:Y:S01]  /*11a60*/  UMOV UR8, 0x1 ;  /* 0x0000000100087882 */ /* 0x000fe20000000000 */
[----:B------:R-:W-:Y:S08]  /*11a70*/  @P0 BRA `(.L_x_32) ;  /* 0xffffff8000a00947 */ /* 0x000ff0000383ffff */
.L_x_24:
[----:B------:R-:W-:-:S04]  /*11a80*/  UISETP.NE.AND UP0, UPT, UR6, URZ, UPT ;  /* 0x0000003f0600728c */ /* 0x000fc8000bf05270 */
[----:B------:R-:W-:-:S06]  /*11a90*/  USEL UR6, URZ, 0x1, !UP0 ;  /* 0x000000013f067887 */ /* 0x000fcc000c000000 */
[----:B------:R-:W-:-:S13]  /*11aa0*/  ISETP.NE.AND P0, PT, RZ, UR6, PT ;  /* 0x00000006ff007c0c */ /* 0x000fda000bf05270 */
[----:B------:R-:W-:Y:S05]  /*11ab0*/  @!P0 BRA `(.L_x_33) ;  /* 0x0000005800a88947 */ /* 0x000fea0003800000 */
[----:B------:R0:W-:Y:S04]  /*11ac0*/  STL [R1+0xa70], R35 ;  /* 0x000a702301007387 */ /* 0x0001e80000100800 */
[----:B0-----:R-:W4:Y:S04]  /*11ad0*/  LDL.LU R35, [R1+0x200] ;  /* 0x0002000001237983 */ /* 0x001f280000300800 */
[----:B------:R0:W-:Y:S04]  /*11ae0*/  STL [R1+0xa6c], R36 ;  /* 0x000a6c2401007387 */ /* 0x0001e80000100800 */
[----:B0-----:R-:W2:Y:S04]  /*11af0*/  LDL.LU R36, [R1+0x204] ;  /* 0x0002040001247983 */ /* 0x001ea80000300800 */
[----:B------:R0:W-:Y:S04]  /*11b00*/  STL [R1+0xa68], R37 ;  /* 0x000a682501007387 */ /* 0x0001e80000100800 */
[----:B0-----:R-:W3:Y:S04]  /*11b10*/  LDL.LU R37, [R1+0x208] ;  /* 0x0002080001257983 */ /* 0x001ee80000300800 */
        /* <DEDUP_REMOVED lines=120> */
[----:B------:R-:W3:Y:S04]  /*122a0*/  LDL.LU R6, [R1+0x428] ;  /* 0x0004280001067983 */ /* 0x000ee80000300800 */
[----:B------:R-:W3:Y:S04]  /*122b0*/  LDL.LU R7, [R1+0x3c0] ;  /* 0x0003c00001077983 */ /* 0x000ee80000300800 */
[----:B------:R-:W3:Y:S04]  /*122c0*/  LDL.LU R8, [R1+0x42c] ;  /* 0x00042c0001087983 */ /* 0x000ee80000300800 */
        /* <DEDUP_REMOVED lines=108> */
[----:B-----5:R0:W-:Y:S04]  /*12990*/  STL [R1+0x89c], R5 ;  /* 0x00089c0501007387 */ /* 0x0201e80000100800 */
        /* <DEDUP_REMOVED lines=8> */
[----:B0-----:R-:W3:Y:S01]  /*12a20*/  LDL.LU R0, [R1+0x2fc] ;  /* 0x0002fc0001007983 */ /* 0x001ee20000300800 */
[----:B----4-:R-:W-:Y:S01]  /*12a30*/  FADD R9, R35, R9 ;  /* 0x0000000923097221 */ /* 0x010fe20000000000 */
[----:B--2---:R-:W-:Y:S01]  /*12a40*/  FADD R10, R36, R10 ;  /* 0x0000000a240a7221 */ /* 0x004fe20000000000 */
[----:B---3--:R-:W-:Y:S01]  /*12a50*/  FADD R11, R37, R11 ;  /* 0x0000000b250b7221 */ /* 0x008fe20000000000 */
[----:B------:R-:W2:Y:S01]  /*12a60*/  LDL.LU R35, [R1+0xa70] ;  /* 0x000a700001237983 */ /* 0x000ea20000300800 */
[----:B------:R-:W-:Y:S01]  /*12a70*/  FADD R12, R38, R12 ;  /* 0x0000000c260c7221 */ /* 0x000fe20000000000 */
        /* <DEDUP_REMOVED lines=110> */
[----:B------:R-:W-:Y:S01]  /*13160*/  FADD R196, R94, R196 ;  /* 0x000000c45ec47221 */ /* 0x000fe20000000000 */
[----:B------:R-:W-:Y:S02]  /*13170*/  FADD R117, R118, R117 ;  /* 0x0000007576757221 */ /* 0x000fe40000000000 */
[----:B------:R-:W4:Y:S01]  /*13180*/  LDL.LU R91, [R1+0x990] ;  /* 0x00099000015b7983 */ /* 0x000f220000300800 */
[----:B------:R-:W-:Y:S01]  /*13190*/  FADD R197, R95, R197 ;  /* 0x000000c55fc57221 */ /* 0x000fe20000000000 */
[----:B------:R-:W-:Y:S02]  /*131a0*/  FADD R115, R116, R115 ;  /* 0x0000007374737221 */ /* 0x000fe40000000000 */
[----:B------:R-:W4:Y:S01]  /*131b0*/  LDL.LU R92, [R1+0x98c] ;  /* 0x00098c00015c7983 */ /* 0x000f220000300800 */
[----:B------:R-:W-:Y:S01]  /*131c0*/  FADD R198, R96, R198 ;  /* 0x000000c660c67221 */ /* 0x000fe20000000000 */
[----:B------:R-:W-:-:S02]  /*131d0*/  FADD R113, R114, R113 ;  /* 0x0000007172717221 */ /* 0x000fc40000000000 */
[----:B------:R-:W4:Y:S01]  /*131e0*/  LDL.LU R93, [R1+0x988] ;  /* 0x00098800015d7983 */ /* 0x000f220000300800 */
[----:B------:R-:W-:Y:S01]  /*131f0*/  FADD R199, R97, R199 ;  /* 0x000000c761c77221 */ /* 0x000fe20000000000 */
[----:B------:R-:W-:Y:S02]  /*13200*/  FADD R111, R112, R111 ;  /* 0x0000006f706f7221 */ /* 0x000fe40000000000 */
        /* <DEDUP_REMOVED lines=8> */
[----:B------:R-:W-:Y:S01]  /*13290*/  FADD R101, R102, R101 ;  /* 0x0000006566657221 */ /* 0x000fe20000000000 */
[----:B------:R-:W-:Y:S01]  /*132a0*/  FADD R99, R100, R99 ;  /* 0x0000006364637221 */ /* 0x000fe20000000000 */
[----:B------:R0:W-:Y:S01]  /*132b0*/  STL [R1+0x400], R117 ;  /* 0x0004007501007387 */ /* 0x0001e20000100800 */
        /* <DEDUP_REMOVED lines=45> */
[----:B------:R-:W4:Y:S01]  /*13590*/  LDL.LU R0, [R1+0x3c4] ;  /* 0x0003c40001007983 */ /* 0x000f220000300800 */
[----:B------:R-:W-:Y:S01]  /*135a0*/  FADD R235, R121, R235 ;  /* 0x000000eb79eb7221 */ /* 0x000fe20000000000 */
[----:B------:R-:W-:Y:S01]  /*135b0*/  FADD R236, R120, R236 ;  /* 0x000000ec78ec7221 */ /* 0x000fe20000000000 */
[----:B------:R-:W-:Y:S01]  /*135c0*/  FADD R237, R119, R237 ;  /* 0x000000ed77ed7221 */ /* 0x000fe20000000000 */
        /* <DEDUP_REMOVED lines=32> */
[----:B------:R-:W4:Y:S04]  /*137d0*/  LDL.LU R126, [R1] ;  /* 0x00000000017e7983 */ /* 0x000f280000300800 */
        /* <DEDUP_REMOVED lines=16> */
[----:B--2---:R-:W2:Y:S04]  /*138e0*/  LDL.LU R109, [R1+0x48c] ;  /* 0x00048c00016d7983 */ /* 0x004ea80000300800 */
[----:B------:R-:W2:Y:S04]  /*138f0*/  LDL.LU R108, [R1+0x24] ;  /* 0x00002400016c7983 */ /* 0x000ea80000300800 */
[----:B------:R-:W2:Y:S04]  /*13900*/  LDL.LU R107, [R1+0x490] ;  /* 0x00049000016b7983 */ /* 0x000ea80000300800 */
[----:B------:R-:W2:Y:S04]  /*13910*/  LDL.LU R106, [R1+0x28] ;  /* 0x00002800016a7983 */ /* 0x000ea80000300800 */
[----:B------:R-:W2:Y:S04]  /*13920*/  LDL.LU R105, [R1+0x494] ;  /* 0x0004940001697983 */ /* 0x000ea80000300800 */
[----:B------:R-:W2:Y:S04]  /*13930*/  LDL.LU R104, [R1+0x2c] ;  /* 0x00002c0001687983 */ /* 0x000ea80000300800 */
[----:B---3--:R-:W3:Y:S04]  /*13940*/  LDL.LU R103, [R1+0x498] ;  /* 0x0004980001677983 */ /* 0x008ee80000300800 */
[----:B------:R-:W3:Y:S04]  /*13950*/  LDL.LU R102, [R1+0x30] ;  /* 0x0000300001667983 */ /* 0x000ee80000300800 */
[----:B------:R-:W3:Y:S04]  /*13960*/  LDL.LU R101, [R1+0x49c] ;  /* 0x00049c0001657983 */ /* 0x000ee80000300800 */
[----:B------:R-:W3:Y:S04]  /*13970*/  LDL.LU R100, [R1+0x34] ;  /* 0x0000340001647983 */ /* 0x000ee80000300800 */
[----:B------:R-:W3:Y:S04]  /*13980*/  LDL.LU R99, [R1+0x4a0] ;  /* 0x0004a00001637983 */ /* 0x000ee80000300800 */
[----:B------:R-:W3:Y:S04]  /*13990*/  LDL.LU R98, [R1+0x38] ;  /* 0x0000380001627983 */ /* 0x000ee80000300800 */
[----:B------:R-:W3:Y:S04]  /*139a0*/  LDL.LU R6, [R1+0x4a4] ;  /* 0x0004a40001067983 */ /* 0x000ee80000300800 */
[----:B------:R-:W3:Y:S04]  /*139b0*/  LDL.LU R7, [R1+0x3c] ;  /* 0x00003c0001077983 */ /* 0x000ee80000300800 */
[----:B------:R-:W3:Y:S01]  /*139c0*/  LDL.LU R8, [R1+0x4a8] ;  /* 0x0004a80001087983 */ /* 0x000ee20000300800 */
[----:B----4-:R-:W-:-:S05]  /*139d0*/  FADD R2, R0, R2 ;  /* 0x0000000200027221 */ /* 0x010fca0000000000 */
[----:B------:R0:W-:Y:S01]  /*139e0*/  STL [R1+0x430], R2 ;  /* 0x0004300201007387 */ /* 0x0001e20000100800 */
[----:B------:R-:W-:Y:S01]  /*139f0*/  FADD R4, R3, R4 ;  /* 0x0000000403047221 */ /* 0x000fe20000000000 */
[----:B------:R-:W-:-:S04]  /*13a00*/  FADD R151, R5, R151 ;  /* 0x0000009705977221 */ /* 0x000fc80000000000 */
        /* <DEDUP_REMOVED lines=41> */
[----:B--2---:R-:W-:-:S03]  /*13ca0*/  FADD R109, R110, R109 ;  /* 0x0000006d6e6d7221 */ /* 0x004fc60000000000 */
[----:B------:R2:W-:Y:S01]  /*13cb0*/  STL [R1+0x488], R111 ;  /* 0x0004886f01007387 */ /* 0x0005e20000100800 */
[----:B------:R-:W-:-:S03]  /*13cc0*/  FADD R107, R108, R107 ;  /* 0x0000006b6c6b7221 */ /* 0x000fc60000000000 */
[----:B------:R2:W-:Y:S01]  /*13cd0*/  STL [R1+0x48c], R109 ;  /* 0x00048c6d01007387 */ /* 0x0005e20000100800 */
[----:B------:R-:W-:-:S03]  /*13ce0*/  FADD R105, R106, R105 ;  /* 0x000000696a697221 */ /* 0x000fc60000000000 */
[----:B------:R2:W-:Y:S01]  /*13cf0*/  STL [R1+0x490], R107 ;  /* 0x0004906b01007387 */ /* 0x0005e20000100800 */
[----:B---3--:R-:W-:-:S03]  /*13d00*/  FADD R103, R104, R103 ;  /* 0x0000006768677221 */ /* 0x008fc60000000000 */
[----:B------:R3:W-:Y:S01]  /*13d10*/  STL [R1+0x494], R105 ;  /* 0x0004946901007387 */ /* 0x0007e20000100800 */
[----:B------:R-:W-:-:S03]  /*13d20*/  FADD R101, R102, R101 ;  /* 0x0000006566657221 */ /* 0x000fc60000000000 */
[----:B------:R3:W-:Y:S04]  /*13d30*/  STL [R1+0x498], R103 ;  /* 0x0004986701007387 */ /* 0x0007e80000100800 */
[----:B------:R3:W-:Y:S01]  /*13d40*/  STL [R1+0x49c], R101 ;  /* 0x00049c6501007387 */ /* 0x0007e20000100800 */
[----:B------:R-:W-:-:S03]  /*13d50*/  FADD R99, R100, R99 ;  /* 0x0000006364637221 */ /* 0x000fc60000000000 */
[----:B------:R-:W3:Y:S04]  /*13d60*/  LDL.LU R0, [R1+0x40] ;  /* 0x0000400001007983 */ /* 0x000ee80000300800 */
[----:B------:R3:W-:Y:S01]  /*13d70*/  STL [R1+0x4a0], R99 ;  /* 0x0004a06301007387 */ /* 0x0007e20000100800 */
[----:B------:R-:W-:-:S03]  /*13d80*/  FADD R6, R98, R6 ;  /* 0x0000000662067221 */ /* 0x000fc60000000000 */
[----:B0-----:R-:W3:Y:S04]  /*13d90*/  LDL.LU R2, [R1+0x4ac] ;  /* 0x0004ac0001027983 */ /* 0x001ee80000300800 */
[----:B------:R0:W-:Y:S01]  /*13da0*/  STL [R1+0x4a4], R6 ;  /* 0x0004a40601007387 */ /* 0x0001e20000100800 */
[----:B------:R-:W-:-:S03]  /*13db0*/  FADD R8, R7, R8 ;  /* 0x0000000807087221 */ /* 0x000fc60000000000 */
[----:B------:R-:W3:Y:S04]  /*13dc0*/  LDL.LU R3, [R1+0x44] ;  /* 0x0000440001037983 */ /* 0x000ee80000300800 */
[----:B------:R0:W-:Y:S04]  /*13dd0*/  STL [R1+0x4a8], R8 ;  /* 0x0004a80801007387 */ /* 0x0001e80000100800 */
[----:B-1----:R-:W3:Y:S04]  /*13de0*/  LDL.LU R4, [R1+0x4b0] ;  /* 0x0004b00001047983 */ /* 0x002ee80000300800 */
[----:B------:R-:W3:Y:S04]  /*13df0*/  LDL.LU R5, [R1+0x48] ;  /* 0x0000480001057983 */ /* 0x000ee80000300800 */
        /* <DEDUP_REMOVED lines=54> */
[----:B0-----:R-:W3:Y:S04]  /*14160*/  LDL.LU R6, [R1+0x520] ;  /* 0x0005200001067983 */ /* 0x001ee80000300800 */
[----:B------:R-:W3:Y:S04]  /*14170*/  LDL.LU R7, [R1+0xb8] ;  /* 0x0000b80001077983 */ /* 0x000ee80000300800 */
[----:B------:R-:W3:Y:S01]  /*14180*/  LDL.LU R8, [R1+0x524] ;  /* 0x0005240001087983 */ /* 0x000ee20000300800 */
[----:B------:R-:W-:-:S05]  /*14190*/  FADD R2, R0, R2 ;  /* 0x0000000200027221 */ /* 0x000fca0000000000 */
[----:B------:R0:W-:Y:S01]  /*141a0*/  STL [R1+0x4ac], R2 ;  /* 0x0004ac0201007387 */ /* 0x0001e20000100800 */
[----:B------:R-:W-:Y:S01]  /*141b0*/  FADD R4, R3, R4 ;  /* 0x0000000403047221 */ /* 0x000fe20000000000 */
[----:B----4-:R-:W-:-:S04]  /*141c0*/  FADD R151, R5, R151 ;  /* 0x0000009705977221 */ /* 0x010fc80000000000 */
        /* <DEDUP_REMOVED lines=121> */
[----:B------:R-:W-:Y:S01]  /*14960*/  STL [R1+0x528], R2 ;  /* 0x0005280201007387 */ /* 0x000fe20000100800 */
[----:B------:R-:W-:Y:S01]  /*14970*/  FADD R4, R3, R4 ;  /* 0x0000000403047221 */ /* 0x000fe20000000000 */
[----:B----4-:R-:W-:-:S04]  /*14980*/  FADD R151, R5, R151 ;  /* 0x0000009705977221 */ /* 0x010fc80000000000 */
        /* <DEDUP_REMOVED lines=37> */
[----:B--2---:R-:W-:-:S03]  /*14be0*/  FADD R113, R114, R113 ;  /* 0x0000007172717221 */ /* 0x004fc60000000000 */
[----:B------:R-:W-:Y:S01]  /*14bf0*/  STL [R1+0x578], R115 ;  /* 0x0005787301007387 */ /* 0x000fe20000100800 */
[----:B------:R-:W-:-:S03]  /*14c00*/  FADD R111, R112, R111 ;  /* 0x0000006f706f7221 */ /* 0x000fc60000000000 */
[----:B------:R-:W-:Y:S01]  /*14c10*/  STL [R1+0x57c], R113 ;  /* 0x00057c7101007387 */ /* 0x000fe20000100800 */
[----:B------:R-:W-:-:S03]  /*14c20*/  FADD R109, R110, R109 ;  /* 0x0000006d6e6d7221 */ /* 0x000fc60000000000 */
[----:B------:R-:W-:Y:S01]  /*14c30*/  STL [R1+0x580], R111 ;  /* 0x0005806f01007387 */ /* 0x000fe20000100800 */
[----:B---3--:R-:W-:-:S03]  /*14c40*/  FADD R107, R108, R107 ;  /* 0x0000006b6c6b7221 */ /* 0x008fc60000000000 */
[----:B------:R-:W-:Y:S01]  /*14c50*/  STL [R1+0x584], R109 ;  /* 0x0005846d01007387 */ /* 0x000fe20000100800 */
[----:B------:R-:W-:-:S03]  /*14c60*/  FADD R105, R106, R105 ;  /* 0x000000696a697221 */ /* 0x000fc60000000000 */
[----:B------:R-:W-:Y:S01]  /*14c70*/  STL [R1+0x588], R107 ;  /* 0x0005886b01007387 */ /* 0x000fe20000100800 */
[----:B------:R-:W-:-:S03]  /*14c80*/  FADD R103, R104, R103 ;  /* 0x0000006768677221 */ /* 0x000fc60000000000 */
[----:B------:R-:W-:Y:S01]  /*14c90*/  STL [R1+0x58c], R105 ;  /* 0x00058c6901007387 */ /* 0x000fe20000100800 */
[----:B------:R-:W-:-:S03]  /*14ca0*/  FADD R101, R102, R101 ;  /* 0x0000006566657221 */ /* 0x000fc60000000000 */
[----:B------:R-:W-:Y:S04]  /*14cb0*/  STL [R1+0x590], R103 ;  /* 0x0005906701007387 */ /* 0x000fe80000100800 */
[----:B------:R-:W-:Y:S01]  /*14cc0*/  STL [R1+0x594], R101 ;  /* 0x0005946501007387 */ /* 0x000fe20000100800 */
[----:B------:R-:W-:Y:S01]  /*14cd0*/  FADD R99, R100, R99 ;  /* 0x0000006364637221 */ /* 0x000fe20000000000 */
[----:B------:R-:W-:Y:S02]  /*14ce0*/  FADD R6, R98, R6 ;  /* 0x0000000662067221 */ /* 0x000fe40000000000 */
[----:B------:R-:W2:Y:S04]  /*14cf0*/  LDL.LU R98, [R1+0x138] ;  /* 0x0001380001627983 */ /* 0x000ea80000300800 */
[----:B------:R0:W-:Y:S01]  /*14d00*/  STL [R1+0x598], R99 ;  /* 0x0005986301007387 */ /* 0x0001e20000100800 */
[----:B------:R-:W-:-:S03]  /*14d10*/  FADD R8, R7, R8 ;  /* 0x0000000807087221 */ /* 0x000fc60000000000 */
[----:B0-----:R-:W2:Y:S04]  /*14d20*/  LDL.LU R99, [R1+0x5a4] ;  /* 0x0005a40001637983 */ /* 0x001ea80000300800 */
[----:B------:R0:W-:Y:S04]  /*14d30*/  STL [R1+0x59c], R6 ;  /* 0x00059c0601007387 */ /* 0x0001e80000100800 */
[----:B------:R-:W3:Y:S04]  /*14d40*/  LDL.LU R100, [R1+0x13c] ;  /* 0x00013c0001647983 */ /* 0x000ee80000300800 */
[----:B------:R1:W-:Y:S04]  /*14d50*/  STL [R1+0x5a0], R8 ;  /* 0x0005a00801007387 */ /* 0x0003e80000100800 */
[----:B------:R-:W3:Y:S04]  /*14d60*/  LDL.LU R101, [R1+0x5a8] ;  /* 0x0005a80001657983 */ /* 0x000ee80000300800 */
        /* <DEDUP_REMOVED lines=57> */
[----:B-1----:R-:W4:Y:S01]  /*15100*/  LDL.LU R8, [R1+0x61c] ;  /* 0x00061c0001087983 */ /* 0x002f220000300800 */
[----:B--2---:R-:W-:-:S03]  /*15110*/  FADD R99, R98, R99 ;  /* 0x0000006362637221 */ /* 0x004fc60000000000 */
[----:B------:R-:W2:Y:S04]  /*15120*/  LDL.LU R98, [R1+0x974] ;  /* 0x0009740001627983 */ /* 0x000ea80000300800 */
[----:B------:R0:W-:Y:S01]  /*15130*/  STL [R1+0x5a4], R99 ;  /* 0x0005a46301007387 */ /* 0x0001e20000100800 */
[----:B---3--:R-:W-:-:S03]  /*15140*/  FADD R101, R100, R101 ;  /* 0x0000006564657221 */ /* 0x008fc60000000000 */
[----:B0-----:R-:W3:Y:S04]  /*15150*/  LDL.LU R99, [R1+0x970] ;  /* 0x0009700001637983 */ /* 0x001ee80000300800 */
[----:B------:R-:W3:Y:S01]  /*15160*/  LDL.LU R100, [R1+0x96c] ;  /* 0x00096c0001647983 */ /* 0x000ee20000300800 */
[----:B----4-:R-:W-:-:S03]  /*15170*/  FADD R103, R102, R103 ;  /* 0x0000006766677221 */ /* 0x010fc60000000000 */
[----:B------:R0:W-:Y:S01]  /*15180*/  STL [R1+0x5a8], R101 ;  /* 0x0005a86501007387 */ /* 0x0001e20000100800 */
[----:B------:R-:W-:-:S03]  /*15190*/  FADD R105, R104, R105 ;  /* 0x0000006968697221 */ /* 0x000fc60000000000 */
[----:B0-----:R-:W4:Y:S04]  /*151a0*/  LDL.LU R101, [R1+0x968] ;  /* 0x0009680001657983 */ /* 0x001f280000300800 */
[----:B------:R-:W4:Y:S01]  /*151b0*/  LDL.LU R102, [R1+0x964] ;  /* 0x0009640001667983 */ /* 0x000f220000300800 */
[----:B------:R-:W-:-:S03]  /*151c0*/  FADD R107, R106, R107 ;  /* 0x0000006b6a6b7221 */ /* 0x000fc60000000000 */
[----:B------:R0:W-:Y:S01]  /*151d0*/  STL [R1+0x5ac], R103 ;  /* 0x0005ac6701007387 */ /* 0x0001e20000100800 */
[----:B------:R-:W-:-:S03]  /*151e0*/  FADD R109, R108, R109 ;  /* 0x0000006d6c6d7221 */ /* 0x000fc60000000000 */
[----:B0-----:R-:W4:Y:S04]  /*151f0*/  LDL.LU R103, [R1+0x960] ;  /* 0x0009600001677983 */ /* 0x001f280000300800 */
[----:B------:R-:W4:Y:S04]  /*15200*/  LDL.LU R104, [R1+0x95c] ;  /* 0x00095c0001687983 */ /* 0x000f280000300800 */
[----:B------:R0:W-:Y:S01]  /*15210*/  STL [R1+0x5b0], R105 ;  /* 0x0005b06901007387 */ /* 0x0001e20000100800 */
[----:B------:R-:W-:Y:S01]  /*15220*/  FADD R111, R110, R111 ;  /* 0x0000006f6e6f7221 */ /* 0x000fe20000000000 */
        /* <DEDUP_REMOVED lines=27> */
[----:B------:R-:W-:Y:S01]  /*153e0*/  FADD R147, R148, R147 ;  /* 0x0000009394937221 */ /* 0x000fe20000000000 */
[----:B------:R-:W-:Y:S01]  /*153f0*/  FADD R145, R146, R145 ;  /* 0x0000009192917221 */ /* 0x000fe20000000000 */
        /* <DEDUP_REMOVED lines=13> */
[----:B------:R-:W-:Y:S04]  /*154d0*/  STL [R1+0x5d4], R2 ;  /* 0x0005d40201007387 */ /* 0x000fe80000100800 */
[----:B------:R-:W-:Y:S04]  /*154e0*/  STL [R1+0x5d8], R4 ;  /* 0x0005d80401007387 */ /* 0x000fe80000100800 */
        /* <DEDUP_REMOVED lines=13> */
[----:B------:R-:W-:Y:S04]  /*155c0*/  STL [R1+0x5fc], R135 ;  /* 0x0005fc8701007387 */ /* 0x000fe80000100800 */
[----:B------:R-:W-:Y:S01]  /*155d0*/  STL [R1+0x600], R133 ;  /* 0x0006008501007387 */ /* 0x000fe20000100800 */
[----:B------:R-:W-:-:S03]  /*155e0*/  FADD R6, R122, R6 ;  /* 0x000000067a067221 */ /* 0x000fc60000000000 */
[----:B------:R-:W-:Y:S04]  /*155f0*/  STL [R1+0x604], R131 ;  /* 0x0006048301007387 */ /* 0x000fe80000100800 */
[----:B------:R-:W-:Y:S04]  /*15600*/  STL [R1+0x608], R129 ;  /* 0x0006088101007387 */ /* 0x000fe80000100800 */
[----:B------:R-:W-:Y:S04]  /*15610*/  STL [R1+0x60c], R127 ;  /* 0x00060c7f01007387 */ /* 0x000fe80000100800 */
[----:B------:R-:W-:Y:S04]  /*15620*/  STL [R1+0x610], R125 ;  /* 0x0006107d01007387 */ /* 0x000fe80000100800 */
[----:B------:R-:W2:Y:S04]  /*15630*/  LDL.LU R122, [R1+0x1b4] ;  /* 0x0001b400017a7983 */ /* 0x000ea80000300800 */
[----:B------:R0:W-:Y:S04]  /*15640*/  STL [R1+0x614], R123 ;  /* 0x0006147b01007387 */ /* 0x0001e80000100800 */
[----:B------:R-:W2:Y:S01]  /*15650*/  LDL.LU R3, [R1+0x620] ;  /* 0x0006200001037983 */ /* 0x000ea20000300800 */
[----:B------:R-:W-:-:S03]  /*15660*/  FADD R8, R7, R8 ;  /* 0x0000000807087221 */ /* 0x000fc60000000000 */
[----:B------:R1:W-:Y:S04]  /*15670*/  STL [R1+0x618], R6 ;  /* 0x0006180601007387 */ /* 0x0003e80000100800 */
[----:B0-----:R-:W3:Y:S04]  /*15680*/  LDL.LU R123, [R1+0x1b8] ;  /* 0x0001b800017b7983 */ /* 0x001ee80000300800 */
[----:B------:R0:W-:Y:S04]  /*15690*/  STL [R1+0x61c], R8 ;  /* 0x00061c0801007387 */ /* 0x0001e80000100800 */
[----:B-1----:R-:W3:Y:S04]  /*156a0*/  LDL.LU R6, [R1+0x624] ;  /* 0x0006240001067983 */ /* 0x002ee80000300800 */
[----:B------:R-:W4:Y:S04]  /*156b0*/  LDL.LU R124, [R1+0x1bc] ;  /* 0x0001bc00017c7983 */ /* 0x000f280000300800 */
[----:B------:R-:W4:Y:S04]  /*156c0*/  LDL.LU R7, [R1+0x628] ;  /* 0x0006280001077983 */ /* 0x000f280000300800 */
[----:B------:R-:W4:Y:S04]  /*156d0*/  LDL.LU R125, [R1+0x1c0] ;  /* 0x0001c000017d7983 */ /* 0x000f280000300800 */
[----:B0-----:R-:W4:Y:S04]  /*156e0*/  LDL.LU R8, [R1+0x62c] ;  /* 0x00062c0001087983 */ /* 0x001f280000300800 */
        /* <DEDUP_REMOVED lines=32> */
[----:B------:R0:W-:Y:S04]  /*158f0*/  STL [R1+0x620], R3 ;  /* 0x0006200301007387 */ /* 0x0001e80000100800 */
[----:B0-----:R-:W2:Y:S01]  /*15900*/  LDL.LU R3, [R1+0x66c] ;  /* 0x00066c0001037983 */ /* 0x001ea20000300800 */
[----:B---3--:R-:W-:-:S03]  /*15910*/  FADD R6, R123, R6 ;  /* 0x000000067b067221 */ /* 0x008fc60000000000 */
[----:B------:R-:W3:Y:S01]  /*15920*/  LDL.LU R123, [R1+0x910] ;  /* 0x00091000017b7983 */ /* 0x000ee20000300800 */
[----:B----4-:R-:W-:-:S03]  /*15930*/  FADD R7, R124, R7 ;  /* 0x000000077c077221 */ /* 0x010fc60000000000 */
[----:B------:R0:W-:Y:S01]  /*15940*/  STL [R1+0x624], R6 ;  /* 0x0006240601007387 */ /* 0x0001e20000100800 */
[----:B------:R-:W-:-:S03]  /*15950*/  FADD R8, R125, R8 ;  /* 0x000000087d087221 */ /* 0x000fc60000000000 */
[----:B0-----:R-:W4:Y:S04]  /*15960*/  LDL.LU R6, [R1+0x670] ;  /* 0x0006700001067983 */ /* 0x001f280000300800 */
[----:B------:R-:W3:Y:S01]  /*15970*/  LDL.LU R124, [R1+0x90c] ;  /* 0x00090c00017c7983 */ /* 0x000ee20000300800 */
[----:B------:R-:W-:-:S03]  /*15980*/  FADD R127, R126, R127 ;  /* 0x0000007f7e7f7221 */ /* 0x000fc60000000000 */
[----:B------:R0:W-:Y:S01]  /*15990*/  STL [R1+0x628], R7 ;  /* 0x0006280701007387 */ /* 0x0001e20000100800 */
[----:B------:R-:W-:-:S03]  /*159a0*/  FADD R129, R128, R129 ;  /* 0x0000008180817221 */ /* 0x000fc60000000000 */
[----:B0-----:R-:W3:Y:S04]  /*159b0*/  LDL.LU R7, [R1+0x674] ;  /* 0x0006740001077983 */ /* 0x001ee80000300800 */
[----:B------:R-:W3:Y:S04]  /*159c0*/  LDL.LU R125, [R1+0x908] ;  /* 0x00090800017d7983 */ /* 0x000ee80000300800 */
[----:B------:R0:W-:Y:S01]  /*159d0*/  STL [R1+0x62c], R8 ;  /* 0x00062c0801007387 */ /* 0x0001e20000100800 */
[----:B------:R-:W-:Y:S01]  /*159e0*/  FADD R131, R130, R131 ;  /* 0x0000008382837221 */ /* 0x000fe20000000000 */
[----:B------:R-:W-:-:S02]  /*159f0*/  FADD R133, R132, R133 ;  /* 0x0000008584857221 */ /* 0x000fc40000000000 */
[----:B0-----:R-:W3:Y:S04]  /*15a00*/  LDL.LU R8, [R1+0x678] ;  /* 0x0006780001087983 */ /* 0x001ee80000300800 */
[----:B------:R-:W3:Y:S04]  /*15a10*/  LDL.LU R126, [R1+0x904] ;  /* 0x00090400017e7983 */ /* 0x000ee80000300800 */
[----:B------:R0:W-:Y:S01]  /*15a20*/  STL [R1+0x630], R127 ;  /* 0x0006307f01007387 */ /* 0x0001e20000100800 */
[----:B------:R-:W-:-:S03]  /*15a30*/  FADD R135, R134, R135 ;  /* 0x0000008786877221 */ /* 0x000fc60000000000 */
        /* <DEDUP_REMOVED lines=42> */
[----:B------:R0:W-:Y:S04]  /*15ce0*/  STL [R1+0x65c], R150 ;  /* 0x00065c9601007387 */ /* 0x0001e80000100800 */
[----:B0-----:R-:W3:Y:S04]  /*15cf0*/  LDL.LU R150, [R1+0x690] ;  /* 0x0006900001967983 */ /* 0x001ee80000300800 */
[----:B------:R-:W3:Y:S04]  /*15d00*/  LDL.LU R144, [R1+0x8bc] ;  /* 0x0008bc0001907983 */ /* 0x000ee80000300800 */
[----:B------:R0:W-:Y:S04]  /*15d10*/  STL [R1+0x660], R151 ;  /* 0x0006609701007387 */ /* 0x0001e80000100800 */
[----:B0-----:R-:W3:Y:S04]  /*15d20*/  LDL.LU R151, [R1+0x694] ;  /* 0x0006940001977983 */ /* 0x001ee80000300800 */
[----:B------:R0:W-:Y:S01]  /*15d30*/  STL [R1+0x664], R5 ;  /* 0x0006640501007387 */ /* 0x0001e20000100800 */
[----:B--2---:R-:W-:-:S03]  /*15d40*/  FADD R3, R24, R3 ;  /* 0x0000000318037221 */ /* 0x004fc60000000000 */
[----:B0-----:R-:W2:Y:S04]  /*15d50*/  LDL.LU R5, [R1+0x698] ;  /* 0x0006980001057983 */ /* 0x001ea80000300800 */
[----:B------:R0:W-:Y:S04]  /*15d60*/  STL [R1+0x668], R4 ;  /* 0x0006680401007387 */ /* 0x0001e80000100800 */
[----:B0-----:R-:W2:Y:S04]  /*15d70*/  LDL.LU R4, [R1+0x69c] ;  /* 0x00069c0001047983 */ /* 0x001ea80000300800 */
[----:B------:R0:W-:Y:S04]  /*15d80*/  STL [R1+0x66c], R3 ;  /* 0x00066c0301007387 */ /* 0x0001e80000100800 */
[----:B0-----:R-:W2:Y:S04]  /*15d90*/  LDL.LU R3, [R1+0x6a0] ;  /* 0x0006a00001037983 */ /* 0x001ea80000300800 */
[----:B------:R-:W2:Y:S04]  /*15da0*/  LDL.LU R2, [R1+0x6a4] ;  /* 0x0006a40001027983 */ /* 0x000ea80000300800 */
[----:B------:R-:W2:Y:S01]  /*15db0*/  LDL.LU R0, [R1+0x6a8] ;  /* 0x0006a80001007983 */ /* 0x000ea20000300800 */
[----:B----4-:R-:W-:Y:S01]  /*15dc0*/  FADD R6, R25, R6 ;  /* 0x0000000619067221 */ /* 0x010fe20000000000 */
[----:B---3--:R-:W-:-:S04]  /*15dd0*/  FADD R7, R26, R7 ;  /* 0x000000071a077221 */ /* 0x008fc80000000000 */
[----:B------:R0:W-:Y:S01]  /*15de0*/  STL [R1+0x670], R6 ;  /* 0x0006700601007387 */ /* 0x0001e20000100800 */
[----:B------:R-:W-:-:S03]  /*15df0*/  FADD R8, R27, R8 ;  /* 0x000000081b087221 */ /* 0x000fc60000000000 */
[----:B------:R-:W3:Y:S04]  /*15e00*/  LDL.LU R27, [R1+0x6dc] ;  /* 0x0006dc00011b7983 */ /* 0x000ee80000300800 */
[----:B------:R1:W-:Y:S04]  /*15e10*/  STL [R1+0x674], R7 ;  /* 0x0006740701007387 */ /* 0x0003e80000100800 */
[----:B------:R-:W4:Y:S04]  /*15e20*/  LDL.LU R26, [R1+0x6e0] ;  /* 0x0006e000011a7983 */ /* 0x000f280000300800 */
[----:B------:R-:W4:Y:S04]  /*15e30*/  LDL.LU R25, [R1+0x6e4] ;  /* 0x0006e40001197983 */ /* 0x000f280000300800 */
[----:B------:R1:W-:Y:S04]  /*15e40*/  STL [R1+0x678], R8 ;  /* 0x0006780801007387 */ /* 0x0003e80000100800 */
[----:B------:R-:W4:Y:S04]  /*15e50*/  LDL.LU R24, [R1+0x6e8] ;  /* 0x0006e80001187983 */ /* 0x000f280000300800 */
[----:B0-----:R-:W4:Y:S04]  /*15e60*/  LDL.LU R6, [R1+0x6ec] ;  /* 0x0006ec0001067983 */ /* 0x001f280000300800 */
[----:B-1----:R-:W4:Y:S04]  /*15e70*/  LDL.LU R7, [R1+0x6f0] ;  /* 0x0006f00001077983 */ /* 0x002f280000300800 */
[----:B------:R-:W4:Y:S01]  /*15e80*/  LDL.LU R8, [R1+0x6f4] ;  /* 0x0006f40001087983 */ /* 0x000f220000300800 */
[----:B------:R-:W-:-:S05]  /*15e90*/  FADD R145, R28, R145 ;  /* 0x000000911c917221 */ /* 0x000fca0000000000 */
[----:B------:R0:W-:Y:S04]  /*15ea0*/  STL [R1+0x67c], R145 ;  /* 0x00067c9101007387 */ /* 0x0001e80000100800 */
[----:B0-----:R-:W4:Y:S01]  /*15eb0*/  LDL.LU R145, [R1+0x8b8] ;  /* 0x0008b80001917983 */ /* 0x001f220000300800 */
[----:B------:R-:W-:-:S03]  /*15ec0*/  FADD R146, R29, R146 ;  /* 0x000000921d927221 */ /* 0x000fc60000000000 */
[----:B------:R-:W4:Y:S04]  /*15ed0*/  LDL.LU R28, [R1+0x6d8] ;  /* 0x0006d800011c7983 */ /* 0x000f280000300800 */
        /* <DEDUP_REMOVED lines=20> */
[----:B------:R0:W-:Y:S01]  /*16020*/  STL [R1+0x694], R151 ;  /* 0x0006949701007387 */ /* 0x0001e20000100800 */
[----:B--2---:R-:W-:-:S03]  /*16030*/  FADD R5, R35, R5 ;  /* 0x0000000523057221 */ /* 0x004fc60000000000 */
[----:B0-----:R-:W2:Y:S04]  /*16040*/  LDL.LU R151, [R1+0x8a0] ;  /* 0x0008a00001977983 */ /* 0x001ea80000300800 */
[----:B------:R-:W2:Y:S04]  /*16050*/  LDL.LU R34, [R1+0x6c0] ;  /* 0x0006c00001227983 */ /* 0x000ea80000300800 */
[----:B------:R0:W-:Y:S01]  /*16060*/  STL [R1+0x698], R5 ;  /* 0x0006980501007387 */ /* 0x0001e20000100800 */
[----:B------:R-:W-:-:S03]  /*16070*/  FADD R4, R36, R4 ;  /* 0x0000000424047221 */ /* 0x000fc60000000000 */
[----:B0-----:R0:W5:Y:S04]  /*16080*/  LDL.LU R5, [R1+0x89c] ;  /* 0x00089c0001057983 */ /* 0x0011680000300800 */
[----:B------:R-:W2:Y:S01]  /*16090*/  LDL.LU R35, [R1+0x6bc] ;  /* 0x0006bc0001237983 */ /* 0x000ea20000300800 */
[----:B------:R-:W-:-:S03]  /*160a0*/  FADD R3, R37, R3 ;  /* 0x0000000325037221 */ /* 0x000fc60000000000 */
[----:B------:R1:W-:Y:S01]  /*160b0*/  STL [R1+0x69c], R4 ;  /* 0x00069c0401007387 */ /* 0x0003e20000100800 */
[----:B------:R-:W-:Y:S01]  /*160c0*/  FADD R2, R38, R2 ;  /* 0x0000000226027221 */ /* 0x000fe20000000000 */
[----:B------:R-:W-:Y:S02]  /*160d0*/  FADD R0, R39, R0 ;  /* 0x0000000027007221 */ /* 0x000fe40000000000 */
[----:B-1----:R0:W5:Y:S04]  /*160e0*/  LDL.LU R4, [R1+0x898] ;  /* 0x0008980001047983 */ /* 0x0021680000300800 */
[----:B------:R-:W2:Y:S04]  /*160f0*/  LDL.LU R36, [R1+0x6b8] ;  /* 0x0006b80001247983 */ /* 0x000ea80000300800 */
[----:B------:R1:W-:Y:S04]  /*16100*/  STL [R1+0x6a0], R3 ;  /* 0x0006a00301007387 */ /* 0x0003e80000100800 */
[----:B-1----:R0:W5:Y:S04]  /*16110*/  LDL.LU R3, [R1+0x894] ;  /* 0x0008940001037983 */ /* 0x0021680000300800 */
[----:B------:R-:W2:Y:S04]  /*16120*/  LDL.LU R37, [R1+0x6b4] ;  /* 0x0006b40001257983 */ /* 0x000ea80000300800 */
[----:B------:R1:W-:Y:S04]  /*16130*/  STL [R1+0x6a4], R2 ;  /* 0x0006a40201007387 */ /* 0x0003e80000100800 */
[----:B-1----:R0:W5:Y:S04]  /*16140*/  LDL.LU R2, [R1+0x890] ;  /* 0x0008900001027983 */ /* 0x0021680000300800 */
[----:B------:R-:W2:Y:S04]  /*16150*/  LDL.LU R38, [R1+0x6b0] ;  /* 0x0006b00001267983 */ /* 0x000ea80000300800 */
[----:B------:R1:W-:Y:S04]  /*16160*/  STL [R1+0x6a8], R0 ;  /* 0x0006a80001007387 */ /* 0x0003e80000100800 */
[----:B-1----:R0:W5:Y:S04]  /*16170*/  LDL.LU R0, [R1+0x88c] ;  /* 0x00088c0001007983 */ /* 0x0021680000300800 */
[----:B------:R-:W2:Y:S01]  /*16180*/  LDL.LU R39, [R1+0x6ac] ;  /* 0x0006ac0001277983 */ /* 0x000ea20000300800 */
[----:B---3--:R-:W-:Y:S01]  /*16190*/  FADD R27, R52, R27 ;  /* 0x0000001b341b7221 */ /* 0x008fe20000000000 */
[----:B----4-:R-:W-:Y:S01]  /*161a0*/  FADD R26, R53, R26 ;  /* 0x0000001a351a7221 */ /* 0x010fe20000000000 */
        /* <DEDUP_REMOVED lines=11> */
[----:B--2---:R-:W-:Y:S01]  /*16260*/  FADD R34, R45, R34 ;  /* 0x000000222d227221 */ /* 0x004fe20000000000 */
[----:B------:R-:W-:Y:S01]  /*16270*/  FADD R35, R44, R35 ;  /* 0x000000232c237221 */ /* 0x000fe20000000000 */
[----:B------:R-:W-:Y:S01]  /*16280*/  FADD R36, R43, R36 ;  /* 0x000000242b247221 */ /* 0x000fe20000000000 */
[----:B------:R-:W-:Y:S01]  /*16290*/  FADD R37, R42, R37 ;  /* 0x000000252a257221 */ /* 0x000fe20000000000 */
[----:B------:R-:W-:Y:S01]  /*162a0*/  FADD R38, R41, R38 ;  /* 0x0000002629267221 */ /* 0x000fe20000000000 */
[----:B------:R-:W-:-:S05]  /*162b0*/  FADD R39, R40, R39 ;  /* 0x0000002728277221 */ /* 0x000fca0000000000 */
[----:B------:R1:W-:Y:S04]  /*162c0*/  STL [R1+0x6ac], R39 ;  /* 0x0006ac2701007387 */ /* 0x0003e80000100800 */
        /* <DEDUP_REMOVED lines=15> */
[----:B------:R-:W4:Y:S04]  /*163c0*/  LDL.LU R51, [R1+0x6f8] ;  /* 0x0006f80001337983 */ /* 0x000f280000300800 */
        /* <DEDUP_REMOVED lines=276> */
[----:B------:R-:W-:Y:S01]  /*17510*/  FADD R7, R150, R7 ;  /* 0x0000000796077221 */ /* 0x000fe20000000000 */
[----:B------:R-:W-:-:S05]  /*17520*/  FADD R8, R8, R151 ;  /* 0x0000009708087221 */ /* 0x000fca0000000000 */
[----:B------:R0:W-:Y:S04]  /*17530*/  STL [R1+0x868], R8 ;  /* 0x0008680801007387 */ /* 0x0001e80000100800 */
[----:B------:R0:W-:Y:S04]  /*17540*/  STL [R1+0x860], R6 ;  /* 0x0008600601007387 */ /* 0x0001e80000100800 */
[----:B------:R0:W-:Y:S02]  /*17550*/  STL [R1+0x864], R7 ;  /* 0x0008640701007387 */ /* 0x0001e40000100800 */
.L_x_33:
[----:B0-----:R-:W0:Y:S02]  /*17560*/  LDC R6, c[0x0][0x28c] ;  /* 0x0000a300ff067b82 */ /* 0x001e240000000800 */
[----:B0-----:R-:W-:-:S13]  /*17570*/  ISETP.GE.AND P0, PT, R6, 0x1, PT ;  /* 0x000000010600780c */ /* 0x001fda0003f06270 */
[----:B------:R-:W-:Y:S05]  /*17580*/  @!P0 BRA `(.L_x_34) ;  /* 0x0000000000648947 */ /* 0x000fea0003800000 */
[----:B------:R-:W-:-:S06]  /*17590*/  UISETP.NE.AND UP0, UPT, UR22, 0x3, UPT ;  /* 0x000000031600788c */ /* 0x000fcc000bf05270 */
[----:B------:R-:W-:-:S13]  /*175a0*/  PLOP3.LUT P0, PT, PT, PT, UP0, 0x80, 0x0 ;  /* 0x000000000000781c */ /* 0x000fda0003f0f008 */
[----:B------:R-:W-:Y:S05]  /*175b0*/  @!P0 BRA `(.L_x_35) ;  /* 0x0000000000048947 */ /* 0x000fea0003800000 */
[----:B------:R-:W-:Y:S01]  /*175c0*/  BPT.TRAP 0x1 ;  /* 0x000000040000795c */ /* 0x000fe20000300000 */
.L_x_35:
[----:B------:R-:W4:Y:S01]  /*175d0*/  LDL R6, [R1+0x870] ;  /* 0x0008700001067983 */ /* 0x000f220000100800 */
[----:B------:R-:W-:Y:S01]  /*175e0*/  BSSY B0, `(.L_x_36) ;  /* 0x000000f000007945 */ /* 0x000fe20003800000 */
[----:B----4-:R-:W-:-:S13]  /*175f0*/  ISETP.NE.AND P0, PT, R6, RZ, PT ;  /* 0x000000ff0600720c */ /* 0x010fda0003f05270 */
[----:B------:R-:W-:Y:S05]  /*17600*/  @!P0 BRA `(.L_x_37) ;  /* 0x0000000000308947 */ /* 0x000fea0003800000 */
[----:B------:R-:W4:Y:S01]  /*17610*/  LDL R7, [R1+0x878] ;  /* 0x0008780001077983 */ /* 0x000f220000100800 */
[----:B------:R-:W-:-:S04]  /*17620*/  UISETP.LT.AND UP0, UPT, UR9, 0x1, UPT ;  /* 0x000000010900788c */ /* 0x000fc8000bf01270 */
[----:B------:R-:W-:-:S04]  /*17630*/  USEL UR8, UR9, 0x1, UP0 ;  /* 0x0000000109087887 */ /* 0x000fc80008000000 */
[----:B------:R-:W-:-:S04]  /*17640*/  UIADD3 UR8, UR5, UR9, -UR8 ;  /* 0x0000000905087290 */ /* 0x000fc8000fffe808 */
[----:B------:R-:W-:-:S04]  /*17650*/  UIMAD.WIDE.U32 UR6, UR8, -0x45d1745d, URZ ;  /* 0xba2e8ba3080678a5 */ /* 0x000fc8000f8e003f */
[----:B------:R-:W-:-:S04]  /*17660*/  USHF.R.U32.HI UR6, URZ, 0x3, UR7 ;  /* 0x000000033f067899 */ /* 0x000fc80008011607 */
[----:B------:R-:W-:-:S04]  /*17670*/  UIMAD UR8, UR6, -0xb, UR8 ;  /* 0xfffffff5060878a4 */ /* 0x000fc8000f8e0208 */
[----:B------:R-:W-:-:S04]  /*17680*/  ULEA UR8, UR8, UR11, 0x3 ;  /* 0x0000000b08087291 */ /* 0x000fc8000f8e183f */
[----:B------:R-:W-:-:S06]  /*17690*/  UIADD3 UR8, UR8, 0x58, URZ ;  /* 0x0000005808087890 */ /* 0x000fcc000fffe03f */
[----:B------:R-:W-:-:S05]  /*176a0*/  IMAD.U32 R6, RZ, RZ, UR8 ;  /* 0x00000008ff067e24 */ /* 0x000fca000f8e00ff */
[----:B----4-:R-:W-:-:S04]  /*176b0*/  PRMT R6, R7, 0x654, R6 ;  /* 0x0000065407067816 */ /* 0x010fc80000000006 */
[----:B------:R0:W-:Y:S03]  /*176c0*/  SYNCS.ARRIVE.TRANS64.RED.A1T0 RZ, [R6+URZ], RZ ;  /* 0x000000ff06ff79a7 */ /* 0x0001e6000810043f */
.L_x_37:
[----:B------:R-:W-:Y:S05]  /*176d0*/  BSYNC B0 ;  /* 0x0000000000007941 */ /* 0x000fea0003800000 */
.L_x_36:
[----:B------:R-:W-:-:S06]  /*176e0*/  UISETP.GT.U32.AND UP0, UPT, UR13, 0x1, UPT ;  /* 0x000000010d00788c */ /* 0x000fcc000bf04070 */
[----:B------:R-:W-:-:S13]  /*176f0*/  PLOP3.LUT P0, PT, PT, PT, UP0, 0x80, 0x0 ;  /* 0x000000000000781c */ /* 0x000fda0003f0f008 */
[----:B------:R-:W-:Y:S05]  /*17700*/  @P0 BRA `(.L_x_34) ;  /* 0x0000000000040947 */ /* 0x000fea0003800000 */
[----:B------:R-:W-:Y:S01]  /*17710*/  BPT.TRAP 0x1 ;  /* 0x000000040000795c */ /* 0x000fe20000300000 */
.L_x_34:
[----:B------:R-:W4:Y:S01]  /*17720*/  LDL.LU R26, [R1+0x86c] ;  /* 0x00086c00011a7983 */ /* 0x000f220000300800 */
[----:B------:R-:W1:Y:S01]  /*17730*/  LDC R27, c[0x0][0x288] ;  /* 0x0000a200ff1b7b82 */ /* 0x000e620000000800 */
[----:B0-----:R-:W0:Y:S01]  /*17740*/  S2R R6, SR_TID.X ;  /* 0x0000000000067919 */ /* 0x001e220000002100 */
[----:B------:R-:W-:Y:S02]  /*17750*/  UISETP.GE.U32.AND UP1, UPT, UR9, 0xb, UPT ;  /* 0x0000000b0900788c */ /* 0x000fe4000bf26070 */
[----:B------:R-:W-:Y:S01]  /*17760*/  UIADD3 UR5, UR9, UR5, URZ ;  /* 0x0000000509057290 */ /* 0x000fe2000fffe03f */
[----:B------:R-:W2:Y:S01]  /*17770*/  LDL.LU R28, [R1+0x874] ;  /* 0x00087400011c7983 */ /* 0x000ea20000300800 */
[----:B------:R-:W-:Y:S01]  /*17780*/  USHF.R.S32.HI UR11, URZ, 0x1f, UR10 ;  /* 0x0000001f3f0b7899 */ /* 0x000fe2000801140a */
[----:B------:R-:W-:Y:S01]  /*17790*/  ULDC UR6, c[0x0][0x284] ;  /* 0x0000a10000067ab9 */ /* 0x000fe20000000800 */
[----:B------:R-:W-:Y:S01]  /*177a0*/  ULDC.64 UR16, c[0x0][0x5d0] ;  /* 0x0001740000107ab9 */ /* 0x000fe20000000a00 */
[--C-:B0-----:R-:W-:Y:S01]  /*177b0*/  SHF.R.U32.HI R25, RZ, 0x7, R6.reuse ;  /* 0x00000007ff197819 */ /* 0x101fe20000011606 */
[----:B------:R-:W-:Y:S01]  /*177c0*/  IMAD.SHL.U32 R24, R6, 0x2, RZ ;  /* 0x0000000206187824 */ /* 0x000fe200078e00ff */
[----:B------:R-:W-:-:S02]  /*177d0*/  SHF.R.U32.HI R7, RZ, 0x2, R6 ;  /* 0x00000002ff077819 */ /* 0x000fc40000011606 */
[----:B------:R-:W-:Y:S02]  /*177e0*/  LOP3.LUT R25, R25, 0x1, RZ, 0xc0, !PT ;  /* 0x0000000119197812 */ /* 0x000fe400078ec0ff */
[----:B------:R-:W-:Y:S02]  /*177f0*/  LOP3.LUT R34, R6, 0x60, RZ, 0xc0, !PT ;  /* 0x0000006006227812 */ /* 0x000fe400078ec0ff */
[----:B------:R-:W-:Y:S01]  /*17800*/  LOP3.LUT R7, R7, 0x7, RZ, 0xc0, !PT ;  /* 0x0000000707077812 */ /* 0x000fe200078ec0ff */
[----:B------:R-:W-:Y:S01]  /*17810*/  IMAD.SHL.U32 R8, R25, 0x40, RZ ;  /* 0x0000004019087824 */ /* 0x000fe200078e00ff */
[----:B------:R-:W-:Y:S02]  /*17820*/  LOP3.LUT R24, R24, 0x6, RZ, 0xc0, !PT ;  /* 0x0000000618187812 */ /* 0x000fe400078ec0ff */
[----:B------:R-:W-:Y:S02]  /*17830*/  LOP3.LUT R6, R6, 0x3, RZ, 0xc0, !PT ;  /* 0x0000000306067812 */ /* 0x000fe400078ec0ff */
[----:B------:R-:W-:-:S02]  /*17840*/  SHF.R.U32.HI R34, RZ, 0x1, R34 ;  /* 0x00000001ff227819 */ /* 0x000fc40000011622 */
[----:B------:R-:W-:Y:S01]  /*17850*/  LOP3.LUT R8, R8, 0x40, R7, 0xe2, !PT ;  /* 0x0000004008087812 */ /* 0x000fe200078ee207 */
[----:B-1----:R-:W-:Y:S01]  /*17860*/  IMAD R6, R6, -0x2, R27 ;  /* 0xfffffffe06067824 */ /* 0x002fe200078e021b */
[----:B------:R-:W-:Y:S01]  /*17870*/  IADD3 R7, RZ, -R34, -R7 ;  /* 0x80000022ff077210 */ /* 0x000fe20007ffe807 */
[----:B------:R-:W-:-:S04]  /*17880*/  UISETP.GT.U32.AND UP0, UPT, UR5, 0xa, UPT ;  /* 0x0000000a0500788c */ /* 0x000fc8000bf04070 */
[----:B------:R-:W-:Y:S01]  /*17890*/  IMAD R7, R25, -0x40, R7 ;  /* 0xffffffc019077824 */ /* 0x000fe200078e0207 */
[----:B------:R-:W-:Y:S02]  /*178a0*/  UIMAD UR8, UR11, UR16, URZ ;  /* 0x000000100b0872a4 */ /* 0x000fe4000f8e023f */
[----:B------:R-:W-:Y:S02]  /*178b0*/  UISETP.LT.U32.AND UP0, UPT, UR9, 0xb, UP0 ;  /* 0x0000000b0900788c */ /* 0x000fe40008701070 */
[----:B------:R-:W-:Y:S01]  /*178c0*/  UIMAD UR8, UR10, UR17, UR8 ;  /* 0x000000110a0872a4 */ /* 0x000fe2000f8e0208 */
[----:B----4-:R-:W-:Y:S01]  /*178d0*/  PRMT R24, R24, 0x6540, R26 ;  /* 0x0000654018187816 */ /* 0x010fe2000000001a */
[----:B------:R-:W-:Y:S02]  /*178e0*/  IMAD.SHL.U32 R26, R26, 0x100, RZ ;  /* 0x000001001a1a7824 */ /* 0x000fe400078e00ff */
[----:B--2---:R-:W-:-:S03]  /*178f0*/  IMAD.WIDE R36, R28, 0x180, RZ ;  /* 0x000001801c247825 */ /* 0x004fc600078e02ff */
[----:B------:R-:W-:Y:S02]  /*17900*/  ISETP.GE.AND P0, PT, R26, R27, PT ;  /* 0x0000001b1a00720c */ /* 0x000fe40003f06270 */
[----:B------:R-:W-:Y:S01]  /*17910*/  LOP3.LUT R34, R36, R8, R34, 0xfe, !PT ;  /* 0x0000000824227212 */ /* 0x000fe200078efe22 */
[----:B------:R-:W-:Y:S02]  /*17920*/  IMAD.MOV.U32 R8, RZ, RZ, -0x1 ;  /* 0xffffffffff087424 */ /* 0x000fe400078e00ff */
[----:B------:R-:W-:Y:S02]  /*17930*/  IMAD.IADD R26, R6, 0x1, -R26 ;  /* 0x00000001061a7824 */ /* 0x000fe400078e0a1a */
[----:B------:R-:W-:Y:S01]  /*17940*/  IMAD R6, R28, 0x180, RZ ;  /* 0x000001801c067824 */ /* 0x000fe200078e02ff */
[----:B------:R0:W-:Y:S01]  /*17950*/  STL [R1+0xd8], R8 ;  /* 0x0000d80801007387 */ /* 0x0001e20000100800 */
[----:B------:R-:W-:-:S03]  /*17960*/  SHF.R.S32.HI R25, RZ, 0x1f, R24 ;  /* 0x0000001fff197819 */ /* 0x000fc60000011418 */
[C---:B------:R-:W-:Y:S02]  /*17970*/  IADD3 R27, -R6.reuse, UR6, R7 ;  /* 0x00000006061b7c10 */ /* 0x040fe4000fffe107 */
[----:B------:R-:W-:Y:S01]  /*17980*/  ISETP.GE.OR P0, PT, R6, UR6, P0 ;  /* 0x0000000606007c0c */ /* 0x000fe20008706670 */
[----:B------:R-:W-:Y:S01]  /*17990*/  @UP1 UIMAD.WIDE.U32 UR6, UR5, -0x45d1745d, URZ ;  /* 0xba2e8ba3050618a5 */ /* 0x000fe2000f8e003f */
[----:B------:R-:W-:Y:S01]  /*179a0*/  IMAD.U32 R6, RZ, RZ, UR16 ;  /* 0x00000010ff067e24 */ /* 0x000fe2000f8e00ff */
[----:B------:R-:W-:Y:S02]  /*179b0*/  ULDC.64 UR16, c[0x0][0x5c8] ;  /* 0x0001720000107ab9 */ /* 0x000fe40000000a00 */
[----:B------:R-:W-:Y:S01]  /*179c0*/  @UP1 USHF.R.U32.HI UR6, URZ, 0x3, UR7 ;  /* 0x000000033f061899 */ /* 0x000fe20008011607 */
[----:B------:R-:W-:Y:S01]  /*179d0*/  IMAD.WIDE.U32 R6, R6, UR10, R24 ;  /* 0x0000000a06067c25 */ /* 0x000fe2000f8e0018 */
[----:B------:R-:W-:-:S03]  /*179e0*/  USEL UR7, URZ, 0x1, !UP0 ;  /* 0x000000013f077887 */ /* 0x000fc6000c000000 */
[----:B------:R-:W-:Y:S01]  /*179f0*/  VIADD R7, R7, UR8 ;  /* 0x0000000807077c36 */ /* 0x000fe20008000000 */
[----:B------:R-:W-:Y:S01]  /*17a00*/  ULOP3.LUT UR4, UR4, UR7, URZ, 0x3c, !UPT ;  /* 0x0000000704047292 */ /* 0x000fe2000f8e3c3f */
[----:B------:R-:W-:Y:S02]  /*17a10*/  IMAD R29, R37, UR16, RZ ;  /* 0x00000010251d7c24 */ /* 0x000fe4000f8e02ff */
[----:B------:R-:W-:Y:S01]  /*17a20*/  IMAD.WIDE.U32 R6, R34, UR16, R6 ;  /* 0x0000001022067c25 */ /* 0x000fe2000f8e0006 */
[----:B------:R-:W-:-:S03]  /*17a30*/  @UP1 ULOP3.LUT UR4, UR4, 0x1, UR6, 0x78, !UPT ;  /* 0x0000000104041892 */ /* 0x000fc6000f8e7806 */
[----:B------:R-:W-:Y:S01]  /*17a40*/  IMAD R29, R34, UR17, R29 ;  /* 0x00000011221d7c24 */ /* 0x000fe2000f8e021d */
[----:B0-----:R-:W-:Y:S08]  /*17a50*/  @P0 BRA `(.L_x_38) ;  /* 0x0000025400e40947 */ /* 0x001ff00003800000 */
[----:B------:R-:W-:Y:S01]  /*17a60*/  FSETP.NEU.AND P0, PT, RZ, UR21, PT ;  /* 0x00000015ff007c0b */ /* 0x000fe2000bf0d000 */
[----:B------:R-:W-:Y:S01]  /*17a70*/  BSSY B0, `(.L_x_38) ;  /* 0x0002577000007945 */ /* 0x000fe20003800000 */
[----:B------:R-:W-:-:S11]  /*17a80*/  IMAD.IADD R29, R7, 0x1, R29 ;  /* 0x00000001071d7824 */ /* 0x000fd600078e021d */
[----:B------:R-:W-:Y:S05]  /*17a90*/  @!P0 BRA `(.L_x_39) ;  /* 0x0000015c00688947 */ /* 0x000fea0003800000 */
[----:B------:R-:W-:Y:S01]  /*17aa0*/  ULDC.64 UR6, c[0x0][0x5b8] ;  /* 0x00016e0000067ab9 */ /* 0x000fe20000000a00 */
[----:B------:R-:W-:Y:S01]  /*17ab0*/  ISETP.GE.AND P1, PT, R27, 0x1, PT ;  /* 0x000000011b00780c */ /* 0x000fe20003f26270 */
[----:B------:R-:W-:Y:S01]  /*17ac0*/  IMAD.U32 R8, RZ, RZ, UR6 ;  /* 0x00000006ff087e24 */ /* 0x000fe2000f8e00ff */
[----:B------:R-:W-:Y:S01]  /*17ad0*/  UIMAD UR6, UR11, UR6, URZ ;  /* 0x000000060b0672a4 */ /* 0x000fe2000f8e023f */
[----:B------:R-:W2:Y:S01]  /*17ae0*/  LDL.LU R39, [R1+0x400] ;  /* 0x0004000001277983 */ /* 0x000ea20000300800 */
[----:B------:R-:W-:Y:S02]  /*17af0*/  ULDC.64 UR16, c[0x0][0x5a8] ;  /* 0x00016a0000107ab9 */ /* 0x000fe40000000a00 */
[----:B------:R-:W-:Y:S02]  /*17b00*/  UIMAD UR6, UR10, UR7, UR6 ;  /* 0x000000070a0672a4 */ /* 0x000fe4000f8e0206 */
[----:B------:R-:W-:Y:S01]  /*17b10*/  IMAD.WIDE.U32 R24, R8, UR10, R24 ;  /* 0x0000000a08187c25 */ /* 0x000fe2000f8e0018 */
[C---:B------:R-:W-:Y:S01]  /*17b20*/  ISETP.LT.OR P2, PT, R26.reuse, 0x1, !P1 ;  /* 0x000000011a00780c */ /* 0x040fe20004f41670 */
[----:B------:R-:W-:Y:S01]  /*17b30*/  ULDC.64 UR10, c[0x0][0x5b0] ;  /* 0x00016c00000a7ab9 */ /* 0x000fe20000000a00 */
[----:B------:R-:W-:Y:S01]  /*17b40*/  ISETP.LT.OR P3, PT, R26, 0x2, !P1 ;  /* 0x000000021a00780c */ /* 0x000fe20004f61670 */
[----:B------:R-:W-:Y:S01]  /*17b50*/  IMAD.MOV.U32 R32, RZ, RZ, R24 ;  /* 0x000000ffff207224 */ /* 0x000fe200078e0018 */
[----:B------:R-:W4:Y:S01]  /*17b60*/  LDL.LU R38, [R1+0x404] ;  /* 0x0004040001267983 */ /* 0x000f220000300800 */
[----:B------:R-:W-:Y:S01]  /*17b70*/  VIADD R33, R25, UR6 ;  /* 0x0000000619217c36 */ /* 0x000fe20008000000 */
[----:B------:R-:W-:Y:S01]  /*17b80*/  ULDC.64 UR6, c[0x0][0x5c8] ;  /* 0x0001720000067ab9 */ /* 0x000fe20000000a00 */
[----:B------:R-:W-:Y:S01]  /*17b90*/  IMAD R8, R37, UR10, RZ ;  /* 0x0000000a25087c24 */ /* 0x000fe2000f8e02ff */
[----:B------:R-:W3:Y:S01]  /*17ba0*/  LDL.LU R35, [R1+0x408] ;  /* 0x0004080001237983 */ /* 0x000ee20000300800 */
[----:B------:R-:W-:-:S04]  /*17bb0*/  IMAD.WIDE.U32 R24, R34, UR10, R32 ;  /* 0x0000000a22187c25 */ /* 0x000fc8000f8e0020 */
[----:B------:R-:W-:Y:S01]  /*17bc0*/  IMAD R8, R34, UR11, R8 ;  /* 0x0000000b22087c24 */ /* 0x000fe2000f8e0208 */
[----:B------:R-:W-:Y:S01]  /*17bd0*/  IADD3 R24, P0, R24, UR16, RZ ;  /* 0x0000001018187c10 */ /* 0x000fe2000ff1e0ff */
[----:B------:R-:W0:Y:S03]  /*17be0*/  @!P2 LDC.64 R30, c[0x0][0x5c0] ;  /* 0x00017000ff1eab82 */ /* 0x000e260000000a00 */
[--C-:B------:R-:W-:Y:S02]  /*17bf0*/  IADD3.X R25, R25, UR17, R8.reuse, P0, !PT ;  /* 0x0000001119197c10 */ /* 0x100fe400087fe408 */
[----:B------:R-:W-:-:S06]  /*17c00*/  PRMT R8, RZ, 0x7610, R8 ;  /* 0x00007610ff087816 */ /* 0x000fcc0000000008 */
[----:B------:R-:W2:Y:S02]  /*17c10*/  @!P2 LDG.E.U8 R8, desc[UR14][R24.64] ;  /* 0x0000000e1808a981 */ /* 0x000ea4000c1e1100 */
[----:B--2---:R-:W-:-:S04]  /*17c20*/  LOP3.LUT R8, R8, 0xff, RZ, 0xc0, !PT ;  /* 0x000000ff08087812 */ /* 0x004fc800078ec0ff */
[----:B------:R-:W-:-:S05]  /*17c30*/  F2FP.F16.E4M3.UNPACK_B R8, R8 ;  /* 0x00000008ff08723e */ /* 0x000fca00020006ff */
[----:B------:R-:W-:-:S05]  /*17c40*/  HADD2.F32 R8, -RZ, R8.H0_H0 ;  /* 0x20000008ff087230 */ /* 0x000fca0000004100 */
[----:B------:R-:W-:-:S04]  /*17c50*/  FMUL R8, R8, UR21 ;  /* 0x0000001508087c20 */ /* 0x000fc80008400000 */
[----:B------:R-:W-:Y:S01]  /*17c60*/  FFMA R28, R9, UR20, R8 ;  /* 0x00000014091c7c23 */ /* 0x000fe20008000008 */
[----:B0-----:R-:W-:-:S04]  /*17c70*/  @!P2 IADD3 R8, P0, R6, R30, RZ ;  /* 0x0000001e0608a210 */ /* 0x001fc80007f1e0ff */
[----:B------:R-:W-:Y:S01]  /*17c80*/  F2FP.SATFINITE.E4M3.F32.PACK_AB_MERGE_C R28, RZ, R28, RZ ;  /* 0x0000001cff1c723e */ /* 0x000fe200048070ff */
[----:B------:R-:W-:-:S05]  /*17c90*/  @!P2 IMAD.X R9, R29, 0x1, R31, P0 ;  /* 0x000000011d09a824 */ /* 0x000fca00000e061f */
[----:B------:R0:W-:Y:S02]  /*17ca0*/  @!P2 STG.E.U8 desc[UR14][R8.64], R28 ;  /* 0x0000001c0800a986 */ /* 0x0001e4000c10110e */
[----:B0-----:R-:W-:Y:S01]  /*17cb0*/  PRMT R28, RZ, 0x7610, R28 ;  /* 0x00007610ff1c7816 */ /* 0x001fe2000000001c */
[----:B------:R-:W0:Y:S05]  /*17cc0*/  @!P3 LDC.64 R8, c[0x0][0x5c0] ;  /* 0x00017000ff08bb82 */ /* 0x000e2a0000000a00 */
[----:B------:R-:W2:Y:S01]  /*17cd0*/  @!P3 LDG.E.U8 R28, desc[UR14][R24.64+0x1] ;  /* 0x0000010e181cb981 */ /* 0x000ea2000c1e1100 */
[----:B0-----:R-:W-:-:S05]  /*17ce0*/  @!P3 IADD3 R8, P0, R6, R8, RZ ;  /* 0x000000080608b210 */ /* 0x001fca0007f1e0ff */
[----:B------:R-:W-:Y:S01]  /*17cf0*/  @!P3 IMAD.X R9, R29, 0x1, R9, P0 ;  /* 0x000000011d09b824 */ /* 0x000fe200000e0609 */
[----:B--2---:R-:W-:-:S04]  /*17d00*/  LOP3.LUT R28, R28, 0xff, RZ, 0xc0, !PT ;  /* 0x000000ff1c1c7812 */ /* 0x004fc800078ec0ff */
[----:B------:R-:W-:-:S05]  /*17d10*/  F2FP.F16.E4M3.UNPACK_B R28, R28 ;  /* 0x0000001cff1c723e */ /* 0x000fca00020006ff */
[----:B------:R-:W-:-:S05]  /*17d20*/  HADD2.F32 R28, -RZ, R28.H0_H0 ;  /* 0x2000001cff1c7230 */ /* 0x000fca0000004100 */
[----:B------:R-:W-:-:S04]  /*17d30*/  FMUL R28, R28, UR21 ;  /* 0x000000151c1c7c20 */ /* 0x000fc80008400000 */
[----:B------:R-:W-:-:S05]  /*17d40*/  FFMA R28, R10, UR20, R28 ;  /* 0x000000140a1c7c23 */ /* 0x000fca000800001c */
[----:B------:R-:W-:-:S05]  /*17d50*/  F2FP.SATFINITE.E4M3.F32.PACK_AB_MERGE_C R28, RZ, R28, RZ ;  /* 0x0000001cff1c723e */ /* 0x000fca00048070ff */
[----:B------:R0:W-:Y:S02]  /*17d60*/  @!P3 STG.E.U8 desc[UR14][R8.64+0x1], R28 ;  /* 0x0000011c0800b986 */ /* 0x0001e4000c10110e */
[----:B0-----:R-:W-:-:S05]  /*17d70*/  IADD3 R8, P0, R34, 0x8, RZ ;  /* 0x0000000822087810 */ /* 0x001fca0007f1e0ff */
[----:B------:R-:W-:Y:S01]  /*17d80*/  IMAD.X R10, RZ, RZ, R37, P0 ;  /* 0x000000ffff0a7224 */ /* 0x000fe200000e0625 */
[----:B------:R-:W-:-:S03]  /*17d90*/  ISETP.GE.AND P0, PT, R27, 0x9, PT ;  /* 0x000000091b00780c */ /* 0x000fc60003f06270 */
[----:B------:R-:W-:Y:S01]  /*17da0*/  IMAD R10, R10, UR10, RZ ;  /* 0x0000000a0a0a7c24 */ /* 0x000fe2000f8e02ff */
[----:B------:R-:W-:-:S03]  /*17db0*/  ISETP.LT.OR P2, PT, R26, 0x1, !P0 ;  /* 0x000000011a00780c */ /* 0x000fc60004741670 */
[C---:B------:R-:W-:Y:S02]  /*17dc0*/  IMAD R10, R8.reuse, UR11, R10 ;  /* 0x0000000b080a7c24 */ /* 0x040fe4000f8e020a */
[----:B------:R-:W-:-:S03]  /*17dd0*/  IMAD.WIDE.U32 R8, R8, UR10, R32 ;  /* 0x0000000a08087c25 */ /* 0x000fc6000f8e0020 */
[----:B------:R-:W-:-:S05]  /*17de0*/  IADD3 R8, P3, R8, UR16, RZ ;  /* 0x0000001008087c10 */ /* 0x000fca000ff7e0ff */
[----:B------:R-:W0:Y:S01]  /*17df0*/  @!P2 LDC.64 R30, c[0x0][0x5c0] ;  /* 0x00017000ff1eab82 */ /* 0x000e220000000a00 */
[--C-:B------:R-:W-:Y:S02]  /*17e00*/  IADD3.X R9, R9, UR17, R10.reuse, P3, !PT ;  /* 0x0000001109097c10 */ /* 0x100fe40009ffe40a */
[----:B------:R-:W-:-:S06]  /*17e10*/  PRMT R10, RZ, 0x7610, R10 ;  /* 0x00007610ff0a7816 */ /* 0x000fcc000000000a */
[----:B------:R-:W2:Y:S01]  /*17e20*/  @!P2 LDG.E.U8 R10, desc[UR14][R8.64] ;  /* 0x0000000e080aa981 */ /* 0x000ea2000c1e1100 */
[----:B------:R-:W-:Y:S02]  /*17e30*/  ISETP.LT.OR P3, PT, R26, 0x2, !P0 ;  /* 0x000000021a00780c */ /* 0x000fe40004761670 */
[----:B--2---:R-:W-:-:S04]  /*17e40*/  LOP3.LUT R10, R10, 0xff, RZ, 0xc0, !PT ;  /* 0x000000ff0a0a7812 */ /* 0x004fc800078ec0ff */
[----:B------:R-:W-:-:S05]  /*17e50*/  F2FP.F16.E4M3.UNPACK_B R10, R10 ;  /* 0x0000000aff0a723e */ /* 0x000fca00020006ff */
[----:B------:R-:W-:-:S05]  /*17e60*/  HADD2.F32 R10, -RZ, R10.H0_H0 ;  /* 0x2000000aff0a7230 */ /* 0x000fca0000004100 */
[----:B------:R-:W-:-:S04]  /*17e70*/  FMUL R10, R10, UR21 ;  /* 0x000000150a0a7c20 */ /* 0x000fc80008400000 */
[----:B------:R-:W-:Y:S01]  /*17e80*/  FFMA R28, R11, UR20, R10 ;  /* 0x000000140b1c7c23 */ /* 0x000fe2000800000a */
[----:B0----5:R-:W-:-:S04]  /*17e90*/  @!P2 IADD3 R10, P4, P5, R6, R30, R3 ;  /* 0x0000001e060aa210 */ /* 0x021fc80007d9e003 */
[----:B------:R-:W-:Y:S02]  /*17ea0*/  @!P2 IADD3.X R11, R29, R31, R0, P4, P5 ;  /* 0x0000001f1d0ba210 */ /* 0x000fe400027ea400 */
[----:B------:R-:W-:-:S05]  /*17eb0*/  F2FP.SATFINITE.E4M3.F32.PACK_AB_MERGE_C R28, RZ, R28, RZ ;  /* 0x0000001cff1c723e */ /* 0x000fca00048070ff */
[----:B------:R0:W-:Y:S02]  /*17ec0*/  @!P2 STG.E.U8 desc[UR14][R10.64], R28 ;  /* 0x0000001c0a00a986 */ /* 0x0001e4000c10110e */
[----:B0-----:R-:W-:Y:S01]  /*17ed0*/  PRMT R28, RZ, 0x7610, R28 ;  /* 0x00007610ff1c7816 */ /* 0x001fe2000000001c */
[----:B------:R-:W0:Y:S05]  /*17ee0*/  @!P3 LDC.64 R10, c[0x0][0x5c0] ;  /* 0x00017000ff0abb82 */ /* 0x000e2a0000000a00 */
[----:B------:R-:W2:Y:S01]  /*17ef0*/  @!P3 LDG.E.U8 R28, desc[UR14][R8.64+0x1] ;  /* 0x0000010e081cb981 */ /* 0x000ea2000c1e1100 */
[----:B------:R-:W-:Y:S02]  /*17f00*/  ISETP.LT.OR P2, PT, R26, 0x9, !P1 ;  /* 0x000000091a00780c */ /* 0x000fe40004f41670 */
[----:B0-----:R-:W-:-:S04]  /*17f10*/  @!P3 IADD3 R10, P4, P5, R6, R10, R3 ;  /* 0x0000000a060ab210 */ /* 0x001fc80007d9e003 */
[----:B------:R-:W-:Y:S02]  /*17f20*/  @!P3 IADD3.X R11, R29, R11, R0, P4, P5 ;  /* 0x0000000b1d0bb210 */ /* 0x000fe400027ea400 */
[----:B--2---:R-:W-:-:S04]  /*17f30*/  LOP3.LUT R28, R28, 0xff, RZ, 0xc0, !PT ;  /* 0x000000ff1c1c7812 */ /* 0x004fc800078ec0ff */
[----:B------:R-:W-:-:S05]  /*17f40*/  F2FP.F16.E4M3.UNPACK_B R28, R28 ;  /* 0x0000001cff1c723e */ /* 0x000fca00020006ff */
[----:B------:R-:W-:-:S05]  /*17f50*/  HADD2.F32 R28, -RZ, R28.H0_H0 ;  /* 0x2000001cff1c7230 */ /* 0x000fca0000004100 */
[----:B------:R-:W-:-:S04]  /*17f60*/  FMUL R28, R28, UR21 ;  /* 0x000000151c1c7c20 */ /* 0x000fc80008400000 */
[----:B------:R-:W-:Y:S01]  /*17f70*/  FFMA R28, R12, UR20, R28 ;  /* 0x000000140c1c7c23 */ /* 0x000fe2000800001c */
[----:B------:R-:W-:-:S04]  /*17f80*/  PRMT R12, RZ, 0x7610, R12 ;  /* 0x00007610ff0c7816 */ /* 0x000fc8000000000c */
[----:B------:R-:W-:-:S05]  /*17f90*/  F2FP.SATFINITE.E4M3.F32.PACK_AB_MERGE_C R28, RZ, R28, RZ ;  /* 0x0000001cff1c723e */ /* 0x000fca00048070ff */
[----:B------:R0:W-:Y:S04]  /*17fa0*/  @!P3 STG.E.U8 desc[UR14][R10.64+0x1], R28 ;  /* 0x0000011c0a00b986 */ /* 0x0001e8000c10110e */
[----:B------:R-:W2:Y:S01]  /*17fb0*/  @!P2 LDG.E.U8 R12, desc[UR14][R24.64+0x8] ;  /* 0x0000080e180ca981 */ /* 0x000ea2000c1e1100 */
[----:B------:R-:W-:Y:S01]  /*17fc0*/  ISETP.LT.OR P3, PT, R26, 0xa, !P1 ;  /* 0x0000000a1a00780c */ /* 0x000fe20004f61670 */
[----:B0-----:R-:W0:Y:S02]  /*17fd0*/  @!P2 LDC.64 R10, c[0x0][0x5c0] ;  /* 0x00017000ff0aab82 */ /* 0x001e240000000a00 */
        /* <DEDUP_REMOVED lines=9> */
[----:B0-----:R-:W-:Y:S01]  /*18070*/  PRMT R12, RZ, 0x7610, R12 ;  /* 0x00007610ff0c7816 */ /* 0x001fe2000000000c */
[----:B------:R-:W0:Y:S05]  /*18080*/  @!P3 LDC.64 R10, c[0x0][0x5c0] ;  /* 0x00017000ff0abb82 */ /* 0x000e2a0000000a00 */
[----:B------:R-:W2:Y:S01]  /*18090*/  @!P3 LDG.E.U8 R12, desc[UR14][R24.64+0x9] ;  /* 0x0000090e180cb981 */ /* 0x000ea2000c1e1100 */
[----:B------:R-:W-:Y:S02]  /*180a0*/  ISETP.LT.OR P2, PT, R26, 0x9, !P0 ;  /* 0x000000091a00780c */ /* 0x000fe40004741670 */
        /* <DEDUP_REMOVED lines=202> */
[----:B------:R-:W-:Y:S02]  /*18d50*/  F2FP.SATFINITE.E4M3.F32.PACK_AB_MERGE_C R13, RZ, R12, RZ ;  /* 0x0000000cff0d723e */ /* 0x000fe400048070ff */
[----:B------:R-:W-:-:S03]  /*18d60*/  PRMT R12, RZ, 0x7610, R12 ;  /* 0x00007610ff0c7816 */ /* 0x000fc6000000000c */
        /* <DEDUP_REMOVED lines=17> */
[----:B0-----:R-:W-:-:S04]  /*18e80*/  @!P2 IADD3 R10, P4, P5, R6, R10, R3 ;  /* 0x0000000a060aa210 */ /* 0x001fc80007d9e003 */
[----:B------:R-:W-:Y:S02]  /*18e90*/  @!P2 IADD3.X R11, R29, R11, R0, P4, P5 ;  /* 0x0000000b1d0ba210 */ /* 0x000fe400027ea400 */
[----:B--2---:R-:W-:-:S04]  /*18ea0*/  LOP3.LUT R12, R12, 0xff, RZ, 0xc0, !PT ;  /* 0x000000ff0c0c7812 */ /* 0x004fc800078ec0ff */
[----:B------:R-:W-:-:S05]  /*18eb0*/  F2FP.F16.E4M3.UNPACK_B R12, R12 ;  /* 0x0000000cff0c723e */ /* 0x000fca00020006ff */
[----:B------:R-:W-:-:S05]  /*18ec0*/  HADD2.F32 R12, -RZ, R12.H0_H0 ;  /* 0x2000000cff0c7230 */ /* 0x000fca0000004100 */
[----:B------:R-:W-:-:S04]  /*18ed0*/  FMUL R12, R12, UR21 ;  /* 0x000000150c0c7c20 */ /* 0x000fc80008400000 */
[--C-:B------:R-:W-:Y:S01]  /*18ee0*/  FFMA R159, R159, UR20, R12.reuse ;  /* 0x000000149f9f7c23 */ /* 0x100fe2000800000c */
[----:B------:R-:W-:-:S04]  /*18ef0*/  PRMT R12, RZ, 0x7610, R12 ;  /* 0x00007610ff0c7816 */ /* 0x000fc8000000000c */
[----:B------:R-:W-:-:S05]  /*18f00*/  F2FP.SATFINITE.E4M3.F32.PACK_AB_MERGE_C R159, RZ, R159, RZ ;  /* 0x0000009fff9f723e */ /* 0x000fca00048070ff */
        /* <DEDUP_REMOVED lines=1024> */
[----:B------:R-:W-:Y:S02]  /*1cf10*/  FFMA R12, R39, UR20, R12 ;  /* 0x00000014270c7c23 */ /* 0x000fe4000800000c */
[----:B------:R-:W2:Y:S03]  /*1cf20*/  LDL.LU R39, [R1+0x40c] ;  /* 0x00040c0001277983 */ /* 0x000ea60000300800 */
[----:B------:R-:W-:Y:S02]  /*1cf30*/  F2FP.SATFINITE.E4M3.F32.PACK_AB_MERGE_C R13, RZ, R12, RZ ;  /* 0x0000000cff0d723e */ /* 0x000fe400048070ff */
[----:B------:R-:W-:-:S03]  /*1cf40*/  PRMT R12, RZ, 0x7610, R12 ;  /* 0x00007610ff0c7816 */ /* 0x000fc6000000000c */
[----:B------:R0:W-:Y:S04]  /*1cf50*/  @!P3 STG.E.U8 desc[UR14][R10.64+0xc9], R13 ;  /* 0x0000c90d0a00b986 */ /* 0x0001e8000c10110e */
[----:B------:R-:W4:Y:S01]  /*1cf60*/  @!P2 LDG.E.U8 R12, desc[UR14][R8.64+0xc8] ;  /* 0x0000c80e080ca981 */ /* 0x000f22000c1e1100 */
[----:B------:R-:W-:Y:S01]  /*1cf70*/  ISETP.LT.OR P3, PT, R26, 0xca, !P0 ;  /* 0x000000ca1a00780c */ /* 0x000fe20004761670 */
[----:B0-----:R-:W0:Y:S02]  /*1cf80*/  @!P2 LDC.64 R10, c[0x0][0x5c0] ;  /* 0x00017000ff0aab82 */ /* 0x001e240000000a00 */
[----:B0-----:R-:W-:-:S04]  /*1cf90*/  @!P2 IADD3 R10, P4, P5, R6, R10, R3 ;  /* 0x0000000a060aa210 */ /* 0x001fc80007d9e003 */
[----:B------:R-:W-:Y:S02]  /*1cfa0*/  @!P2 IADD3.X R11, R29, R11, R0, P4, P5 ;  /* 0x0000000b1d0ba210 */ /* 0x000fe400027ea400 */
[----:B----4-:R-:W-:-:S04]  /*1cfb0*/  LOP3.LUT R12, R12, 0xff, RZ, 0xc0, !PT ;  /* 0x000000ff0c0c7812 */ /* 0x010fc800078ec0ff */
[----:B------:R-:W-:-:S05]  /*1cfc0*/  F2FP.F16.E4M3.UNPACK_B R12, R12 ;  /* 0x0000000cff0c723e */ /* 0x000fca00020006ff */
[----:B------:R-:W-:-:S05]  /*1cfd0*/  HADD2.F32 R12, -RZ, R12.H0_H0 ;  /* 0x2000000cff0c7230 */ /* 0x000fca0000004100 */
[----:B------:R-:W-:-:S04]  /*1cfe0*/  FMUL R12, R12, UR21 ;  /* 0x000000150c0c7c20 */ /* 0x000fc80008400000 */
[----:B------:R-:W-:Y:S02]  /*1cff0*/  FFMA R12, R38, UR20, R12 ;  /* 0x00000014260c7c23 */ /* 0x000fe4000800000c */
[----:B------:R-:W4:Y:S03]  /*1d000*/  LDL.LU R38, [R1+0x410] ;  /* 0x0004100001267983 */ /* 0x000f260000300800 */
[----:B------:R-:W-:Y:S02]  /*1d010*/  F2FP.SATFINITE.E4M3.F32.PACK_AB_MERGE_C R13, RZ, R12, RZ ;  /* 0x0000000cff0d723e */ /* 0x000fe400048070ff */
[----:B------:R-:W-:-:S03]  /*1d020*/  PRMT R12, RZ, 0x7610, R12 ;  /* 0x00007610ff0c7816 */ /* 0x000fc6000000000c */
[----:B------:R0:W-:Y:S04]  /*1d030*/  @!P2 STG.E.U8 desc[UR14][R10.64+0xc8], R13 ;  /* 0x0000c80d0a00a986 */ /* 0x0001e8000c10110e */
[----:B------:R-:W3:Y:S01]  /*1d040*/  @!P3 LDG.E.U8 R12, desc[UR14][R8.64+0xc9] ;  /* 0x0000c90e080cb981 */ /* 0x000ee2000c1e1100 */
[----:B------:R-:W-:Y:S01]  /*1d050*/  ISETP.LT.OR P2, PT, R26, 0xd1, !P1 ;  /* 0x000000d11a00780c */ /* 0x000fe20004f41670 */
[----:B0-----:R-:W0:Y:S02]  /*1d060*/  @!P3 LDC.64 R10, c[0x0][0x5c0] ;  /* 0x00017000ff0abb82 */ /* 0x001e240000000a00 */
[----:B0-----:R-:W-:-:S04]  /*1d070*/  @!P3 IADD3 R10, P4, P5, R6, R10, R3 ;  /* 0x0000000a060ab210 */ /* 0x001fc80007d9e003 */
[----:B------:R-:W-:Y:S02]  /*1d080*/  @!P3 IADD3.X R11, R29, R11, R0, P4, P5 ;  /* 0x0000000b1d0bb210 */ /* 0x000fe400027ea400 */
[----:B---3--:R-:W-:-:S04]  /*1d090*/  LOP3.LUT R12, R12, 0xff, RZ, 0xc0, !PT ;  /* 0x000000ff0c0c7812 */ /* 0x008fc800078ec0ff */
[----:B------:R-:W-:-:S05]  /*1d0a0*/  F2FP.F16.E4M3.UNPACK_B R12, R12 ;  /* 0x0000000cff0c723e */ /* 0x000fca00020006ff */
[----:B------:R-:W-:-:S05]  /*1d0b0*/  HADD2.F32 R12, -RZ, R12.H0_H0 ;  /* 0x2000000cff0c7230 */ /* 0x000fca0000004100 */
[----:B------:R-:W-:-:S04]  /*1d0c0*/  FMUL R12, R12, UR21 ;  /* 0x000000150c0c7c20 */ /* 0x000fc80008400000 */
[----:B------:R-:W-:Y:S02]  /*1d0d0*/  FFMA R12, R35, UR20, R12 ;  /* 0x00000014230c7c23 */ /* 0x000fe4000800000c */
[----:B------:R-:W3:Y:S03]  /*1d0e0*/  LDL.LU R35, [R1+0x414] ;  /* 0x0004140001237983 */ /* 0x000ee60000300800 */
        /* <DEDUP_REMOVED lines=20> */
[----:B0-----:R-:W-:-:S05]  /*1d230*/  @!P3 IADD3 R10, P4, R6, R10, RZ ;  /* 0x0000000a060ab210 */ /* 0x001fca0007f9e0ff */
[----:B------:R-:W-:Y:S01]  /*1d240*/  @!P3 IMAD.X R11, R29, 0x1, R11, P4 ;  /* 0x000000011d0bb824 */ /* 0x000fe200020e060b */
        /* <DEDUP_REMOVED lines=54> */
[----:B0-----:R-:W-:-:S05]  /*1d5b0*/  @!P3 IADD3 R10, P4, R6, R10, RZ ;  /* 0x0000000a060ab210 */ /* 0x001fca0007f9e0ff */
[----:B------:R-:W-:Y:S01]  /*1d5c0*/  @!P3 IMAD.X R11, R29, 0x1, R11, P4 ;  /* 0x000000011d0bb824 */ /* 0x000fe200020e060b */
        /* <DEDUP_REMOVED lines=200> */
[----:B------:R-:W-:Y:S01]  /*1e250*/  FFMA R12, R38, UR20, R12 ;  /* 0x00000014260c7c23 */ /* 0x000fe2000800000c */
[----:B------:R-:W-:Y:S01]  /*1e260*/  ISETP.LT.OR P1, PT, R26, 0xfa, !P1 ;  /* 0x000000fa1a00780c */ /* 0x000fe20004f21670 */
[----:B------:R-:W4:Y:S03]  /*1e270*/  LDL.LU R38, [R1+0x464] ;  /* 0x0004640001267983 */ /* 0x000f260000300800 */
[----:B------:R-:W-:Y:S02]  /*1e280*/  F2FP.SATFINITE.E4M3.F32.PACK_AB_MERGE_C R13, RZ, R12, RZ ;  /* 0x0000000cff0d723e */ /* 0x000fe400048070ff */
[----:B------:R-:W-:-:S03]  /*1e290*/  PRMT R12, RZ, 0x7610, R12 ;  /* 0x00007610ff0c7816 */ /* 0x000fc6000000000c */
[----:B------:R0:W-:Y:S04]  /*1e2a0*/  @!P3 STG.E.U8 desc[UR14][R10.64+0xf1], R13 ;  /* 0x0000f10d0a00b986 */ /* 0x0001e8000c10110e */
[----:B------:R-:W3:Y:S01]  /*1e2b0*/  @!P2 LDG.E.U8 R12, desc[UR14][R24.64+0xf8] ;  /* 0x0000f80e180ca981 */ /* 0x000ee2000c1e1100 */
        /* <DEDUP_REMOVED lines=34> */
[----:B----4-:R-:W-:Y:S02]  /*1e4e0*/  FFMA R12, R38, UR20, R12 ;  /* 0x00000014260c7c23 */ /* 0x010fe4000800000c */
[----:B------:R-:W2:Y:S03]  /*1e4f0*/  LDL.LU R38, [R1+0x46c] ;  /* 0x00046c0001267983 */ /* 0x000ea60000300800 */
[----:B------:R-:W-:Y:S02]  /*1e500*/  F2FP.SATFINITE.E4M3.F32.PACK_AB_MERGE_C R13, RZ, R12, RZ ;  /* 0x0000000cff0d723e */ /* 0x000fe400048070ff */
[----:B------:R-:W-:-:S03]  /*1e510*/  PRMT R12, RZ, 0x7610, R12 ;  /* 0x00007610ff0c7816 */ /* 0x000fc6000000000c */
[----:B------:R0:W-:Y:S04]  /*1e520*/  @!P2 STG.E.U8 desc[UR14][R10.64+0xf8], R13 ;  /* 0x0000f80d0a00a986 */ /* 0x0001e8000c10110e */
[----:B------:R-:W4:Y:S01]  /*1e530*/  @!P1 LDG.E.U8 R12, desc[UR14][R8.64+0xf9] ;  /* 0x0000f90e080c9981 */ /* 0x000f22000c1e1100 */
[----:B0-----:R-:W0:Y:S02]  /*1e540*/  @!P1 LDC.64 R10, c[0x0][0x5c0] ;  /* 0x00017000ff0a9b82 */ /* 0x001e240000000a00 */
[----:B0-----:R-:W-:-:S04]  /*1e550*/  @!P1 IADD3 R10, P4, P5, R6, R10, R3 ;  /* 0x0000000a060a9210 */ /* 0x001fc80007d9e003 */
[----:B------:R-:W-:Y:S02]  /*1e560*/  @!P1 IADD3.X R11, R29, R11, R0, P4, P5 ;  /* 0x0000000b1d0b9210 */ /* 0x000fe400027ea400 */
[----:B----4-:R-:W-:Y:S02]  /*1e570*/  LOP3.LUT R8, R12, 0xff, RZ, 0xc0, !PT ;  /* 0x000000ff0c087812 */ /* 0x010fe400078ec0ff */
[----:B------:R-:W-:Y:S02]  /*1e580*/  IADD3 R12, P0, R34, 0x80, RZ ;  /* 0x00000080220c7810 */ /* 0x000fe40007f1e0ff */
[----:B------:R-:W-:-:S03]  /*1e590*/  F2FP.F16.E4M3.UNPACK_B R8, R8 ;  /* 0x00000008ff08723e */ /* 0x000fc600020006ff */
[----:B------:R-:W-:Y:S01]  /*1e5a0*/  IMAD.X R14, RZ, RZ, R37, P0 ;  /* 0x000000ffff0e7224 */ /* 0x000fe200000e0625 */
[----:B------:R-:W-:Y:S01]  /*1e5b0*/  ISETP.GE.AND P0, PT, R27, 0x81, PT ;  /* 0x000000811b00780c */ /* 0x000fe20003f06270 */
[----:B------:R-:W-:Y:S02]  /*1e5c0*/  HADD2.F32 R8, -RZ, R8.H0_H0 ;  /* 0x20000008ff087230 */ /* 0x000fe40000004100 */
[----:B------:R-:W-:-:S03]  /*1e5d0*/  IMAD R14, R14, UR10, RZ ;  /* 0x0000000a0e0e7c24 */ /* 0x000fc6000f8e02ff */
[----:B------:R-:W-:Y:S01]  /*1e5e0*/  FMUL R13, R8, UR21 ;  /* 0x00000015080d7c20 */ /* 0x000fe20008400000 */
[----:B------:R-:W-:Y:S01]  /*1e5f0*/  IMAD.WIDE.U32 R8, R12, UR10, R32 ;  /* 0x0000000a0c087c25 */ /* 0x000fe2000f8e0020 */
[----:B------:R-:W-:-:S03]  /*1e600*/  ISETP.LT.OR P3, PT, R26, 0x1, !P0 ;  /* 0x000000011a00780c */ /* 0x000fc60004761670 */
[----:B---3--:R-:W-:Y:S01]  /*1e610*/  FFMA R13, R35, UR20, R13 ;  /* 0x00000014230d7c23 */ /* 0x008fe2000800000d */
[----:B------:R-:W-:Y:S01]  /*1e620*/  IMAD R12, R12, UR11, R14 ;  /* 0x0000000b0c0c7c24 */ /* 0x000fe2000f8e020e */
[----:B------:R-:W-:Y:S01]  /*1e630*/  IADD3 R8, P2, R8, UR16, RZ ;  /* 0x0000001008087c10 */ /* 0x000fe2000ff5e0ff */
[----:B------:R-:W3:Y:S02]  /*1e640*/  LDL.LU R35, [R1+0x470] ;  /* 0x0004700001237983 */ /* 0x000ee40000300800 */
[----:B------:R-:W-:Y:S02]  /*1e650*/  F2FP.SATFINITE.E4M3.F32.PACK_AB_MERGE_C R13, RZ, R13, RZ ;  /* 0x0000000dff0d723e */ /* 0x000fe400048070ff */
[--C-:B------:R-:W-:Y:S02]  /*1e660*/  IADD3.X R9, R9, UR17, R12.reuse, P2, !PT ;  /* 0x0000001109097c10 */ /* 0x100fe400097fe40c */
[----:B------:R-:W-:Y:S01]  /*1e670*/  PRMT R12, RZ, 0x7610, R12 ;  /* 0x00007610ff0c7816 */ /* 0x000fe2000000000c */
[----:B------:R0:W-:Y:S05]  /*1e680*/  @!P1 STG.E.U8 desc[UR14][R10.64+0xf9], R13 ;  /* 0x0000f90d0a009986 */ /* 0x0001ea000c10110e */
        /* <DEDUP_REMOVED lines=9> */
[----:B--2---:R-:W-:Y:S01]  /*1e720*/  FFMA R12, R38, UR20, R12 ;  /* 0x00000014260c7c23 */ /* 0x004fe2000800000c */
[----:B------:R-:W-:Y:S01]  /*1e730*/  IADD3 R15, P1, R34, 0x88, RZ ;  /* 0x00000088220f7810 */ /* 0x000fe20007f3e0ff */
[----:B------:R-:W2:Y:S03]  /*1e740*/  LDL.LU R38, [R1+0x474] ;  /* 0x0004740001267983 */ /* 0x000ea60000300800 */
[----:B------:R-:W-:Y:S02]  /*1e750*/  F2FP.SATFINITE.E4M3.F32.PACK_AB_MERGE_C R13, RZ, R12, RZ ;  /* 0x0000000cff0d723e */ /* 0x000fe400048070ff */
[----:B------:R-:W-:-:S03]  /*1e760*/  PRMT R12, RZ, 0x7610, R12 ;  /* 0x00007610ff0c7816 */ /* 0x000fc6000000000c */
[----:B------:R0:W-:Y:S04]  /*1e770*/  @!P3 STG.E.U8 desc[UR14][R10.64], R13 ;  /* 0x0000000d0a00b986 */ /* 0x0001e8000c10110e */
[----:B------:R-:W4:Y:S01]  /*1e780*/  @!P2 LDG.E.U8 R12, desc[UR14][R8.64+0x1] ;  /* 0x0000010e080ca981 */ /* 0x000f22000c1e1100 */
[----:B------:R-:W-:Y:S01]  /*1e790*/  IMAD.X R17, RZ, RZ, R37, P1 ;  /* 0x000000ffff117224 */ /* 0x000fe200008e0625 */
[----:B------:R-:W-:-:S03]  /*1e7a0*/  ISETP.GE.AND P1, PT, R27, 0x89, PT ;  /* 0x000000891b00780c */ /* 0x000fc60003f26270 */
[----:B------:R-:W-:Y:S01]  /*1e7b0*/  IMAD R17, R17, UR10, RZ ;  /* 0x0000000a11117c24 */ /* 0x000fe2000f8e02ff */
[----:B------:R-:W-:Y:S01]  /*1e7c0*/  ISETP.LT.OR P3, PT, R26, 0x1, !P1 ;  /* 0x000000011a00780c */ /* 0x000fe20004f61670 */
[----:B0-----:R-:W0:Y:S02]  /*1e7d0*/  @!P2 LDC.64 R10, c[0x0][0x5c0] ;  /* 0x00017000ff0aab82 */ /* 0x001e240000000a00 */
[----:B------:R-:W-:Y:S01]  /*1e7e0*/  IMAD R17, R15, UR11, R17 ;  /* 0x0000000b0f117c24 */ /* 0x000fe2000f8e0211 */
[----:B0-----:R-:W-:Y:S02]  /*1e7f0*/  @!P2 IADD3 R14, P4, P5, R6, R10, R4 ;  /* 0x0000000a060ea210 */ /* 0x001fe40007d9e004 */
[----:B----4-:R-:W-:-:S04]  /*1e800*/  LOP3.LUT R12, R12, 0xff, RZ, 0xc0, !PT ;  /* 0x000000ff0c0c7812 */ /* 0x010fc800078ec0ff */
[----:B------:R-:W-:-:S05]  /*1e810*/  F2FP.F16.E4M3.UNPACK_B R12, R12 ;  /* 0x0000000cff0c723e */ /* 0x000fca00020006ff */
[----:B------:R-:W-:-:S05]  /*1e820*/  HADD2.F32 R12, -RZ, R12.H0_H0 ;  /* 0x2000000cff0c7230 */ /* 0x000fca0000004100 */
[----:B------:R-:W-:Y:S01]  /*1e830*/  FMUL R16, R12, UR21 ;  /* 0x000000150c107c20 */ /* 0x000fe20008400000 */
[----:B------:R-:W-:Y:S01]  /*1e840*/  IMAD.WIDE.U32 R12, R15, UR10, R32 ;  /* 0x0000000a0f0c7c25 */ /* 0x000fe2000f8e0020 */
[----:B------:R-:W-:-:S03]  /*1e850*/  @!P2 IADD3.X R15, R29, R11, R2, P4, P5 ;  /* 0x0000000b1d0fa210 */ /* 0x000fc600027ea402 */
[----:B---3--:R-:W-:Y:S01]  /*1e860*/  FFMA R16, R35, UR20, R16 ;  /* 0x0000001423107c23 */ /* 0x008fe20008000010 */
[----:B------:R-:W-:Y:S01]  /*1e870*/  IADD3 R10, P4, R12, UR16, RZ ;  /* 0x000000100c0a7c10 */ /* 0x000fe2000ff9e0ff */
[----:B------:R-:W3:Y:S03]  /*1e880*/  LDL.LU R35, [R1+0x478] ;  /* 0x0004780001237983 */ /* 0x000ee60000300800 */
[----:B------:R-:W-:Y:S02]  /*1e890*/  F2FP.SATFINITE.E4M3.F32.PACK_AB_MERGE_C R12, RZ, R16, RZ ;  /* 0x00000010ff0c723e */ /* 0x000fe400048070ff */
[----:B------:R-:W-:Y:S01]  /*1e8a0*/  PRMT R16, RZ, 0x7610, R16 ;  /* 0x00007610ff107816 */ /* 0x000fe20000000010 */
[----:B------:R-:W4:Y:S01]  /*1e8b0*/  LDL.LU R39, [R1+0x47c] ;  /* 0x00047c0001277983 */ /* 0x000f220000300800 */
[----:B------:R-:W-:-:S03]  /*1e8c0*/  IADD3.X R11, R13, UR17, R17, P4, !PT ;  /* 0x000000110d0b7c10 */ /* 0x000fc6000a7fe411 */
[----:B------:R0:W-:Y:S04]  /*1e8d0*/  @!P2 STG.E.U8 desc[UR14][R14.64+0x1], R12 ;  /* 0x0000010c0e00a986 */ /* 0x0001e8000c10110e */
[----:B------:R-:W2:Y:S01]  /*1e8e0*/  @!P3 LDG.E.U8 R16, desc[UR14][R10.64] ;  /* 0x0000000e0a10b981 */ /* 0x000ea2000c1e1100 */
[----:B------:R-:W-:Y:S01]  /*1e8f0*/  ISETP.LT.OR P2, PT, R26, 0x2, !P1 ;  /* 0x000000021a00780c */ /* 0x000fe20004f41670 */
[----:B0-----:R-:W0:Y:S01]  /*1e900*/  @!P3 LDC.64 R12, c[0x0][0x5c0] ;  /* 0x00017000ff0cbb82 */ /* 0x001e220000000a00 */
[----:B--2---:R-:W-:-:S04]  /*1e910*/  LOP3.LUT R14, R16, 0xff, RZ, 0xc0, !PT ;  /* 0x000000ff100e7812 */ /* 0x004fc800078ec0ff */
[----:B------:R-:W-:-:S05]  /*1e920*/  F2FP.F16.E4M3.UNPACK_B R14, R14 ;  /* 0x0000000eff0e723e */ /* 0x000fca00020006ff */
[----:B------:R-:W-:Y:S01]  /*1e930*/  HADD2.F32 R15, -RZ, R14.H0_H0 ;  /* 0x2000000eff0f7230 */ /* 0x000fe20000004100 */
[----:B------:R-:W-:-:S04]  /*1e940*/  @!P3 IADD3 R14, P4, P5, R4, R6, R3 ;  /* 0x00000006040eb210 */ /* 0x000fc80007d9e003 */
[----:B------:R-:W-:Y:S01]  /*1e950*/  FMUL R15, R15, UR21 ;  /* 0x000000150f0f7c20 */ /* 0x000fe20008400000 */
[----:B------:R-:W-:Y:S02]  /*1e960*/  @!P3 IADD3.X R16, R2, R29, R0, P4, P5 ;  /* 0x0000001d0210b210 */ /* 0x000fe400027ea400 */
[----:B0-----:R-:W-:Y:S01]  /*1e970*/  @!P3 IADD3 R12, P4, R14, R12, RZ ;  /* 0x0000000c0e0cb210 */ /* 0x001fe20007f9e0ff */
[----:B------:R-:W-:Y:S02]  /*1e980*/  FFMA R14, R38, UR20, R15 ;  /* 0x00000014260e7c23 */ /* 0x000fe4000800000f */
[----:B------:R-:W2:Y:S02]  /*1e990*/  LDL.LU R38, [R1+0x480] ;  /* 0x0004800001267983 */ /* 0x000ea40000300800 */
[----:B------:R-:W-:Y:S01]  /*1e9a0*/  @!P3 IMAD.X R13, R16, 0x1, R13, P4 ;  /* 0x00000001100db824 */ /* 0x000fe200020e060d */
[----:B------:R-:W-:Y:S02]  /*1e9b0*/  F2FP.SATFINITE.E4M3.F32.PACK_AB_MERGE_C R15, RZ, R14, RZ ;  /* 0x0000000eff0f723e */ /* 0x000fe400048070ff */
[----:B------:R-:W-:-:S03]  /*1e9c0*/  PRMT R14, RZ, 0x7610, R14 ;  /* 0x00007610ff0e7816 */ /* 0x000fc6000000000e */
[----:B------:R0:W-:Y:S04]  /*1e9d0*/  @!P3 STG.E.U8 desc[UR14][R12.64], R15 ;  /* 0x0000000f0c00b986 */ /* 0x0001e8000c10110e */
[----:B------:R-:W3:Y:S01]  /*1e9e0*/  @!P2 LDG.E.U8 R14, desc[UR14][R10.64+0x1] ;  /* 0x0000010e0a0ea981 */ /* 0x000ee2000c1e1100 */
[----:B------:R-:W-:Y:S01]  /*1e9f0*/  ISETP.LT.OR P3, PT, R26, 0x9, !P0 ;  /* 0x000000091a00780c */ /* 0x000fe20004761670 */
[----:B0-----:R-:W0:Y:S01]  /*1ea00*/  @!P2 LDC.64 R12, c[0x0][0x5c0] ;  /* 0x00017000ff0cab82 */ /* 0x001e220000000a00 */
[----:B---3--:R-:W-:-:S04]  /*1ea10*/  LOP3.LUT R14, R14, 0xff, RZ, 0xc0, !PT ;  /* 0x000000ff0e0e7812 */ /* 0x008fc800078ec0ff */
[----:B------:R-:W-:-:S05]  /*1ea20*/  F2FP.F16.E4M3.UNPACK_B R14, R14 ;  /* 0x0000000eff0e723e */ /* 0x000fca00020006ff */
[----:B------:R-:W-:Y:S01]  /*1ea30*/  HADD2.F32 R15, -RZ, R14.H0_H0 ;  /* 0x2000000eff0f7230 */ /* 0x000fe20000004100 */
[----:B------:R-:W-:-:S04]  /*1ea40*/  @!P2 IADD3 R14, P4, P5, R4, R6, R3 ;  /* 0x00000006040ea210 */ /* 0x000fc80007d9e003 */
[----:B------:R-:W-:Y:S01]  /*1ea50*/  FMUL R15, R15, UR21 ;  /* 0x000000150f0f7c20 */ /* 0x000fe20008400000 */
[----:B------:R-:W-:Y:S02]  /*1ea60*/  @!P2 IADD3.X R16, R2, R29, R0, P4, P5 ;  /* 0x0000001d0210a210 */ /* 0x000fe400027ea400 */
[----:B0-----:R-:W-:Y:S01]  /*1ea70*/  @!P2 IADD3 R12, P4, R14, R12, RZ ;  /* 0x0000000c0e0ca210 */ /* 0x001fe20007f9e0ff */
[----:B------:R-:W-:Y:S02]  /*1ea80*/  FFMA R14, R35, UR20, R15 ;  /* 0x00000014230e7c23 */ /* 0x000fe4000800000f */
[----:B------:R-:W3:Y:S02]  /*1ea90*/  LDL.LU R35, [R1+0x484] ;  /* 0x0004840001237983 */ /* 0x000ee40000300800 */
[----:B------:R-:W-:Y:S01]  /*1eaa0*/  @!P2 IMAD.X R13, R16, 0x1, R13, P4 ;  /* 0x00000001100da824 */ /* 0x000fe200020e060d */
        /* <DEDUP_REMOVED lines=12> */
[----:B------:R-:W-:-:S05]  /*1eb70*/  FFMA R14, R39, UR20, R14 ;  /* 0x00000014270e7c23 */ /* 0x000fca000800000e */
        /* <DEDUP_REMOVED lines=12> */
[----:B--2---:R-:W-:Y:S02]  /*1ec40*/  FFMA R14, R38, UR20, R14 ;  /* 0x00000014260e7c23 */ /* 0x004fe4000800000e */
[----:B------:R-:W2:Y:S03]  /*1ec50*/  LDL.LU R38, [R1+0x488] ;  /* 0x0004880001267983 */ /* 0x000ea60000300800 */
[----:B------:R-:W-:Y:S01]  /*1ec60*/  F2FP.SATFINITE.E4M3.F32.PACK_AB_MERGE_C R15, RZ, R14, RZ ;  /* 0x0000000eff0f723e */ /* 0x000fe200048070ff */
[----:B------:R-:W4:Y:S01]  /*1ec70*/  LDL.LU R39, [R1+0x48c] ;  /* 0x00048c0001277983 */ /* 0x000f220000300800 */
        /* <DEDUP_REMOVED lines=56> */
[----:B---3--:R-:W-:Y:S02]  /*1f000*/  FFMA R14, R35, UR20, R14 ;  /* 0x00000014230e7c23 */ /* 0x008fe4000800000e */
[----:B------:R-:W3:Y:S03]  /*1f010*/  LDL.LU R35, [R1+0x498] ;  /* 0x0004980001237983 */ /* 0x000ee60000300800 */
[----:B------:R-:W-:Y:S01]  /*1f020*/  F2FP.SATFINITE.E4M3.F32.PACK_AB_MERGE_C R15, RZ, R14, RZ ;  /* 0x0000000eff0f723e */ /* 0x000fe200048070ff */
[----:B------:R-:W4:Y:S01]  /*1f030*/  LDL.LU R39, [R1+0x49c] ;  /* 0x00049c0001277983 */ /* 0x000f220000300800 */
        /* <DEDUP_REMOVED lines=417> */
[----:B------:R-:W-:Y:S01]  /*20a50*/  @!P3 IADD3 R16, P4, P5, R4, R6, R3 ;  /* 0x000000060410b210 */ /* 0x000fe20007d9e003 */
        /* <DEDUP_REMOVED lines=11> */
[----:B------:R-:W-:Y:S02]  /*20b10*/  @!P3 IADD3.X R14, R2, R29, R0, P4, P5 ;  /* 0x0000001d020eb210 */ /* 0x000fe400027ea400 */
[----:B0-----:R-:W-:Y:S02]  /*20b20*/  @!P3 IADD3 R12, P4, R16, R12, RZ ;  /* 0x0000000c100cb210 */ /* 0x001fe40007f9e0ff */
[----:B------:R-:W-:-:S04]  /*20b30*/  FMUL R15, R15, UR21 ;  /* 0x000000150f0f7c20 */ /* 0x000fc80008400000 */
[----:B------:R-:W-:Y:S01]  /*20b40*/  FFMA R15, R35, UR20, R15 ;  /* 0x00000014230f7c23 */ /* 0x000fe2000800000f */
[----:B------:R-:W-:Y:S01]  /*20b50*/  @!P3 IMAD.X R13, R14, 0x1, R13, P4 ;  /* 0x000000010e0db824 */ /* 0x000fe200020e060d */
[----:B------:R-:W-:Y:S01]  /*20b60*/  PRMT R14, RZ, 0x7610, R14 ;  /* 0x00007610ff0e7816 */ /* 0x000fe2000000000e */
[----:B------:R-:W3:Y:S02]  /*20b70*/  LDL.LU R35, [R1+0x510] ;  /* 0x0005100001237983 */ /* 0x000ee40000300800 */
[----:B------:R-:W-:-:S05]  /*20b80*/  F2FP.SATFINITE.E4M3.F32.PACK_AB_MERGE_C R15, RZ, R15, RZ ;  /* 0x0000000fff0f723e */ /* 0x000fca00048070ff */
[----:B------:R0:W-:Y:S04]  /*20b90*/  @!P3 STG.E.U8 desc[UR14][R12.64+0x48], R15 ;  /* 0x0000480f0c00b986 */ /* 0x0001e8000c10110e */
[----:B------:R-:W2:Y:S01]  /*20ba0*/  @!P2 LDG.E.U8 R14, desc[UR14][R10.64+0x49] ;  /* 0x0000490e0a0ea981 */ /* 0x000ea2000c1e1100 */
[----:B------:R-:W-:Y:S02]  /*20bb0*/  @!P2 IADD3 R16, P4, P5, R4, R6, R3 ;  /* 0x000000060410a210 */ /* 0x000fe40007d9e003 */
[----:B------:R-:W-:Y:S01]  /*20bc0*/  ISETP.LT.OR P3, PT, R26, 0x51, !P0 ;  /* 0x000000511a00780c */ /* 0x000fe20004761670 */
[----:B0-----:R-:W0:Y:S01]  /*20bd0*/  @!P2 LDC.64 R12, c[0x0][0x5c0] ;  /* 0x00017000ff0cab82 */ /* 0x001e220000000a00 */
[----:B------:R-:W-:Y:S02]  /*20be0*/  @!P2 IADD3.X R15, R2, R29, R0, P4, P5 ;  /* 0x0000001d020fa210 */ /* 0x000fe400027ea400 */
        /* <DEDUP_REMOVED lines=33> */
[----:B---3--:R-:W-:Y:S01]  /*20e00*/  FFMA R14, R35, UR20, R14 ;  /* 0x00000014230e7c23 */ /* 0x008fe2000800000e */
[----:B------:R-:W-:Y:S01]  /*20e10*/  @!P3 IADD3 R16, P4, P5, R4, R6, R3 ;  /* 0x000000060410b210 */ /* 0x000fe20007d9e003 */
        /* <DEDUP_REMOVED lines=15> */
[----:B------:R-:W-:Y:S01]  /*20f10*/  FFMA R14, R38, UR20, R14 ;  /* 0x00000014260e7c23 */ /* 0x000fe2000800000e */
[----:B------:R-:W-:Y:S01]  /*20f20*/  @!P2 IADD3 R16, P4, P5, R4, R6, R3 ;  /* 0x000000060410a210 */ /* 0x000fe20007d9e003 */
[----:B------:R-:W2:Y:S03]  /*20f30*/  LDL.LU R38, [R1+0x520] ;  /* 0x0005200001267983 */ /* 0x000ea60000300800 */
[----:B------:R-:W-:Y:S02]  /*20f40*/  F2FP.SATFINITE.E4M3.F32.PACK_AB_MERGE_C R15, RZ, R14, RZ ;  /* 0x0000000eff0f723e */ /* 0x000fe400048070ff */
[----:B------:R-:W-:-:S03]  /*20f50*/  PRMT R14, RZ, 0x7610, R14 ;  /* 0x00007610ff0e7816 */ /* 0x000fc6000000000e */
[----:B------:R0:W-:Y:S04]  /*20f60*/  @!P3 STG.E.U8 desc[UR14][R12.64+0x50], R15 ;  /* 0x0000500f0c00b986 */ /* 0x0001e8000c10110e */
[----:B------:R-:W3:Y:S01]  /*20f70*/  @!P2 LDG.E.U8 R14, desc[UR14][R10.64+0x51] ;  /* 0x0000510e0a0ea981 */ /* 0x000ee2000c1e1100 */
[----:B------:R-:W-:Y:S01]  /*20f80*/  ISETP.LT.OR P3, PT, R26, 0x59, !P0 ;  /* 0x000000591a00780c */ /* 0x000fe20004761670 */
[----:B0-----:R-:W0:Y:S01]  /*20f90*/  @!P2 LDC.64 R12, c[0x0][0x5c0] ;  /* 0x00017000ff0cab82 */ /* 0x001e220000000a00 */
[----:B------:R-:W-:Y:S02]  /*20fa0*/  @!P2 IADD3.X R15, R2, R29, R0, P4, P5 ;  /* 0x0000001d020fa210 */ /* 0x000fe400027ea400 */
        /* <DEDUP_REMOVED lines=50> */
[----:B------:R-:W-:Y:S01]  /*212d0*/  FFMA R14, R35, UR20, R14 ;  /* 0x00000014230e7c23 */ /* 0x000fe2000800000e */
[----:B------:R-:W-:Y:S01]  /*212e0*/  @!P2 IADD3 R16, P4, P5, R4, R6, R3 ;  /* 0x000000060410a210 */ /* 0x000fe20007d9e003 */
[----:B------:R-:W3:Y:S03]  /*212f0*/  LDL.LU R35, [R1+0x530] ;  /* 0x0005300001237983 */ /* 0x000ee60000300800 */
[----:B------:R-:W-:Y:S02]  /*21300*/  F2FP.SATFINITE.E4M3.F32.PACK_AB_MERGE_C R15, RZ, R14, RZ ;  /* 0x0000000eff0f723e */ /* 0x000fe400048070ff */
        /* <DEDUP_REMOVED lines=47> */
[----:B------:R-:W-:Y:S02]  /*21600*/  ISETP.LT.OR P2, PT, R26, 0x62, !P1 ;  /* 0x000000621a00780c */ /* 0x000fe40004f41670 */
[----:B------:R-:W-:Y:S01]  /*21610*/  @!P3 IADD3.X R15, R2, R29, R0, P4, P5 ;  /* 0x0000001d020fb210 */ /* 0x000fe200027ea400 */
[----:B0-----:R-:W0:Y:S02]  /*21620*/  @!P3 LDC.64 R12, c[0x0][0x5c0] ;  /* 0x00017000ff0cbb82 */ /* 0x001e240000000a00 */
        /* <DEDUP_REMOVED lines=17> */
[----:B------:R-:W-:-:S05]  /*21740*/  HADD2.F32 R14, -RZ, R14.H0_H0 ;  /* 0x2000000eff0e7230 */ /* 0x000fca0000004100 */
        /* <DEDUP_REMOVED lines=39> */
[----:B------:R-:W-:Y:S02]  /*219c0*/  ISETP.LT.OR P2, PT, R26, 0x6a, !P1 ;  /* 0x0000006a1a00780c */ /* 0x000fe40004f41670 */
[----:B------:R-:W-:Y:S01]  /*219d0*/  @!P3 IADD3.X R16, R2, R29, R0, P4, P5 ;  /* 0x0000001d0210b210 */ /* 0x000fe200027ea400 */
[----:B0-----:R-:W0:Y:S02]  /*219e0*/  @!P3 LDC.64 R12, c[0x0][0x5c0] ;  /* 0x00017000ff0cbb82 */ /* 0x001e240000000a00 */
        /* <DEDUP_REMOVED lines=957> */
[----:B0-----:R-:W0:Y:S01]  /*255c0*/  @!P3 LDC.64 R12, c[0x0][0x5c0] ;  /* 0x00017000ff0cbb82 */ /* 0x001e220000000a00 */
[----:B------:R-:W-:Y:S02]  /*255d0*/  ISETP.LT.OR P2, PT, R26, 0xea, !P1 ;  /* 0x000000ea1a00780c */ /* 0x000fe40004f41670 */
        /* <DEDUP_REMOVED lines=13> */
[----:B------:R-:W4:Y:S01]  /*256b0*/  @!P2 LDG.E.U8 R14, desc[UR14][R10.64+0xe9] ;  /* 0x0000e90e0a0ea981 */ /* 0x000f22000c1e1100 */
[----:B0-----:R-:W0:Y:S01]  /*256c0*/  @!P2 LDC.64 R12, c[0x0][0x5c0] ;  /* 0x00017000ff0cab82 */ /* 0x001e220000000a00 */
[----:B------:R-:W-:Y:S02]  /*256d0*/  ISETP.LT.OR P3, PT, R26, 0xf1, !P0 ;  /* 0x000000f11a00780c */ /* 0x000fe40004761670 */
[----:B------:R-:W-:Y:S02]  /*256e0*/  @!P2 IADD3.X R16, R2, R29, R0, P4, P5 ;  /* 0x0000001d0210a210 */ /* 0x000fe400027ea400 */
        /* <DEDUP_REMOVED lines=12> */
[----:B0-----:R-:W0:Y:S01]  /*257b0*/  @!P3 LDC.64 R12, c[0x0][0x5c0] ;  /* 0x00017000ff0cbb82 */ /* 0x001e220000000a00 */
[----:B------:R-:W-:Y:S02]  /*257c0*/  ISETP.LT.OR P2, PT, R26, 0xf2, !P0 ;  /* 0x000000f21a00780c */ /* 0x000fe40004741670 */
        /* <DEDUP_REMOVED lines=11> */
[----:B------:R-:W3:Y:S01]  /*25880*/  @!P2 LDG.E.U8 R14, desc[UR14][R8.64+0xf1] ;  /* 0x0000f10e080ea981 */ /* 0x000ee2000c1e1100 */
[----:B0-----:R-:W0:Y:S01]  /*25890*/  @!P2 LDC.64 R12, c[0x0][0x5c0] ;  /* 0x00017000ff0cab82 */ /* 0x001e220000000a00 */
[----:B------:R-:W-:Y:S02]  /*258a0*/  ISETP.LT.OR P3, PT, R26, 0xf1, !P1 ;  /* 0x000000f11a00780c */ /* 0x000fe40004f61670 */
[----:B0-----:R-:W-:-:S04]  /*258b0*/  @!P2 IADD3 R12, P4, P5, R6, R12, R4 ;  /* 0x0000000c060ca210 */ /* 0x001fc80007d9e004 */
[----:B------:R-:W-:Y:S02]  /*258c0*/  @!P2 IADD3.X R13, R29, R13, R2, P4, P5 ;  /* 0x0000000d1d0da210 */ /* 0x000fe400027ea402 */
        /* <DEDUP_REMOVED lines=20> */
[----:B------:R-:W-:Y:S01]  /*25a10*/  FFMA R14, R39, UR20, R14 ;  /* 0x00000014270e7c23 */ /* 0x000fe2000800000e */
[----:B------:R-:W-:Y:S01]  /*25a20*/  @!P2 IADD3 R17, P4, P5, R4, R6, R3 ;  /* 0x000000060411a210 */ /* 0x000fe20007d9e003 */
[----:B------:R-:W4:Y:S03]  /*25a30*/  LDL.LU R39, [R1+0x660] ;  /* 0x0006600001277983 */ /* 0x000f260000300800 */
[----:B------:R-:W-:Y:S02]  /*25a40*/  F2FP.SATFINITE.E4M3.F32.PACK_AB_MERGE_C R15, RZ, R14, RZ ;  /* 0x0000000eff0f723e */ /* 0x000fe400048070ff */
[----:B------:R-:W-:-:S03]  /*25a50*/  PRMT R14, RZ, 0x7610, R14 ;  /* 0x00007610ff0e7816 */ /* 0x000fc6000000000e */
[----:B------:R0:W-:Y:S04]  /*25a60*/  @!P3 STG.E.U8 desc[UR14][R12.64+0xf0], R15 ;  /* 0x0000f00f0c00b986 */ /* 0x0001e8000c10110e */
[----:B------:R-:W2:Y:S01]  /*25a70*/  @!P2 LDG.E.U8 R14, desc[UR14][R10.64+0xf1] ;  /* 0x0000f10e0a0ea981 */ /* 0x000ea2000c1e1100 */
[----:B0-----:R-:W0:Y:S01]  /*25a80*/  @!P2 LDC.64 R12, c[0x0][0x5c0] ;  /* 0x00017000ff0cab82 */ /* 0x001e220000000a00 */
[----:B------:R-:W-:Y:S02]  /*25a90*/  ISETP.LT.OR P3, PT, R26, 0xf9, !P0 ;  /* 0x000000f91a00780c */ /* 0x000fe40004761670 */
        /* <DEDUP_REMOVED lines=8> */
[----:B------:R-:W-:Y:S01]  /*25b20*/  ISETP.LT.OR P0, PT, R26, 0xfa, !P0 ;  /* 0x000000fa1a00780c */ /* 0x000fe20004701670 */
[----:B------:R-:W2:Y:S03]  /*25b30*/  LDL.LU R38, [R1+0x664] ;  /* 0x0006640001267983 */ /* 0x000ea60000300800 */
[----:B------:R-:W-:Y:S02]  /*25b40*/  F2FP.SATFINITE.E4M3.F32.PACK_AB_MERGE_C R15, RZ, R14, RZ ;  /* 0x0000000eff0f723e */ /* 0x000fe400048070ff */
[----:B------:R-:W-:-:S03]  /*25b50*/  PRMT R14, RZ, 0x7610, R14 ;  /* 0x00007610ff0e7816 */ /* 0x000fc6000000000e */
[----:B------:R0:W-:Y:S04]  /*25b60*/  @!P2 STG.E.U8 desc[UR14][R12.64+0xf1], R15 ;  /* 0x0000f10f0c00a986 */ /* 0x0001e8000c10110e */
[----:B------:R-:W3:Y:S01]  /*25b70*/  @!P3 LDG.E.U8 R14, desc[UR14][R8.64+0xf8] ;  /* 0x0000f80e080eb981 */ /* 0x000ee2000c1e1100 */
[----:B0-----:R-:W0:Y:S02]  /*25b80*/  @!P3 LDC.64 R12, c[0x0][0x5c0] ;  /* 0x00017000ff0cbb82 */ /* 0x001e240000000a00 */
[----:B0-----:R-:W-:-:S04]  /*25b90*/  @!P3 IADD3 R12, P2, P4, R6, R12, R4 ;  /* 0x0000000c060cb210 */ /* 0x001fc80007c5e004 */
[----:B------:R-:W-:Y:S02]  /*25ba0*/  @!P3 IADD3.X R13, R29, R13, R2, P2, P4 ;  /* 0x0000000d1d0db210 */ /* 0x000fe400017e8402 */
[----:B---3--:R-:W-:-:S04]  /*25bb0*/  LOP3.LUT R14, R14, 0xff, RZ, 0xc0, !PT ;  /* 0x000000ff0e0e7812 */ /* 0x008fc800078ec0ff */
[----:B------:R-:W-:-:S05]  /*25bc0*/  F2FP.F16.E4M3.UNPACK_B R14, R14 ;  /* 0x0000000eff0e723e */ /* 0x000fca00020006ff */
[----:B------:R-:W-:-:S05]  /*25bd0*/  HADD2.F32 R14, -RZ, R14.H0_H0 ;  /* 0x2000000eff0e7230 */ /* 0x000fca0000004100 */
[----:B------:R-:W-:-:S04]  /*25be0*/  FMUL R14, R14, UR21 ;  /* 0x000000150e0e7c20 */ /* 0x000fc80008400000 */
[----:B------:R-:W-:Y:S01]  /*25bf0*/  FFMA R14, R35, UR20, R14 ;  /* 0x00000014230e7c23 */ /* 0x000fe2000800000e */
[----:B------:R-:W-:Y:S01]  /*25c00*/  ISETP.LT.OR P2, PT, R26, 0xf9, !P1 ;  /* 0x000000f91a00780c */ /* 0x000fe20004f41670 */
[----:B------:R-:W3:Y:S03]  /*25c10*/  LDL.LU R35, [R1+0x668] ;  /* 0x0006680001237983 */ /* 0x000ee60000300800 */
[----:B------:R-:W-:Y:S02]  /*25c20*/  F2FP.SATFINITE.E4M3.F32.PACK_AB_MERGE_C R15, RZ, R14, RZ ;  /* 0x0000000eff0f723e */ /* 0x000fe400048070ff */
[----:B------:R-:W-:-:S03]  /*25c30*/  PRMT R14, RZ, 0x7610, R14 ;  /* 0x00007610ff0e7816 */ /* 0x000fc6000000000e */
[----:B------:R0:W-:Y:S04]  /*25c40*/  @!P3 STG.E.U8 desc[UR14][R12.64+0xf8], R15 ;  /* 0x0000f80f0c00b986 */ /* 0x0001e8000c10110e */
[----:B------:R1:W4:Y:S02]  /*25c50*/  @!P0 LDG.E.U8 R14, desc[UR14][R8.64+0xf9] ;  /* 0x0000f90e080e8981 */ /* 0x000324000c1e1100 */
[----:B-1----:R-:W1:Y:S01]  /*25c60*/  @!P0 LDC.64 R8, c[0x0][0x5c0] ;  /* 0x00017000ff088b82 */ /* 0x002e620000000a00 */
[----:B0-----:R-:W-:Y:S02]  /*25c70*/  PRMT R12, RZ, 0x7610, R12 ;  /* 0x00007610ff0c7816 */ /* 0x001fe4000000000c */
[----:B-1----:R-:W-:-:S04]  /*25c80*/  @!P0 IADD3 R8, P3, P4, R6, R8, R4 ;  /* 0x0000000806088210 */ /* 0x002fc80007c7e004 */
[----:B------:R-:W-:Y:S02]  /*25c90*/  @!P0 IADD3.X R9, R29, R9, R2, P3, P4 ;  /* 0x000000091d098210 */ /* 0x000fe40001fe8402 */
[----:B----4-:R-:W-:-:S04]  /*25ca0*/  LOP3.LUT R14, R14, 0xff, RZ, 0xc0, !PT ;  /* 0x000000ff0e0e7812 */ /* 0x010fc800078ec0ff */
[----:B------:R-:W-:-:S05]  /*25cb0*/  F2FP.F16.E4M3.UNPACK_B R14, R14 ;  /* 0x0000000eff0e723e */ /* 0x000fca00020006ff */
[----:B------:R-:W-:-:S05]  /*25cc0*/  HADD2.F32 R14, -RZ, R14.H0_H0 ;  /* 0x2000000eff0e7230 */ /* 0x000fca0000004100 */
[----:B------:R-:W-:-:S04]  /*25cd0*/  FMUL R14, R14, UR21 ;  /* 0x000000150e0e7c20 */ /* 0x000fc80008400000 */
[----:B------:R-:W-:-:S05]  /*25ce0*/  FFMA R14, R39, UR20, R14 ;  /* 0x00000014270e7c23 */ /* 0x000fca000800000e */
[----:B------:R-:W-:-:S05]  /*25cf0*/  F2FP.SATFINITE.E4M3.F32.PACK_AB_MERGE_C R13, RZ, R14, RZ ;  /* 0x0000000eff0d723e */ /* 0x000fca00048070ff */
[----:B------:R0:W-:Y:S04]  /*25d00*/  @!P0 STG.E.U8 desc[UR14][R8.64+0xf9], R13 ;  /* 0x0000f90d08008986 */ /* 0x0001e8000c10110e */
[----:B------:R-:W4:Y:S01]  /*25d10*/  @!P2 LDG.E.U8 R12, desc[UR14][R10.64+0xf8] ;  /* 0x0000f80e0a0ca981 */ /* 0x000f22000c1e1100 */
[----:B0-----:R-:W0:Y:S01]  /*25d20*/  @!P2 LDC.64 R8, c[0x0][0x5c0] ;  /* 0x00017000ff08ab82 */ /* 0x001e220000000a00 */
[----:B------:R-:W-:Y:S02]  /*25d30*/  @!P2 IADD3 R15, P0, P3, R4, R6, R3 ;  /* 0x00000006040fa210 */ /* 0x000fe40007b1e003 */
[----:B------:R-:W-:Y:S02]  /*25d40*/  ISETP.LT.OR P1, PT, R26, 0xfa, !P1 ;  /* 0x000000fa1a00780c */ /* 0x000fe40004f21670 */
[----:B------:R-:W-:-:S02]  /*25d50*/  @!P2 IADD3.X R14, R2, R29, R0, P0, P3 ;  /* 0x0000001d020ea210 */ /* 0x000fc400007e6400 */
[----:B0-----:R-:W-:-:S05]  /*25d60*/  @!P2 IADD3 R8, P4, R15, R8, RZ ;  /* 0x000000080f08a210 */ /* 0x001fca0007f9e0ff */
[----:B------:R-:W-:Y:S01]  /*25d70*/  @!P2 IMAD.X R9, R14, 0x1, R9, P4 ;  /* 0x000000010e09a824 */ /* 0x000fe200020e0609 */
        /* <DEDUP_REMOVED lines=10> */
[----:B------:R1:W4:Y:S02]  /*25e20*/  @!P1 LDG.E.U8 R12, desc[UR14][R10.64+0xf9] ;  /* 0x0000f90e0a0c9981 */ /* 0x000324000c1e1100 */
[----:B-1----:R-:W1:Y:S01]  /*25e30*/  @!P1 LDC.64 R10, c[0x0][0x5c0] ;  /* 0x00017000ff0a9b82 */ /* 0x002e620000000a00 */
[----:B------:R-:W-:Y:S01]  /*25e40*/  IMAD.X R14, RZ, RZ, R37, P0 ;  /* 0x000000ffff0e7224 */ /* 0x000fe200000e0625 */
[----:B------:R-:W-:Y:S01]  /*25e50*/  ISETP.GE.AND P0, PT, R27, 0x101, PT ;  /* 0x000001011b00780c */ /* 0x000fe20003f06270 */
[----:B0-----:R-:W-:Y:S01]  /*25e60*/  IMAD.WIDE.U32 R8, R13, UR10, R32 ;  /* 0x0000000a0d087c25 */ /* 0x001fe2000f8e0020 */
[----:B------:R-:W-:-:S02]  /*25e70*/  @!P1 IADD3 R17, P4, P5, R4, R6, R3 ;  /* 0x0000000604119210 */ /* 0x000fc40007d9e003 */
[----:B------:R-:W-:Y:S01]  /*25e80*/  ISETP.LT.OR P2, PT, R26, 0x1, !P0 ;  /* 0x000000011a00780c */ /* 0x000fe20004741670 */
[----:B------:R-:W-:Y:S01]  /*25e90*/  IMAD R14, R14, UR10, RZ ;  /* 0x0000000a0e0e7c24 */ /* 0x000fe2000f8e02ff */
[----:B------:R-:W-:Y:S02]  /*25ea0*/  @!P1 IADD3.X R16, R2, R29, R0, P4, P5 ;  /* 0x0000001d02109210 */ /* 0x000fe400027ea400 */
[----:B------:R-:W-:Y:S01]  /*25eb0*/  IADD3 R8, P4, R8, UR16, RZ ;  /* 0x0000001008087c10 */ /* 0x000fe2000ff9e0ff */
[----:B------:R-:W-:-:S05]  /*25ec0*/  IMAD R13, R13, UR11, R14 ;  /* 0x0000000b0d0d7c24 */ /* 0x000fca000f8e020e */
[----:B------:R-:W-:Y:S02]  /*25ed0*/  IADD3.X R9, R9, UR17, R13, P4, !PT ;  /* 0x0000001109097c10 */ /* 0x000fe4000a7fe40d */
[----:B-1----:R-:W-:-:S05]  /*25ee0*/  @!P1 IADD3 R10, P3, R17, R10, RZ ;  /* 0x0000000a110a9210 */ /* 0x002fca0007f7e0ff */
[----:B------:R-:W-:Y:S01]  /*25ef0*/  @!P1 IMAD.X R11, R16, 0x1, R11, P3 ;  /* 0x00000001100b9824 */ /* 0x000fe200018e060b */
[----:B----4-:R-:W-:-:S04]  /*25f00*/  LOP3.LUT R12, R12, 0xff, RZ, 0xc0, !PT ;  /* 0x000000ff0c0c7812 */ /* 0x010fc800078ec0ff */
[----:B------:R-:W-:-:S05]  /*25f10*/  F2FP.F16.E4M3.UNPACK_B R12, R12 ;  /* 0x0000000cff0c723e */ /* 0x000fca00020006ff */
[----:B------:R-:W-:-:S05]  /*25f20*/  HADD2.F32 R12, -RZ, R12.H0_H0 ;  /* 0x2000000cff0c7230 */ /* 0x000fca0000004100 */
[----:B------:R-:W-:-:S04]  /*25f30*/  FMUL R12, R12, UR21 ;  /* 0x000000150c0c7c20 */ /* 0x000fc80008400000 */
[----:B---3--:R-:W-:Y:S01]  /*25f40*/  FFMA R12, R35, UR20, R12 ;  /* 0x00000014230c7c23 */ /* 0x008fe2000800000c */
[----:B------:R-:W-:Y:S01]  /*25f50*/  USHF.L.U32 UR8, UR6, 0x8, URZ ;  /* 0x0000000806087899 */ /* 0x000fe2000800063f */
[----:B------:R-:W-:Y:S01]  /*25f60*/  ISETP.LT.OR P3, PT, R26, 0x2, !P0 ;  /* 0x000000021a00780c */ /* 0x000fe20004761670 */
[----:B------:R-:W-:Y:S01]  /*25f70*/  USHF.L.U64.HI UR7, UR6, 0x8, UR7 ;  /* 0x0000000806077899 */ /* 0x000fe20008010207 */
[----:B------:R-:W-:Y:S01]  /*25f80*/  PRMT R14, RZ, 0x7610, R14 ;  /* 0x00007610ff0e7816 */ /* 0x000fe2000000000e */
[----:B------:R-:W3:Y:S01]  /*25f90*/  LDL.LU R35, [R1+0x670] ;  /* 0x0006700001237983 */ /* 0x000ee20000300800 */
[----:B------:R-:W-:Y:S02]  /*25fa0*/  F2FP.SATFINITE.E4M3.F32.PACK_AB_MERGE_C R15, RZ, R12, RZ ;  /* 0x0000000cff0f723e */ /* 0x000fe400048070ff */
[----:B------:R-:W-:-:S03]  /*25fb0*/  PRMT R12, RZ, 0x7610, R12 ;  /* 0x00007610ff0c7816 */ /* 0x000fc6000000000c */
[----:B------:R0:W-:Y:S04]  /*25fc0*/  @!P1 STG.E.U8 desc[UR14][R10.64+0xf9], R15 ;  /* 0x0000f90f0a009986 */ /* 0x0001e8000c10110e */
[----:B------:R-:W4:Y:S01]  /*25fd0*/  @!P2 LDG.E.U8 R12, desc[UR14][R8.64] ;  /* 0x0000000e080ca981 */ /* 0x000f22000c1e1100 */
[----:B0-----:R-:W0:Y:S02]  /*25fe0*/  @!P2 LDC.64 R10, c[0x0][0x5c0] ;  /* 0x00017000ff0aab82 */ /* 0x001e240000000a00 */
[----:B0-----:R-:W-:-:S04]  /*25ff0*/  @!P2 IADD3 R10, P1, P4, R6, UR8, R10 ;  /* 0x00000008060aac10 */ /* 0x001fc8000fc3e00a */
[----:B------:R-:W-:Y:S02]  /*26000*/  @!P2 IADD3.X R11, R29, UR7, R11, P1, P4 ;  /* 0x000000071d0bac10 */ /* 0x000fe40008fe840b */
        /* <DEDUP_REMOVED lines=8> */
[----:B------:R-:W0:Y:S03]  /*26090*/  @!P3 LDC.64 R12, c[0x0][0x5c0] ;  /* 0x00017000ff0cbb82 */ /* 0x000e260000000a00 */
[----:B------:R1:W-:Y:S04]  /*260a0*/  @!P2 STG.E.U8 desc[UR14][R10.64], R17 ;  /* 0x000000110a00a986 */ /* 0x0003e8000c10110e */
[----:B------:R-:W4:Y:S01]  /*260b0*/  @!P3 LDG.E.U8 R14, desc[UR14][R8.64+0x1] ;  /* 0x0000010e080eb981 */ /* 0x000f22000c1e1100 */
[----:B------:R-:W-:Y:S01]  /*260c0*/  IMAD.X R36, RZ, RZ, R37, P1 ;  /* 0x000000ffff247224 */ /* 0x000fe200008e0625 */
[----:B------:R-:W-:-:S03]  /*260d0*/  ISETP.GE.AND P1, PT, R27, 0x109, PT ;  /* 0x000001091b00780c */ /* 0x000fc60003f26270 */
[----:B------:R-:W-:Y:S01]  /*260e0*/  IMAD R36, R36, UR10, RZ ;  /* 0x0000000a24247c24 */ /* 0x000fe2000f8e02ff */
[----:B------:R-:W-:Y:S01]  /*260f0*/  ISETP.LT.OR P2, PT, R26, 0x1, !P1 ;  /* 0x000000011a00780c */ /* 0x000fe20004f41670 */
[----:B-1----:R-:W-:-:S04]  /*26100*/  IMAD.WIDE.U32 R10, R15, UR10, R32 ;  /* 0x0000000a0f0a7c25 */ /* 0x002fc8000f8e0020 */
[----:B------:R-:W-:Y:S01]  /*26110*/  IMAD R15, R15, UR11, R36 ;  /* 0x0000000b0f0f7c24 */ /* 0x000fe2000f8e0224 */
[----:B0-----:R-:W-:-:S04]  /*26120*/  @!P3 IADD3 R12, P4, P5, R6, UR8, R12 ;  /* 0x00000008060cbc10 */ /* 0x001fc8000fd9e00c */
[----:B------:R-:W-:Y:S02]  /*26130*/  @!P3 IADD3.X R13, R29, UR7, R13, P4, P5 ;  /* 0x000000071d0dbc10 */ /* 0x000fe4000a7ea40d */
[----:B------:R-:W-:-:S04]  /*26140*/  IADD3 R10, P4, R10, UR16, RZ ;  /* 0x000000100a0a7c10 */ /* 0x000fc8000ff9e0ff */
[----:B------:R-:W-:Y:S02]  /*26150*/  IADD3.X R11, R11, UR17, R15, P4, !PT ;  /* 0x000000110b0b7c10 */ /* 0x000fe4000a7fe40f */
[----:B----4-:R-:W-:-:S04]  /*26160*/  LOP3.LUT R14, R14, 0xff, RZ, 0xc0, !PT ;  /* 0x000000ff0e0e7812 */ /* 0x010fc800078ec0ff */
[----:B------:R-:W-:-:S05]  /*26170*/  F2FP.F16.E4M3.UNPACK_B R14, R14 ;  /* 0x0000000eff0e723e */ /* 0x000fca00020006ff */
[----:B------:R-:W-:-:S05]  /*26180*/  HADD2.F32 R14, -RZ, R14.H0_H0 ;  /* 0x2000000eff0e7230 */ /* 0x000fca0000004100 */
[----:B------:R-:W-:-:S04]  /*26190*/  FMUL R14, R14, UR21 ;  /* 0x000000150e0e7c20 */ /* 0x000fc80008400000 */
[----:B---3--:R-:W-:Y:S01]  /*261a0*/  FFMA R14, R35, UR20, R14 ;  /* 0x00000014230e7c23 */ /* 0x008fe2000800000e */
[----:B------:R-:W-:Y:S01]  /*261b0*/  @!P2 IADD3 R15, P4, P5, R6, UR8, R3 ;  /* 0x00000008060fac10 */ /* 0x000fe2000fd9e003 */
[----:B------:R-:W3:Y:S03]  /*261c0*/  LDL.LU R35, [R1+0x678] ;  /* 0x0006780001237983 */ /* 0x000ee60000300800 */
[----:B------:R-:W-:Y:S01]  /*261d0*/  F2FP.SATFINITE.E4M3.F32.PACK_AB_MERGE_C R17, RZ, R14, RZ ;  /* 0x0000000eff11723e */ /* 0x000fe200048070ff */
[----:B------:R-:W4:Y:S01]  /*261e0*/  LDL.LU R39, [R1+0x67c] ;  /* 0x00067c0001277983 */ /* 0x000f220000300800 */
[----:B------:R-:W-:-:S03]  /*261f0*/  PRMT R14, RZ, 0x7610, R14 ;  /* 0x00007610ff0e7816 */ /* 0x000fc6000000000e */
[----:B------:R0:W-:Y:S04]  /*26200*/  @!P3 STG.E.U8 desc[UR14][R12.64+0x1], R17 ;  /* 0x000001110c00b986 */ /* 0x0001e8000c10110e */
[----:B------:R-:W2:Y:S01]  /*26210*/  @!P2 LDG.E.U8 R14, desc[UR14][R10.64] ;  /* 0x0000000e0a0ea981 */ /* 0x000ea2000c1e1100 */
[----:B0-----:R-:W0:Y:S01]  /*26220*/  @!P2 LDC.64 R12, c[0x0][0x5c0] ;  /* 0x00017000ff0cab82 */ /* 0x001e220000000a00 */
[----:B------:R-:W-:Y:S02]  /*26230*/  ISETP.LT.OR P3, PT, R26, 0x2, !P1 ;  /* 0x000000021a00780c */ /* 0x000fe40004f61670 */
[----:B------:R-:W-:Y:S02]  /*26240*/  @!P2 IADD3.X R16, R29, UR7, R0, P4, P5 ;  /* 0x000000071d10ac10 */ /* 0x000fe4000a7ea400 */
[----:B0-----:R-:W-:-:S05]  /*26250*/  @!P2 IADD3 R12, P4, R15, R12, RZ ;  /* 0x0000000c0f0ca210 */ /* 0x001fca0007f9e0ff */
[----:B------:R-:W-:Y:S01]  /*26260*/  @!P2 IMAD.X R13, R16, 0x1, R13, P4 ;  /* 0x00000001100da824 */ /* 0x000fe200020e060d */
[----:B--2---:R-:W-:-:S04]  /*26270*/  LOP3.LUT R14, R14, 0xff, RZ, 0xc0, !PT ;  /* 0x000000ff0e0e7812 */ /* 0x004fc800078ec0ff */
[----:B------:R-:W-:-:S05]  /*26280*/  F2FP.F16.E4M3.UNPACK_B R14, R14 ;  /* 0x0000000eff0e723e */ /* 0x000fca00020006ff */
[----:B------:R-:W-:-:S05]  /*26290*/  HADD2.F32 R14, -RZ, R14.H0_H0 ;  /* 0x2000000eff0e7230 */ /* 0x000fca0000004100 */
[----:B------:R-:W-:-:S04]  /*262a0*/  FMUL R14, R14, UR21 ;  /* 0x000000150e0e7c20 */ /* 0x000fc80008400000 */
[----:B------:R-:W-:Y:S01]  /*262b0*/  FFMA R14, R38, UR20, R14 ;  /* 0x00000014260e7c23 */ /* 0x000fe2000800000e */
[----:B------:R-:W-:Y:S01]  /*262c0*/  @!P3 IADD3 R17, P4, P5, R6, UR8, R3 ;  /* 0x000000080611bc10 */ /* 0x000fe2000fd9e003 */
[----:B------:R-:W2:Y:S03]  /*262d0*/  LDL.LU R38, [R1+0x680] ;  /* 0x0006800001267983 */ /* 0x000ea60000300800 */
[----:B------:R-:W-:Y:S02]  /*262e0*/  F2FP.SATFINITE.E4M3.F32.PACK_AB_MERGE_C R15, RZ, R14, RZ ;  /* 0x0000000eff0f723e */ /* 0x000fe400048070ff */
[----:B------:R-:W-:-:S03]  /*262f0*/  PRMT R14, RZ, 0x7610, R14 ;  /* 0x00007610ff0e7816 */ /* 0x000fc6000000000e */
[----:B------:R0:W-:Y:S04]  /*26300*/  @!P2 STG.E.U8 desc[UR14][R12.64], R15 ;  /* 0x0000000f0c00a986 */ /* 0x0001e8000c10110e */
[----:B------:R-:W3:Y:S01]  /*26310*/  @!P3 LDG.E.U8 R14, desc[UR14][R10.64+0x1] ;  /* 0x0000010e0a0eb981 */ /* 0x000ee2000c1e1100 */
[----:B0-----:R-:W0:Y:S01]  /*26320*/  @!P3 LDC.64 R12, c[0x0][0x5c0] ;  /* 0x00017000ff0cbb82 */ /* 0x001e220000000a00 */
[----:B------:R-:W-:Y:S02]  /*26330*/  ISETP.LT.OR P2, PT, R26, 0x9, !P0 ;  /* 0x000000091a00780c */ /* 0x000fe40004741670 */
[----:B------:R-:W-:Y:S02]  /*26340*/  @!P3 IADD3.X R16, R29, UR7, R0, P4, P5 ;  /* 0x000000071d10bc10 */ /* 0x000fe4000a7ea400 */
        /* <DEDUP_REMOVED lines=12> */
[----:B0-----:R-:W0:Y:S01]  /*26410*/  @!P2 LDC.64 R12, c[0x0][0x5c0] ;  /* 0x00017000ff0cab82 */ /* 0x001e220000000a00 */
[----:B------:R-:W-:Y:S02]  /*26420*/  ISETP.LT.OR P3, PT, R26, 0xa, !P0 ;  /* 0x0000000a1a00780c */ /* 0x000fe40004761670 */
[----:B0-----:R-:W-:-:S04]  /*26430*/  @!P2 IADD3 R12, P4, P5, R6, UR8, R12 ;  /* 0x00000008060cac10 */ /* 0x001fc8000fd9e00c */
[----:B------:R-:W-:Y:S02]  /*26440*/  @!P2 IADD3.X R13, R29, UR7, R13, P4, P5 ;  /* 0x000000071d0dac10 */ /* 0x000fe4000a7ea40d */
        /* <DEDUP_REMOVED lines=17> */
[----:B--2---:R-:W-:Y:S01]  /*26560*/  FFMA R14, R38, UR20, R14 ;  /* 0x00000014260e7c23 */ /* 0x004fe2000800000e */
[----:B------:R-:W-:Y:S01]  /*26570*/  @!P2 IADD3 R17, P4, P5, R6, UR8, R3 ;  /* 0x000000080611ac10 */ /* 0x000fe2000fd9e003 */
[----:B------:R-:W2:Y:S03]  /*26580*/  LDL.LU R38, [R1+0x688] ;  /* 0x0006880001267983 */ /* 0x000ea60000300800 */
[----:B------:R-:W-:Y:S01]  /*26590*/  F2FP.SATFINITE.E4M3.F32.PACK_AB_MERGE_C R15, RZ, R14, RZ ;  /* 0x0000000eff0f723e */ /* 0x000fe200048070ff */
[----:B------:R-:W4:Y:S01]  /*265a0*/  LDL.LU R39, [R1+0x68c] ;  /* 0x00068c0001277983 */ /* 0x000f220000300800 */
        /* <DEDUP_REMOVED lines=12> */
[----:B------:R-:W-:Y:S01]  /*26670*/  FFMA R14, R35, UR20, R14 ;  /* 0x00000014230e7c23 */ /* 0x000fe2000800000e */
[----:B------:R-:W-:Y:S01]  /*26680*/  @!P3 IADD3 R17, P4, P5, R6, UR8, R3 ;  /* 0x000000080611bc10 */ /* 0x000fe2000fd9e003 */
[----:B------:R-:W3:Y:S03]  /*26690*/  LDL.LU R35, [R1+0x690] ;  /* 0x0006900001237983 */ /* 0x000ee60000300800 */
[----:B------:R-:W-:Y:S02]  /*266a0*/  F2FP.SATFINITE.E4M3.F32.PACK_AB_MERGE_C R15, RZ, R14, RZ ;  /* 0x0000000eff0f723e */ /* 0x000fe400048070ff */
        /* <DEDUP_REMOVED lines=313> */
[----:B------:R-:W-:Y:S01]  /*27a40*/  PRMT R16, RZ, 0x7610, R16 ;  /* 0x00007610ff107816 */ /* 0x000fe20000000010 */
        /* <DEDUP_REMOVED lines=15> */
[----:B------:R-:W0:Y:S03]  /*27b40*/  @!P3 LDC.64 R14, c[0x0][0x5c0] ;  /* 0x00017000ff0ebb82 */ /* 0x000e260000000a00 */
[----:B------:R1:W-:Y:S04]  /*27b50*/  @!P2 STG.E.U8 desc[UR14][R12.64+0x38], R17 ;  /* 0x000038110c00a986 */ /* 0x0003e8000c10110e */
[----:B------:R-:W4:Y:S01]  /*27b60*/  @!P3 LDG.E.U8 R16, desc[UR14][R8.64+0x39] ;  /* 0x0000390e0810b981 */ /* 0x000f22000c1e1100 */
[----:B------:R-:W-:-:S13]  /*27b70*/  ISETP.LT.OR P2, PT, R26, 0x39, !P1 ;  /* 0x000000391a00780c */ /* 0x000fda0004f41670 */
[----:B-1----:R-:W1:Y:S01]  /*27b80*/  @!P2 LDC.64 R12, c[0x0][0x5c0] ;  /* 0x00017000ff0cab82 */ /* 0x002e620000000a00 */
        /* <DEDUP_REMOVED lines=14> */
[----:B------:R-:W-:Y:S02]  /*27c70*/  ISETP.LT.OR P3, PT, R26, 0x3a, !P1 ;  /* 0x0000003a1a00780c */ /* 0x000fe40004f61670 */
[----:B------:R-:W-:Y:S02]  /*27c80*/  @!P2 IADD3.X R18, R29, UR7, R0, P4, P5 ;  /* 0x000000071d12ac10 */ /* 0x000fe4000a7ea400 */
[----:B-1----:R-:W-:-:S05]  /*27c90*/  @!P2 IADD3 R12, P4, R19, R12, RZ ;  /* 0x0000000c130ca210 */ /* 0x002fca0007f9e0ff */
[----:B------:R-:W-:-:S04]  /*27ca0*/  @!P2 IMAD.X R13, R18, 0x1, R13, P4 ;  /* 0x00000001120da824 */ /* 0x000fc800020e060d */
[----:B0-----:R-:W0:Y:S01]  /*27cb0*/  @!P3 LDC.64 R14, c[0x0][0x5c0] ;  /* 0x00017000ff0ebb82 */ /* 0x001e220000000a00 */
        /* <DEDUP_REMOVED lines=11> */
[----:B------:R-:W-:Y:S02]  /*27d70*/  ISETP.LT.OR P2, PT, R26, 0x41, !P0 ;  /* 0x000000411a00780c */ /* 0x000fe40004741670 */
[----:B------:R-:W-:Y:S02]  /*27d80*/  @!P3 IADD3.X R18, R29, UR7, R0, P4, P5 ;  /* 0x000000071d12bc10 */ /* 0x000fe4000a7ea400 */
[----:B0-----:R-:W-:-:S05]  /*27d90*/  @!P3 IADD3 R14, P4, R19, R14, RZ ;  /* 0x0000000e130eb210 */ /* 0x001fca0007f9e0ff */
[----:B------:R-:W-:-:S04]  /*27da0*/  @!P3 IMAD.X R15, R18, 0x1, R15, P4 ;  /* 0x00000001120fb824 */ /* 0x000fc800020e060f */
[----:B-1----:R-:W0:Y:S01]  /*27db0*/  @!P2 LDC.64 R12, c[0x0][0x5c0] ;  /* 0x00017000ff0cab82 */ /* 0x002e220000000a00 */
        /* <DEDUP_REMOVED lines=10> */
[----:B------:R-:W-:Y:S02]  /*27e60*/  ISETP.LT.OR P3, PT, R26, 0x42, !P0 ;  /* 0x000000421a00780c */ /* 0x000fe40004761670 */
[----:B-1----:R-:W-:Y:S02]  /*27e70*/  PRMT R14, RZ, 0x7610, R14 ;  /* 0x00007610ff0e7816 */ /* 0x002fe4000000000e */
[----:B----4-:R-:W-:-:S04]  /*27e80*/  LOP3.LUT R16, R16, 0xff, RZ, 0xc0, !PT ;  /* 0x000000ff10107812 */ /* 0x010fc800078ec0ff */
[----:B------:R-:W-:-:S05]  /*27e90*/  F2FP.F16.E4M3.UNPACK_B R16, R16 ;  /* 0x00000010ff10723e */ /* 0x000fca00020006ff */
[----:B------:R-:W-:-:S05]  /*27ea0*/  HADD2.F32 R16, -RZ, R16.H0_H0 ;  /* 0x20000010ff107230 */ /* 0x000fca0000004100 */
[----:B------:R-:W-:Y:S01]  /*27eb0*/  FMUL R17, R16, UR21 ;  /* 0x0000001510117c20 */ /* 0x000fe20008400000 */
[----:B0-----:R-:W-:-:S03]  /*27ec0*/  @!P2 IADD3 R16, P4, P5, R6, UR8, R12 ;  /* 0x000000080610ac10 */ /* 0x001fc6000fd9e00c */
[----:B------:R-:W-:Y:S01]  /*27ed0*/  FFMA R12, R39, UR20, R17 ;  /* 0x00000014270c7c23 */ /* 0x000fe20008000011 */
[----:B------:R-:W-:-:S04]  /*27ee0*/  @!P2 IADD3.X R17, R29, UR7, R13, P4, P5 ;  /* 0x000000071d11ac10 */ /* 0x000fc8000a7ea40d */
[----:B------:R-:W-:Y:S02]  /*27ef0*/  F2FP.SATFINITE.E4M3.F32.PACK_AB_MERGE_C R19, RZ, R12, RZ ;  /* 0x0000000cff13723e */ /* 0x000fe400048070ff */
[----:B------:R-:W0:Y:S03]  /*27f00*/  @!P3 LDC.64 R12, c[0x0][0x5c0] ;  /* 0x00017000ff0cbb82 */ /* 0x000e260000000a00 */
[----:B------:R1:W-:Y:S04]  /*27f10*/  @!P2 STG.E.U8 desc[UR14][R16.64+0x40], R19 ;  /* 0x000040131000a986 */ /* 0x0003e8000c10110e */
[----:B------:R-:W4:Y:S01]  /*27f20*/  @!P3 LDG.E.U8 R14, desc[UR14][R8.64+0x41] ;  /* 0x0000410e080eb981 */ /* 0x000f22000c1e1100 */
[----:B------:R-:W-:-:S02]  /*27f30*/  ISETP.LT.OR P2, PT, R26, 0x41, !P1 ;  /* 0x000000411a00780c */ /* 0x000fc40004f41670 */
[----:B-1----:R-:W-:Y:S02]  /*27f40*/  PRMT R16, RZ, 0x7610, R16 ;  /* 0x00007610ff107816 */ /* 0x002fe40000000010 */
[----:B----4-:R-:W-:-:S04]  /*27f50*/  LOP3.LUT R14, R14, 0xff, RZ, 0xc0, !PT ;  /* 0x000000ff0e0e7812 */ /* 0x010fc800078ec0ff */
[----:B------:R-:W-:-:S05]  /*27f60*/  F2FP.F16.E4M3.UNPACK_B R14, R14 ;  /* 0x0000000eff0e723e */ /* 0x000fca00020006ff */
[----:B------:R-:W-:-:S05]  /*27f70*/  HADD2.F32 R14, -RZ, R14.H0_H0 ;  /* 0x2000000eff0e7230 */ /* 0x000fca0000004100 */
[----:B------:R-:W-:Y:S01]  /*27f80*/  FMUL R15, R14, UR21 ;  /* 0x000000150e0f7c20 */ /* 0x000fe20008400000 */
[----:B0-----:R-:W-:-:S03]  /*27f90*/  @!P3 IADD3 R14, P4, P5, R6, UR8, R12 ;  /* 0x00000008060ebc10 */ /* 0x001fc6000fd9e00c */
[----:B---3--:R-:W-:Y:S01]  /*27fa0*/  FFMA R12, R35, UR20, R15 ;  /* 0x00000014230c7c23 */ /* 0x008fe2000800000f */
[----:B------:R-:W-:Y:S01]  /*27fb0*/  @!P3 IADD3.X R15, R29, UR7, R13, P4, P5 ;  /* 0x000000071d0fbc10 */ /* 0x000fe2000a7ea40d */
[----:B------:R-:W3:Y:S03]  /*27fc0*/  LDL.LU R35, [R1+0x6f8] ;  /* 0x0006f80001237983 */ /* 0x000ee60000300800 */
[----:B------:R-:W-:Y:S01]  /*27fd0*/  F2FP.SATFINITE.E4M3.F32.PACK_AB_MERGE_C R19, RZ, R12, RZ ;  /* 0x0000000cff13723e */ /* 0x000fe200048070ff */
[----:B------:R-:W4:Y:S01]  /*27fe0*/  LDL.LU R39, [R1+0x6fc] ;  /* 0x0006fc0001277983 */ /* 0x000f220000300800 */
[----:B------:R-:W0:Y:S03]  /*27ff0*/  @!P2 LDC.64 R12, c[0x0][0x5c0] ;  /* 0x00017000ff0cab82 */ /* 0x000e260000000a00 */
[----:B------:R1:W-:Y:S04]  /*28000*/  @!P3 STG.E.U8 desc[UR14][R14.64+0x41], R19 ;  /* 0x000041130e00b986 */ /* 0x0003e8000c10110e */
[----:B------:R-:W2:Y:S01]  /*28010*/  @!P2 LDG.E.U8 R16, desc[UR14][R10.64+0x40] ;  /* 0x0000400e0a10a981 */ /* 0x000ea2000c1e1100 */
[----:B------:R-:W-:-:S02]  /*28020*/  @!P2 IADD3 R21, P4, P5, R6, UR8, R3 ;  /* 0x000000080615ac10 */ /* 0x000fc4000fd9e003 */
[----:B------:R-:W-:Y:S02]  /*28030*/  ISETP.LT.OR P3, PT, R26, 0x42, !P1 ;  /* 0x000000421a00780c */ /* 0x000fe40004f61670 */
[----:B------:R-:W-:Y:S02]  /*28040*/  @!P2 IADD3.X R18, R29, UR7, R0, P4, P5 ;  /* 0x000000071d12ac10 */ /* 0x000fe4000a7ea400 */
[----:B-1----:R-:W-:Y:S02]  /*28050*/  PRMT R14, RZ, 0x7610, R14 ;  /* 0x00007610ff0e7816 */ /* 0x002fe4000000000e */
[----:B--2---:R-:W-:-:S04]  /*28060*/  LOP3.LUT R16, R16, 0xff, RZ, 0xc0, !PT ;  /* 0x000000ff10107812 */ /* 0x004fc800078ec0ff */
[----:B------:R-:W-:-:S05]  /*28070*/  F2FP.F16.E4M3.UNPACK_B R16, R16 ;  /* 0x00000010ff10723e */ /* 0x000fca00020006ff */
[----:B------:R-:W-:-:S05]  /*28080*/  HADD2.F32 R16, -RZ, R16.H0_H0 ;  /* 0x20000010ff107230 */ /* 0x000fca0000004100 */
[----:B------:R-:W-:Y:S01]  /*28090*/  FMUL R17, R16, UR21 ;  /* 0x0000001510117c20 */ /* 0x000fe20008400000 */
[----:B0-----:R-:W-:-:S03]  /*280a0*/  @!P2 IADD3 R16, P4, R21, R12, RZ ;  /* 0x0000000c1510a210 */ /* 0x001fc60007f9e0ff */
[----:B------:R-:W-:Y:S02]  /*280b0*/  FFMA R12, R38, UR20, R17 ;  /* 0x00000014260c7c23 */ /* 0x000fe40008000011 */
[----:B------:R-:W-:Y:S01]  /*280c0*/  @!P2 IMAD.X R17, R18, 0x1, R13, P4 ;  /* 0x000000011211a824 */ /* 0x000fe200020e060d */
[----:B------:R-:W2:Y:S02]  /*280d0*/  LDL.LU R38, [R1+0x700] ;  /* 0x0007000001267983 */ /* 0x000ea40000300800 */
[----:B------:R-:W-:Y:S02]  /*280e0*/  F2FP.SATFINITE.E4M3.F32.PACK_AB_MERGE_C R15, RZ, R12, RZ ;  /* 0x0000000cff0f723e */ /* 0x000fe400048070ff */
[----:B------:R-:W0:Y:S03]  /*280f0*/  @!P3 LDC.64 R12, c[0x0][0x5c0] ;  /* 0x00017000ff0cbb82 */ /* 0x000e260000000a00 */
[----:B------:R1:W-:Y:S04]  /*28100*/  @!P2 STG.E.U8 desc[UR14][R16.64+0x40], R15 ;  /* 0x0000400f1000a986 */ /* 0x0003e8000c10110e */
[----:B------:R-:W3:Y:S01]  /*28110*/  @!P3 LDG.E.U8 R14, desc[UR14][R10.64+0x41] ;  /* 0x0000410e0a0eb981 */ /* 0x000ee2000c1e1100 */
[----:B------:R-:W-:-:S02]  /*28120*/  @!P3 IADD3 R19, P4, P5, R6, UR8, R3 ;  /* 0x000000080613bc10 */ /* 0x000fc4000fd9e003 */
[----:B------:R-:W-:Y:S02]  /*28130*/  ISETP.LT.OR P2, PT, R26, 0x49, !P0 ;  /* 0x000000491a00780c */ /* 0x000fe40004741670 */
[----:B------:R-:W-:Y:S02]  /*28140*/  @!P3 IADD3.X R18, R29, UR7, R0, P4, P5 ;  /* 0x000000071d12bc10 */ /* 0x000fe4000a7ea400 */
[----:B0-----:R-:W-:-:S05]  /*28150*/  @!P3 IADD3 R12, P4, R19, R12, RZ ;  /* 0x0000000c130cb210 */ /* 0x001fca0007f9e0ff */
[----:B------:R-:W-:-:S04]  /*28160*/  @!P3 IMAD.X R13, R18, 0x1, R13, P4 ;  /* 0x00000001120db824 */ /* 0x000fc800020e060d */
[----:B------:R-:W0:Y:S01]  /*28170*/  @!P2 LDC.64 R18, c[0x0][0x5c0] ;  /* 0x00017000ff12ab82 */ /* 0x000e220000000a00 */
[----:B---3--:R-:W-:-:S04]  /*28180*/  LOP3.LUT R14, R14, 0xff, RZ, 0xc0, !PT ;  /* 0x000000ff0e0e7812 */ /* 0x008fc800078ec0ff */
[----:B------:R-:W-:-:S05]  /*28190*/  F2FP.F16.E4M3.UNPACK_B R14, R14 ;  /* 0x0000000eff0e723e */ /* 0x000fca00020006ff */
[----:B------:R-:W-:-:S05]  /*281a0*/  HADD2.F32 R14, -RZ, R14.H0_H0 ;  /* 0x2000000eff0e7230 */ /* 0x000fca0000004100 */
[----:B------:R-:W-:-:S04]  /*281b0*/  FMUL R14, R14, UR21 ;  /* 0x000000150e0e7c20 */ /* 0x000fc80008400000 */
[----:B------:R-:W-:Y:S02]  /*281c0*/  FFMA R14, R35, UR20, R14 ;  /* 0x00000014230e7c23 */ /* 0x000fe4000800000e */
[----:B------:R-:W3:Y:S03]  /*281d0*/  LDL.LU R35, [R1+0x704] ;  /* 0x0007040001237983 */ /* 0x000ee60000300800 */
[----:B-1----:R-:W-:Y:S02]  /*281e0*/  F2FP.SATFINITE.E4M3.F32.PACK_AB_MERGE_C R17, RZ, R14, RZ ;  /* 0x0000000eff11723e */ /* 0x002fe400048070ff */
        /* <DEDUP_REMOVED lines=11> */
[----:B------:R-:W-:Y:S02]  /*282a0*/  @!P2 IADD3.X R15, R29, UR7, R19, P4, P5 ;  /* 0x000000071d0fac10 */ /* 0x000fe4000a7ea413 */
[----:B------:R-:W0:Y:S02]  /*282b0*/  @!P3 LDC.64 R18, c[0x0][0x5c0] ;  /* 0x00017000ff12bb82 */ /* 0x000e240000000a00 */
[----:B------:R-:W-:-:S05]  /*282c0*/  F2FP.SATFINITE.E4M3.F32.PACK_AB_MERGE_C R17, RZ, R16, RZ ;  /* 0x00000010ff11723e */ /* 0x000fca00048070ff */
[----:B------:R1:W-:Y:S04]  /*282d0*/  @!P2 STG.E.U8 desc[UR14][R14.64+0x48], R17 ;  /* 0x000048110e00a986 */ /* 0x0003e8000c10110e */
[----:B------:R-:W4:Y:S01]  /*282e0*/  @!P3 LDG.E.U8 R12, desc[UR14][R8.64+0x49] ;  /* 0x0000490e080cb981 */ /* 0x000f22000c1e1100 */
[----:B------:R-:W-:Y:S02]  /*282f0*/  ISETP.LT.OR P2, PT, R26, 0x49, !P1 ;  /* 0x000000491a00780c */ /* 0x000fe40004f41670 */
[----:B-1----:R-:W-:-:S11]  /*28300*/  PRMT R14, RZ, 0x7610, R14 ;  /* 0x00007610ff0e7816 */ /* 0x002fd6000000000e */
[----:B------:R-:W1:Y:S01]  /*28310*/  @!P2 LDC.64 R20, c[0x0][0x5c0] ;  /* 0x00017000ff14ab82 */ /* 0x000e620000000a00 */
[----:B----4-:R-:W-:-:S04]  /*28320*/  LOP3.LUT R12, R12, 0xff, RZ, 0xc0, !PT ;  /* 0x000000ff0c0c7812 */ /* 0x010fc800078ec0ff */
[----:B------:R-:W-:-:S05]  /*28330*/  F2FP.F16.E4M3.UNPACK_B R12, R12 ;  /* 0x0000000cff0c723e */ /* 0x000fca00020006ff */
[----:B------:R-:W-:-:S05]  /*28340*/  HADD2.F32 R12, -RZ, R12.H0_H0 ;  /* 0x2000000cff0c7230 */ /* 0x000fca0000004100 */
[----:B------:R-:W-:Y:S01]  /*28350*/  FMUL R13, R12, UR21 ;  /* 0x000000150c0d7c20 */ /* 0x000fe20008400000 */
[----:B0-----:R-:W-:-:S03]  /*28360*/  @!P3 IADD3 R12, P4, P5, R6, UR8, R18 ;  /* 0x00000008060cbc10 */ /* 0x001fc6000fd9e012 */
[----:B--2---:R-:W-:Y:S01]  /*28370*/  FFMA R16, R38, UR20, R13 ;  /* 0x0000001426107c23 */ /* 0x004fe2000800000d */
[----:B------:R-:W-:Y:S01]  /*28380*/  @!P3 IADD3.X R13, R29, UR7, R19, P4, P5 ;  /* 0x000000071d0dbc10 */ /* 0x000fe2000a7ea413 */
[----:B------:R-:W2:Y:S03]  /*28390*/  LDL.LU R38, [R1+0x708] ;  /* 0x0007080001267983 */ /* 0x000ea60000300800 */
[----:B------:R-:W-:Y:S01]  /*283a0*/  F2FP.SATFINITE.E4M3.F32.PACK_AB_MERGE_C R17, RZ, R16, RZ ;  /* 0x00000010ff11723e */ /* 0x000fe200048070ff */
[----:B------:R-:W4:Y:S04]  /*283b0*/  LDL.LU R39, [R1+0x70c] ;  /* 0x00070c0001277983 */ /* 0x000f280000300800 */
[----:B------:R3:W-:Y:S04]  /*283c0*/  @!P3 STG.E.U8 desc[UR14][R12.64+0x49], R17 ;  /* 0x000049110c00b986 */ /* 0x0007e8000c10110e */
[----:B------:R-:W3:Y:S01]  /*283d0*/  @!P2 LDG.E.U8 R14, desc[UR14][R10.64+0x48] ;  /* 0x0000480e0a0ea981 */ /* 0x000ee2000c1e1100 */
[----:B------:R-:W-:-:S02]  /*283e0*/  @!P2 IADD3 R19, P4, P5, R6, UR8, R3 ;  /* 0x000000080613ac10 */ /* 0x000fc4000fd9e003 */
[----:B------:R-:W-:Y:S02]  /*283f0*/  ISETP.LT.OR P3, PT, R26, 0x4a, !P1 ;  /* 0x0000004a1a00780c */ /* 0x000fe40004f61670 */
[----:B------:R-:W-:Y:S02]  /*28400*/  @!P2 IADD3.X R16, R29, UR7, R0, P4, P5 ;  /* 0x000000071d10ac10 */ /* 0x000fe4000a7ea400 */
[----:B---3--:R-:W-:-:S04]  /*28410*/  LOP3.LUT R14, R14, 0xff, RZ, 0xc0, !PT ;  /* 0x000000ff0e0e7812 */ /* 0x008fc800078ec0ff */
[----:B------:R-:W-:-:S05]  /*28420*/  F2FP.F16.E4M3.UNPACK_B R14, R14 ;  /* 0x0000000eff0e723e */ /* 0x000fca00020006ff */
[----:B------:R-:W-:-:S05]  /*28430*/  HADD2.F32 R14, -RZ, R14.H0_H0 ;  /* 0x2000000eff0e7230 */ /* 0x000fca0000004100 */
[----:B------:R-:W-:Y:S01]  /*28440*/  FMUL R15, R14, UR21 ;  /* 0x000000150e0f7c20 */ /* 0x000fe20008400000 */
[----:B-1----:R-:W-:-:S03]  /*28450*/  @!P2 IADD3 R14, P4, R19, R20, RZ ;  /* 0x00000014130ea210 */ /* 0x002fc60007f9e0ff */
[----:B------:R-:W-:Y:S02]  /*28460*/  FFMA R12, R35, UR20, R15 ;  /* 0x00000014230c7c23 */ /* 0x000fe4000800000f */
[----:B------:R-:W-:Y:S01]  /*28470*/  @!P2 IMAD.X R15, R16, 0x1, R21, P4 ;  /* 0x00000001100fa824 */ /* 0x000fe200020e0615 */
[----:B------:R-:W3:Y:S01]  /*28480*/  LDL.LU R35, [R1+0x710] ;  /* 0x0007100001237983 */ /* 0x000ee20000300800 */
[----:B------:R-:W0:Y:S01]  /*28490*/  @!P3 LDC.64 R20, c[0x0][0x5c0] ;  /* 0x00017000ff14bb82 */ /* 0x000e220000000a00 */
[----:B------:R-:W-:Y:S02]  /*284a0*/  F2FP.SATFINITE.E4M3.F32.PACK_AB_MERGE_C R17, RZ, R12, RZ ;  /* 0x0000000cff11723e */ /* 0x000fe400048070ff */
[----:B------:R-:W-:-:S03]  /*284b0*/  PRMT R12, RZ, 0x7610, R12 ;  /* 0x00007610ff0c7816 */ /* 0x000fc6000000000c */
[----:B------:R2:W-:Y:S04]  /*284c0*/  @!P2 STG.E.U8 desc[UR14][R14.64+0x48], R17 ;  /* 0x000048110e00a986 */ /* 0x0005e8000c10110e */
[----:B------:R-:W4:Y:S01]  /*284d0*/  @!P3 LDG.E.U8 R12, desc[UR14][R10.64+0x49] ;  /* 0x0000490e0a0cb981 */ /* 0x000f22000c1e1100 */
[----:B------:R-:W-:Y:S02]  /*284e0*/  @!P3 IADD3 R19, P4, P5, R6, UR8, R3 ;  /* 0x000000080613bc10 */ /* 0x000fe4000fd9e003 */
[----:B------:R-:W-:Y:S02]  /*284f0*/  ISETP.LT.OR P2, PT, R26, 0x51, !P0 ;  /* 0x000000511a00780c */ /* 0x000fe40004741670 */
[----:B------:R-:W-:Y:S02]  /*28500*/  @!P3 IADD3.X R16, R29, UR7, R0, P4, P5 ;  /* 0x000000071d10bc10 */ /* 0x000fe4000a7ea400 */
[----:B----4-:R-:W-:-:S04]  /*28510*/  LOP3.LUT R12, R12, 0xff, RZ, 0xc0, !PT ;  /* 0x000000ff0c0c7812 */ /* 0x010fc800078ec0ff */
[----:B------:R-:W-:-:S05]  /*28520*/  F2FP.F16.E4M3.UNPACK_B R12, R12 ;  /* 0x0000000cff0c723e */ /* 0x000fca00020006ff */
[----:B------:R-:W-:-:S05]  /*28530*/  HADD2.F32 R12, -RZ, R12.H0_H0 ;  /* 0x2000000cff0c7230 */ /* 0x000fca0000004100 */
[----:B------:R-:W-:Y:S01]  /*28540*/  FMUL R13, R12, UR21 ;  /* 0x000000150c0d7c20 */ /* 0x000fe20008400000 */
[----:B0-----:R-:W-:Y:S02]  /*28550*/  @!P3 IADD3 R12, P4, R19, R20, RZ ;  /* 0x00000014130cb210 */ /* 0x001fe40007f9e0ff */
[----:B------:R-:W0:Y:S01]  /*28560*/  @!P2 LDC.64 R18, c[0x0][0x5c0] ;  /* 0x00017000ff12ab82 */ /* 0x000e220000000a00 */
[----:B--2---:R-:W-:Y:S02]  /*28570*/  FFMA R14, R38, UR20, R13 ;  /* 0x00000014260e7c23 */ /* 0x004fe4000800000d */
[----:B------:R-:W-:Y:S01]  /*28580*/  @!P3 IMAD.X R13, R16, 0x1, R21, P4 ;  /* 0x00000001100db824 */ /* 0x000fe200020e0615 */
[----:B------:R-:W2:Y:S02]  /*28590*/  LDL.LU R38, [R1+0x714] ;  /* 0x0007140001267983 */ /* 0x000ea40000300800 */
        /* <DEDUP_REMOVED lines=29> */
[----:B------:R-:W4:Y:S04]  /*28770*/  LDL.LU R39, [R1+0x71c] ;  /* 0x00071c0001277983 */ /* 0x000f280000300800 */
[----:B------:R2:W-:Y:S04]  /*28780*/  @!P3 STG.E.U8 desc[UR14][R12.64+0x51], R17 ;  /* 0x000051110c00b986 */ /* 0x0005e8000c10110e */
[----:B------:R-:W2:Y:S01]  /*28790*/  @!P2 LDG.E.U8 R14, desc[UR14][R10.64+0x50] ;  /* 0x0000500e0a0ea981 */ /* 0x000ea2000c1e1100 */
[----:B------:R-:W-:-:S02]  /*287a0*/  @!P2 IADD3 R19, P4, P5, R6, UR8, R3 ;  /* 0x000000080613ac10 */ /* 0x000fc4000fd9e003 */
[----:B------:R-:W-:Y:S02]  /*287b0*/  ISETP.LT.OR P3, PT, R26, 0x52, !P1 ;  /* 0x000000521a00780c */ /* 0x000fe40004f61670 */
[----:B------:R-:W-:Y:S02]  /*287c0*/  @!P2 IADD3.X R16, R29, UR7, R0, P4, P5 ;  /* 0x000000071d10ac10 */ /* 0x000fe4000a7ea400 */
[----:B--2---:R-:W-:-:S04]  /*287d0*/  LOP3.LUT R14, R14, 0xff, RZ, 0xc0, !PT ;  /* 0x000000ff0e0e7812 */ /* 0x004fc800078ec0ff */
[----:B------:R-:W-:-:S05]  /*287e0*/  F2FP.F16.E4M3.UNPACK_B R14, R14 ;  /* 0x0000000eff0e723e */ /* 0x000fca00020006ff */
[----:B------:R-:W-:-:S05]  /*287f0*/  HADD2.F32 R14, -RZ, R14.H0_H0 ;  /* 0x2000000eff0e7230 */ /* 0x000fca0000004100 */
[----:B------:R-:W-:Y:S01]  /*28800*/  FMUL R15, R14, UR21 ;  /* 0x000000150e0f7c20 */ /* 0x000fe20008400000 */
[----:B-1----:R-:W-:-:S03]  /*28810*/  @!P2 IADD3 R14, P4, R19, R20, RZ ;  /* 0x00000014130ea210 */ /* 0x002fc60007f9e0ff */
[----:B------:R-:W-:Y:S02]  /*28820*/  FFMA R12, R38, UR20, R15 ;  /* 0x00000014260c7c23 */ /* 0x000fe4000800000f */
[----:B------:R-:W-:Y:S01]  /*28830*/  @!P2 IMAD.X R15, R16, 0x1, R21, P4 ;  /* 0x00000001100fa824 */ /* 0x000fe200020e0615 */
[----:B------:R-:W2:Y:S01]  /*28840*/  LDL.LU R38, [R1+0x720] ;  /* 0x0007200001267983 */ /* 0x000ea20000300800 */
        /* <DEDUP_REMOVED lines=14> */
[----:B---3--:R-:W-:Y:S02]  /*28930*/  FFMA R14, R35, UR20, R13 ;  /* 0x00000014230e7c23 */ /* 0x008fe4000800000d */
[----:B------:R-:W-:Y:S01]  /*28940*/  @!P3 IMAD.X R13, R16, 0x1, R21, P4 ;  /* 0x00000001100db824 */ /* 0x000fe200020e0615 */
[----:B------:R-:W3:Y:S02]  /*28950*/  LDL.LU R35, [R1+0x724] ;  /* 0x0007240001237983 */ /* 0x000ee40000300800 */
        /* <DEDUP_REMOVED lines=28> */
[----:B------:R-:W-:Y:S02]  /*28b20*/  F2FP.SATFINITE.E4M3.F32.PACK_AB_MERGE_C R17, RZ, R16, RZ ;  /* 0x00000010ff11723e */ /* 0x000fe400048070ff */
[----:B------:R-:W-:Y:S01]  /*28b30*/  @!P2 IADD3 R19, P4, P5, R6, UR8, R3 ;  /* 0x000000080613ac10 */ /* 0x000fe2000fd9e003 */
[----:B------:R-:W4:Y:S04]  /*28b40*/  LDL.LU R39, [R1+0x72c] ;  /* 0x00072c0001277983 */ /* 0x000f280000300800 */
[----:B------:R3:W-:Y:S04]  /*28b50*/  @!P3 STG.E.U8 desc[UR14][R12.64+0x59], R17 ;  /* 0x000059110c00b986 */ /* 0x0007e8000c10110e */
[----:B------:R-:W3:Y:S01]  /*28b60*/  @!P2 LDG.E.U8 R14, desc[UR14][R10.64+0x58] ;  /* 0x0000580e0a0ea981 */ /* 0x000ee2000c1e1100 */
[----:B------:R-:W-:-:S02]  /*28b70*/  ISETP.LT.OR P3, PT, R26, 0x5a, !P1 ;  /* 0x0000005a1a00780c */ /* 0x000fc40004f61670 */
        /* <DEDUP_REMOVED lines=54> */
[----:B------:R-:W-:Y:S02]  /*28ee0*/  F2FP.SATFINITE.E4M3.F32.PACK_AB_MERGE_C R17, RZ, R16, RZ ;  /* 0x00000010ff11723e */ /* 0x000fe400048070ff */
[----:B------:R-:W-:Y:S01]  /*28ef0*/  @!P2 IADD3 R19, P4, P5, R6, UR8, R3 ;  /* 0x000000080613ac10 */ /* 0x000fe2000fd9e003 */
[----:B------:R-:W4:Y:S04]  /*28f00*/  LDL.LU R39, [R1+0x73c] ;  /* 0x00073c0001277983 */ /* 0x000f280000300800 */
[----:B------:R2:W-:Y:S04]  /*28f10*/  @!P3 STG.E.U8 desc[UR14][R12.64+0x61], R17 ;  /* 0x000061110c00b986 */ /* 0x0005e8000c10110e */
[----:B------:R-:W2:Y:S01]  /*28f20*/  @!P2 LDG.E.U8 R14, desc[UR14][R10.64+0x60] ;  /* 0x0000600e0a0ea981 */ /* 0x000ea2000c1e1100 */
[----:B------:R-:W-:-:S02]  /*28f30*/  ISETP.LT.OR P3, PT, R26, 0x62, !P1 ;  /* 0x000000621a00780c */ /* 0x000fc40004f61670 */
        /* <DEDUP_REMOVED lines=1105> */
[----:B------:R-:W-:Y:S01]  /*2d450*/  ISETP.LT.OR P0, PT, R26, 0xfa, !P0 ;  /* 0x000000fa1a00780c */ /* 0x000fe20004701670 */
[----:B------:R-:W3:Y:S01]  /*2d460*/  LDL.LU R35, [R1+0x864] ;  /* 0x0008640001237983 */ /* 0x000ee20000300800 */
[----:B------:R-:W-:Y:S02]  /*2d470*/  F2FP.SATFINITE.E4M3.F32.PACK_AB_MERGE_C R17, RZ, R14, RZ ;  /* 0x0000000eff11723e */ /* 0x000fe400048070ff */
[----:B------:R-:W-:-:S03]  /*2d480*/  PRMT R14, RZ, 0x7610, R14 ;  /* 0x00007610ff0e7816 */ /* 0x000fc6000000000e */
[----:B------:R1:W-:Y:S04]  /*2d490*/  @!P3 STG.E.U8 desc[UR14][R12.64+0xf1], R17 ;  /* 0x0000f1110c00b986 */ /* 0x0003e8000c10110e */
[----:B------:R-:W4:Y:S01]  /*2d4a0*/  @!P2 LDG.E.U8 R14, desc[UR14][R8.64+0xf8] ;  /* 0x0000f80e080ea981 */ /* 0x000f22000c1e1100 */
        /* <DEDUP_REMOVED lines=11> */
[----:B------:R4:W2:Y:S01]  /*2d560*/  @!P0 LDG.E.U8 R12, desc[UR14][R8.64+0xf9] ;  /* 0x0000f90e080c8981 */ /* 0x0008a2000c1e1100 */
[----:B------:R-:W-:Y:S02]  /*2d570*/  ISETP.LT.OR P2, PT, R26, 0xf9, !P1 ;  /* 0x000000f91a00780c */ /* 0x000fe40004f41670 */
[----:B----4-:R-:W-:Y:S02]  /*2d580*/  PRMT R8, RZ, 0x7610, R8 ;  /* 0x00007610ff087816 */ /* 0x010fe40000000008 */
[----:B--2---:R-:W-:-:S04]  /*2d590*/  LOP3.LUT R12, R12, 0xff, RZ, 0xc0, !PT ;  /* 0x000000ff0c0c7812 */ /* 0x004fc800078ec0ff */
[----:B------:R-:W-:-:S05]  /*2d5a0*/  F2FP.F16.E4M3.UNPACK_B R12, R12 ;  /* 0x0000000cff0c723e */ /* 0x000fca00020006ff */
[----:B------:R-:W-:-:S05]  /*2d5b0*/  HADD2.F32 R12, -RZ, R12.H0_H0 ;  /* 0x2000000cff0c7230 */ /* 0x000fca0000004100 */
[----:B------:R-:W-:Y:S01]  /*2d5c0*/  FMUL R13, R12, UR21 ;  /* 0x000000150c0d7c20 */ /* 0x000fe20008400000 */
[----:B0-----:R-:W-:-:S03]  /*2d5d0*/  @!P0 IADD3 R12, P3, P4, R6, UR8, R18 ;  /* 0x00000008060c8c10 */ /* 0x001fc6000fc7e012 */
[----:B------:R-:W-:Y:S01]  /*2d5e0*/  FFMA R16, R38, UR20, R13 ;  /* 0x0000001426107c23 */ /* 0x000fe2000800000d */
[----:B------:R-:W-:Y:S02]  /*2d5f0*/  @!P0 IADD3.X R13, R29, UR7, R19, P3, P4 ;  /* 0x000000071d0d8c10 */ /* 0x000fe40009fe8413 */
[----:B------:R-:W0:Y:S02]  /*2d600*/  @!P2 LDC.64 R18, c[0x0][0x5c0] ;  /* 0x00017000ff12ab82 */ /* 0x000e240000000a00 */
[----:B-1----:R-:W-:-:S05]  /*2d610*/  F2FP.SATFINITE.E4M3.F32.PACK_AB_MERGE_C R15, RZ, R16, RZ ;  /* 0x00000010ff0f723e */ /* 0x002fca00048070ff */
[----:B------:R1:W-:Y:S04]  /*2d620*/  @!P0 STG.E.U8 desc[UR14][R12.64+0xf9], R15 ;  /* 0x0000f90f0c008986 */ /* 0x0003e8000c10110e */
[----:B------:R-:W2:Y:S01]  /*2d630*/  @!P2 LDG.E.U8 R8, desc[UR14][R10.64+0xf8] ;  /* 0x0000f80e0a08a981 */ /* 0x000ea2000c1e1100 */
[----:B------:R-:W-:-:S04]  /*2d640*/  @!P2 IADD3 R17, P0, P3, R6, UR8, R3 ;  /* 0x000000080611ac10 */ /* 0x000fc8000fb1e003 */
[----:B------:R-:W-:Y:S02]  /*2d650*/  @!P2 IADD3.X R16, R29, UR7, R0, P0, P3 ;  /* 0x000000071d10ac10 */ /* 0x000fe400087e6400 */
[----:B------:R-:W-:Y:S01]  /*2d660*/  ISETP.LT.OR P1, PT, R26, 0xfa, !P1 ;  /* 0x000000fa1a00780c */ /* 0x000fe20004f21670 */
[----:B------:R-:W-:Y:S01]  /*2d670*/  BSSY B1, `(.L_x_40) ;  /* 0x000000d000017945 */ /* 0x000fe20003800000 */
[----:B-1----:R-:W-:Y:S02]  /*2d680*/  PRMT R12, RZ, 0x7610, R12 ;  /* 0x00007610ff0c7816 */ /* 0x002fe4000000000c */
[----:B--2---:R-:W-:-:S04]  /*2d690*/  LOP3.LUT R8, R8, 0xff, RZ, 0xc0, !PT ;  /* 0x000000ff08087812 */ /* 0x004fc800078ec0ff */
[----:B------:R-:W-:-:S05]  /*2d6a0*/  F2FP.F16.E4M3.UNPACK_B R8, R8 ;  /* 0x00000008ff08723e */ /* 0x000fca00020006ff */
[----:B------:R-:W-:-:S05]  /*2d6b0*/  HADD2.F32 R8, -RZ, R8.H0_H0 ;  /* 0x20000008ff087230 */ /* 0x000fca0000004100 */
[----:B------:R-:W-:Y:S01]  /*2d6c0*/  FMUL R9, R8, UR21 ;  /* 0x0000001508097c20 */ /* 0x000fe20008400000 */
[----:B0-----:R-:W-:-:S03]  /*2d6d0*/  @!P2 IADD3 R8, P4, R17, R18, RZ ;  /* 0x000000121108a210 */ /* 0x001fc60007f9e0ff */
[----:B---3--:R-:W-:Y:S02]  /*2d6e0*/  FFMA R14, R35, UR20, R9 ;  /* 0x00000014230e7c23 */ /* 0x008fe40008000009 */
[----:B------:R-:W-:-:S03]  /*2d6f0*/  @!P2 IMAD.X R9, R16, 0x1, R19, P4 ;  /* 0x000000011009a824 */ /* 0x000fc600020e0613 */
[----:B------:R-:W-:-:S05]  /*2d700*/  F2FP.SATFINITE.E4M3.F32.PACK_AB_MERGE_C R13, RZ, R14, RZ ;  /* 0x0000000eff0d723e */ /* 0x000fca00048070ff */
[----:B------:R0:W-:Y:S01]  /*2d710*/  @!P2 STG.E.U8 desc[UR14][R8.64+0xf8], R13 ;  /* 0x0000f80d0800a986 */ /* 0x0001e2000c10110e */
[----:B------:R-:W-:Y:S05]  /*2d720*/  @P1 BRA `(.L_x_41) ;  /* 0x0000000000041947 */ /* 0x000fea0003800000 */
[----:B------:R1:W5:Y:S02]  /*2d730*/  LDG.E.U8 R12, desc[UR14][R10.64+0xf9] ;  /* 0x0000f90e0a0c7981 */ /* 0x000364000c1e1100 */
.L_x_41:
[----:B------:R-:W-:Y:S05]  /*2d740*/  BSYNC B1 ;  /* 0x0000000000017941 */ /* 0x000fea0003800000 */
.L_x_40:
[----:B------:R-:W-:Y:S05]  /*2d750*/  @P1 BRA `(.L_x_42) ;  /* 0x000000f800a01947 */ /* 0x000fea0003800000 */
[----:B0-----:R-:W2:Y:S01]  /*2d760*/  LDL.LU R8, [R1+0x868] ;  /* 0x0008680001087983 */ /* 0x001ea20000300800 */
[----:B-----5:R-:W-:Y:S01]  /*2d770*/  LOP3.LUT R12, R12, 0xff, RZ, 0xc0, !PT ;  /* 0x000000ff0c0c7812 */ /* 0x020fe200078ec0ff */
[----:B------:R-:W-:Y:S01]  /*2d780*/  ULDC.64 UR10, c[0x0][0x5c0] ;  /* 0x00017000000a7ab9 */ /* 0x000fe20000000a00 */
[----:B------:R-:W-:Y:S02]  /*2d790*/  IADD3 R6, P0, P1, R6, UR8, R3 ;  /* 0x0000000806067c10 */ /* 0x000fe4000f91e003 */
[----:B------:R-:W-:Y:S02]  /*2d7a0*/  F2FP.F16.E4M3.UNPACK_B R12, R12 ;  /* 0x0000000cff0c723e */ /* 0x000fe400020006ff */
[----:B------:R-:W-:Y:S02]  /*2d7b0*/  IADD3.X R29, R29, UR7, R0, P0, P1 ;  /* 0x000000071d1d7c10 */ /* 0x000fe400087e2400 */
[----:B------:R-:W-:Y:S01]  /*2d7c0*/  IADD3 R6, P0, R6, UR10, RZ ;  /* 0x0000000a06067c10 */ /* 0x000fe2000ff1e0ff */
[----:B------:R-:W-:-:S03]  /*2d7d0*/  HADD2.F32 R12, -RZ, R12.H0_H0 ;  /* 0x2000000cff0c7230 */ /* 0x000fc60000004100 */
[----:B------:R-:W-:Y:S02]  /*2d7e0*/  IADD3.X R7, R29, UR11, RZ, P0, !PT ;  /* 0x0000000b1d077c10 */ /* 0x000fe400087fe4ff */
[----:B------:R-:W-:-:S04]  /*2d7f0*/  FMUL R12, R12, UR21 ;  /* 0x000000150c0c7c20 */ /* 0x000fc80008400000 */
[----:B--2---:R-:W-:-:S05]  /*2d800*/  FFMA R12, R8, UR20, R12 ;  /* 0x00000014080c7c23 */ /* 0x004fca000800000c */
[----:B------:R-:W-:-:S05]  /*2d810*/  F2FP.SATFINITE.E4M3.F32.PACK_AB_MERGE_C R9, RZ, R12, RZ ;  /* 0x0000000cff09723e */ /* 0x000fca00048070ff */
[----:B------:R2:W-:Y:S01]  /*2d820*/  STG.E.U8 desc[UR14][R6.64+0xf9], R9 ;  /* 0x0000f90906007986 */ /* 0x0005e2000c10110e */
[----:B------:R-:W-:Y:S05]  /*2d830*/  BRA `(.L_x_42) ;  /* 0x000000f800687947 */ /* 0x000fea0003800000 */
.L_x_39:
[----:B------:R-:W-:Y:S01]  /*2d840*/  ISETP.GE.AND P4, PT, R27, 0x1, PT ;  /* 0x000000011b00780c */ /* 0x000fe20003f86270 */
[----:B------:R-:W-:Y:S01]  /*2d850*/  FMUL R28, R9, UR20 ;  /* 0x00000014091c7c20 */ /* 0x000fe20008400000 */
[----:B------:R-:W-:Y:S01]  /*2d860*/  FMUL R11, R11, UR20 ;  /* 0x000000140b0b7c20 */ /* 0x000fe20008400000 */
[----:B------:R-:W-:Y:S01]  /*2d870*/  FMUL R12, R12, UR20 ;  /* 0x000000140c0c7c20 */ /* 0x000fe20008400000 */
[C---:B------:R-:W-:Y:S01]  /*2d880*/  ISETP.LT.OR P0, PT, R26.reuse, 0x1, !P4 ;  /* 0x000000011a00780c */ /* 0x040fe20006701670 */
[----:B------:R-:W2:Y:S01]  /*2d890*/  LDL.LU R106, [R1+0x400] ;  /* 0x00040000016a7983 */ /* 0x000ea20000300800 */
[----:B------:R-:W-:Y:S02]  /*2d8a0*/  ISETP.LT.OR P2, PT, R26, 0x2, !P4 ;  /* 0x000000021a00780c */ /* 0x000fe40006741670 */
[----:B------:R-:W-:Y:S01]  /*2d8b0*/  LOP3.LUT R7, R7, 0x7fffffff, RZ, 0xc0, !PT ;  /* 0x7fffffff07077812 */ /* 0x000fe200078ec0ff */
[----:B------:R-:W-:Y:S01]  /*2d8c0*/  FMUL R15, R15, UR20 ;  /* 0x000000140f0f7c20 */ /* 0x000fe20008400000 */
[----:B------:R-:W-:Y:S01]  /*2d8d0*/  F2FP.SATFINITE.E4M3.F32.PACK_AB_MERGE_C R28, RZ, R28, RZ ;  /* 0x0000001cff1c723e */ /* 0x000fe200048070ff */
[----:B------:R-:W-:Y:S01]  /*2d8e0*/  FMUL R16, R16, UR20 ;  /* 0x0000001410107c20 */ /* 0x000fe20008400000 */
[----:B------:R-:W-:Y:S01]  /*2d8f0*/  F2FP.SATFINITE.E4M3.F32.PACK_AB_MERGE_C R11, RZ, R11, RZ ;  /* 0x0000000bff0b723e */ /* 0x000fe200048070ff */
[----:B------:R-:W-:Y:S01]  /*2d900*/  FMUL R17, R17, UR20 ;  /* 0x0000001411117c20 */ /* 0x000fe20008400000 */
[----:B------:R-:W-:Y:S01]  /*2d910*/  FMUL R18, R18, UR20 ;  /* 0x0000001412127c20 */ /* 0x000fe20008400000 */
[----:B------:R-:W-:Y:S01]  /*2d920*/  FMUL R19, R19, UR20 ;  /* 0x0000001413137c20 */ /* 0x000fe20008400000 */
[----:B------:R-:W-:Y:S01]  /*2d930*/  FMUL R20, R20, UR20 ;  /* 0x0000001414147c20 */ /* 0x000fe20008400000 */
[----:B------:R-:W0:Y:S01]  /*2d940*/  @!P0 LDC.64 R24, c[0x0][0x5c0] ;  /* 0x00017000ff188b82 */ /* 0x000e220000000a00 */
[----:B------:R-:W-:Y:S01]  /*2d950*/  F2FP.SATFINITE.E4M3.F32.PACK_AB_MERGE_C R12, RZ, R12, RZ ;  /* 0x0000000cff0c723e */ /* 0x000fe200048070ff */
[----:B------:R-:W-:Y:S01]  /*2d960*/  FMUL R21, R21, UR20 ;  /* 0x0000001415157c20 */ /* 0x000fe20008400000 */
        /* <DEDUP_REMOVED lines=21> */
[----:B0-----:R-:W-:Y:S01]  /*2dac0*/  @!P0 IADD3 R24, P1, R6, R24, RZ ;  /* 0x0000001806188210 */ /* 0x001fe20007f3e0ff */
[----:B------:R-:W-:Y:S01]  /*2dad0*/  FMUL R171, R171, UR20 ;  /* 0x00000014abab7c20 */ /* 0x000fe20008400000 */
[----:B------:R-:W-:Y:S01]  /*2dae0*/  LOP3.LUT R8, R8, 0xffffbfff, RZ, 0xc0, !PT ;  /* 0xffffbfff08087812 */ /* 0x000fe200078ec0ff */
[----:B------:R-:W-:Y:S01]  /*2daf0*/  FMUL R172, R172, UR20 ;  /* 0x00000014acac7c20 */ /* 0x000fe20008400000 */
[----:B------:R-:W-:Y:S01]  /*2db00*/  FMUL R173, R173, UR20 ;  /* 0x00000014adad7c20 */ /* 0x000fe20008400000 */
[----:B------:R-:W-:-:S02]  /*2db10*/  @!P0 IMAD.X R25, R29, 0x1, R25, P1 ;  /* 0x000000011d198824 */ /* 0x000fc400008e0619 */
[----:B------:R-:W-:Y:S01]  /*2db20*/  FMUL R174, R174, UR20 ;  /* 0x00000014aeae7c20 */ /* 0x000fe20008400000 */
[----:B------:R-:W-:Y:S01]  /*2db30*/  FMUL R175, R175, UR20 ;  /* 0x00000014afaf7c20 */ /* 0x000fe20008400000 */
[----:B------:R-:W-:Y:S01]  /*2db40*/  FMUL R176, R176, UR20 ;  /* 0x00000014b0b07c20 */ /* 0x000fe20008400000 */
[----:B------:R-:W-:Y:S01]  /*2db50*/  FMUL R177, R177, UR20 ;  /* 0x00000014b1b17c20 */ /* 0x000fe20008400000 */
[----:B------:R0:W-:Y:S01]  /*2db60*/  @!P0 STG.E.U8 desc[UR14][R24.64], R28 ;  /* 0x0000001c18008986 */ /* 0x0001e2000c10110e */
        /* <DEDUP_REMOVED lines=11> */
[----:B0-----:R-:W0:Y:S01]  /*2dc20*/  @!P2 LDC.64 R24, c[0x0][0x5c0] ;  /* 0x00017000ff18ab82 */ /* 0x001e220000000a00 */
[----:B------:R-:W-:Y:S01]  /*2dc30*/  ISETP.GE.AND P0, PT, R27, 0x9, PT ;  /* 0x000000091b00780c */ /* 0x000fe20003f06270 */
[----:B------:R-:W-:Y:S01]  /*2dc40*/  FMUL R28, R10, UR20 ;  /* 0x000000140a1c7c20 */ /* 0x000fe20008400000 */
[----:B------:R-:W-:Y:S01]  /*2dc50*/  FMUL R189, R189, UR20 ;  /* 0x00000014bdbd7c20 */ /* 0x000fe20008400000 */
[----:B------:R-:W-:Y:S01]  /*2dc60*/  FMUL R190, R190, UR20 ;  /* 0x00000014bebe7c20 */ /* 0x000fe20008400000 */
[----:B------:R-:W-:Y:S01]  /*2dc70*/  ISETP.LT.OR P1, PT, R26, 0x1, !P0 ;  /* 0x000000011a00780c */ /* 0x000fe20004721670 */
[----:B------:R-:W-:Y:S01]  /*2dc80*/  FMUL R191, R191, UR20 ;  /* 0x00000014bfbf7c20 */ /* 0x000fe20008400000 */
        /* <DEDUP_REMOVED lines=16> */
[----:B------:R-:W-:Y:S01]  /*2dd90*/  LOP3.LUT R9, R9, 0xfffffffe, RZ, 0xc0, !PT ;  /* 0xfffffffe09097812 */ /* 0x000fe200078ec0ff */
[----:B------:R-:W-:Y:S01]  /*2dda0*/  FMUL R207, R207, UR20 ;  /* 0x00000014cfcf7c20 */ /* 0x000fe20008400000 */
[----:B0-----:R-:W-:Y:S01]  /*2ddb0*/  @!P2 IADD3 R24, P3, R6, R24, RZ ;  /* 0x000000180618a210 */ /* 0x001fe20007f7e0ff */
[----:B------:R-:W-:Y:S01]  /*2ddc0*/  FMUL R208, R208, UR20 ;  /* 0x00000014d0d07c20 */ /* 0x000fe20008400000 */
[----:B------:R-:W-:Y:S01]  /*2ddd0*/  FMUL R209, R209, UR20 ;  /* 0x00000014d1d17c20 */ /* 0x000fe20008400000 */
        /* <DEDUP_REMOVED lines=20> */
[----:B------:R-:W-:Y:S01]  /*2df20*/  ISETP.LT.OR P2, PT, R26, 0x2, !P0 ;  /* 0x000000021a00780c */ /* 0x000fe20004741670 */
[----:B------:R-:W-:Y:S01]  /*2df30*/  FMUL R227, R227, UR20 ;  /* 0x00000014e3e37c20 */ /* 0x000fe20008400000 */
[----:B------:R-:W-:Y:S01]  /*2df40*/  FMUL R228, R228, UR20 ;  /* 0x00000014e4e47c20 */ /* 0x000fe20008400000 */
[----:B------:R-:W-:Y:S01]  /*2df50*/  FMUL R229, R229, UR20 ;  /* 0x00000014e5e57c20 */ /* 0x000fe20008400000 */
[----:B------:R-:W-:Y:S01]  /*2df60*/  FMUL R230, R230, UR20 ;  /* 0x00000014e6e67c20 */ /* 0x000fe20008400000 */
[----:B------:R-:W-:Y:S01]  /*2df70*/  FMUL R231, R231, UR20 ;  /* 0x00000014e7e77c20 */ /* 0x000fe20008400000 */
[----:B------:R-:W-:Y:S01]  /*2df80*/  FMUL R232, R232, UR20 ;  /* 0x00000014e8e87c20 */ /* 0x000fe20008400000 */
[----:B------:R-:W-:Y:S01]  /*2df90*/  FMUL R233, R233, UR20 ;  /* 0x00000014e9e97c20 */ /* 0x000fe20008400000 */
[----:B------:R-:W4:Y:S01]  /*2dfa0*/  LDL.LU R107, [R1+0x404] ;  /* 0x00040400016b7983 */ /* 0x000f220000300800 */
[----:B------:R-:W-:Y:S01]  /*2dfb0*/  FMUL R234, R234, UR20 ;  /* 0x00000014eaea7c20 */ /* 0x000fe20008400000 */
[----:B------:R-:W-:Y:S01]  /*2dfc0*/  FMUL R235, R235, UR20 ;  /* 0x00000014ebeb7c20 */ /* 0x000fe20008400000 */
[----:B------:R-:W-:Y:S01]  /*2dfd0*/  FMUL R236, R236, UR20 ;  /* 0x00000014ecec7c20 */ /* 0x000fe20008400000 */
[----:B------:R-:W-:Y:S01]  /*2dfe0*/  FMUL R237, R237, UR20 ;  /* 0x00000014eded7c20 */ /* 0x000fe20008400000 */
[----:B-----5:R-:W-:Y:S01]  /*2dff0*/  LOP3.LUT R5, R5, 0xfffffffe, RZ, 0xc0, !PT ;  /* 0xfffffffe05057812 */ /* 0x020fe200078ec0ff */
[----:B------:R-:W3:Y:S01]  /*2e000*/  LDL.LU R110, [R1+0x408] ;  /* 0x00040800016e7983 */ /* 0x000ee20000300800 */
[----:B------:R-:W-:Y:S01]  /*2e010*/  F2FP.SATFINITE.E4M3.F32.PACK_AB_MERGE_C R15, RZ, R15, RZ ;  /* 0x0000000fff0f723e */ /* 0x000fe200048070ff */
[----:B------:R-:W-:Y:S01]  /*2e020*/  ULDC.64 UR6, c[0x0][0x5c8] ;  /* 0x0001720000067ab9 */ /* 0x000fe20000000a00 */
[----:B------:R-:W-:-:S02]  /*2e030*/  F2FP.SATFINITE.E4M3.F32.PACK_AB_MERGE_C R16, RZ, R16, RZ ;  /* 0x00000010ff10723e */ /* 0x000fc400048070ff */
[----:B------:R-:W-:Y:S02]  /*2e040*/  F2FP.SATFINITE.E4M3.F32.PACK_AB_MERGE_C R17, RZ, R17, RZ ;  /* 0x00000011ff11723e */ /* 0x000fe400048070ff */
[----:B------:R-:W-:Y:S02]  /*2e050*/  F2FP.SATFINITE.E4M3.F32.PACK_AB_MERGE_C R18, RZ, R18, RZ ;  /* 0x00000012ff12723e */ /* 0x000fe400048070ff */
[----:B0-----:R-:W-:Y:S02]  /*2e060*/  @!P1 IADD3 R24, P3, P5, R6, R24, R3 ;  /* 0x0000001806189210 */ /* 0x001fe40007d7e003 */
[----:B------:R-:W-:Y:S02]  /*2e070*/  F2FP.SATFINITE.E4M3.F32.PACK_AB_MERGE_C R19, RZ, R19, RZ ;  /* 0x00000013ff13723e */ /* 0x000fe400048070ff */
[----:B------:R-:W-:Y:S02]  /*2e080*/  @!P1 IADD3.X R25, R29, R25, R0, P3, P5 ;  /* 0x000000191d199210 */ /* 0x000fe40001fea400 */
[----:B------:R-:W-:-:S02]  /*2e090*/  F2FP.SATFINITE.E4M3.F32.PACK_AB_MERGE_C R20, RZ, R20, RZ ;  /* 0x00000014ff14723e */ /* 0x000fc400048070ff */
[----:B------:R-:W-:Y:S01]  /*2e0a0*/  F2FP.SATFINITE.E4M3.F32.PACK_AB_MERGE_C R21, RZ, R21, RZ ;  /* 0x00000015ff15723e */ /* 0x000fe200048070ff */
[----:B------:R0:W-:Y:S01]  /*2e0b0*/  @!P1 STG.E.U8 desc[UR14][R24.64], R11 ;  /* 0x0000000b18009986 */ /* 0x0001e2000c10110e */
[----:B------:R-:W-:Y:S02]  /*2e0c0*/  ISETP.LT.OR P1, PT, R26, 0x9, !P4 ;  /* 0x000000091a00780c */ /* 0x000fe40006721670 */
[----:B------:R-:W-:Y:S02]  /*2e0d0*/  F2FP.SATFINITE.E4M3.F32.PACK_AB_MERGE_C R22, RZ, R22, RZ ;  /* 0x00000016ff16723e */ /* 0x000fe400048070ff */
[----:B------:R-:W-:Y:S02]  /*2e0e0*/  F2FP.SATFINITE.E4M3.F32.PACK_AB_MERGE_C R23, RZ, R23, RZ ;  /* 0x00000017ff17723e */ /* 0x000fe400048070ff */
[----:B------:R-:W-:Y:S02]  /*2e0f0*/  F2FP.SATFINITE.E4M3.F32.PACK_AB_MERGE_C R152, RZ, R152, RZ ;  /* 0x00000098ff98723e */ /* 0x000fe400048070ff */
[----:B------:R-:W-:-:S02]  /*2e100*/  F2FP.SATFINITE.E4M3.F32.PACK_AB_MERGE_C R153, RZ, R153, RZ ;  /* 0x00000099ff99723e */ /* 0x000fc400048070ff */
[----:B------:R-:W-:Y:S01]  /*2e110*/  F2FP.SATFINITE.E4M3.F32.PACK_AB_MERGE_C R154, RZ, R154, RZ ;  /* 0x0000009aff9a723e */ /* 0x000fe200048070ff */
[----:B0-----:R-:W0:Y:S01]  /*2e120*/  @!P2 LDC.64 R24, c[0x0][0x5c0] ;  /* 0x00017000ff18ab82 */ /* 0x001e220000000a00 */
[----:B------:R-:W-:Y:S01]  /*2e130*/  FMUL R11, R13, UR20 ;  /* 0x000000140d0b7c20 */ /* 0x000fe20008400000 */
[----:B------:R-:W-:Y:S02]  /*2e140*/  F2FP.SATFINITE.E4M3.F32.PACK_AB_MERGE_C R155, RZ, R155, RZ ;  /* 0x0000009bff9b723e */ /* 0x000fe400048070ff */
[----:B------:R-:W-:Y:S02]  /*2e150*/  F2FP.SATFINITE.E4M3.F32.PACK_AB_MERGE_C R156, RZ, R156, RZ ;  /* 0x0000009cff9c723e */ /* 0x000fe400048070ff */
[----:B------:R-:W-:Y:S02]  /*2e160*/  F2FP.SATFINITE.E4M3.F32.PACK_AB_MERGE_C R11, RZ, R11, RZ ;  /* 0x0000000bff0b723e */ /* 0x000fe400048070ff */
[----:B------:R-:W1:Y:S01]  /*2e170*/  @!P1 LDC.64 R30, c[0x0][0x5c0] ;  /* 0x00017000ff1e9b82 */ /* 0x000e620000000a00 */
[----:B------:R-:W-:-:S02]  /*2e180*/  F2FP.SATFINITE.E4M3.F32.PACK_AB_MERGE_C R157, RZ, R157, RZ ;  /* 0x0000009dff9d723e */ /* 0x000fc400048070ff */
[----:B------:R-:W-:Y:S02]  /*2e190*/  F2FP.SATFINITE.E4M3.F32.PACK_AB_MERGE_C R158, RZ, R158, RZ ;  /* 0x0000009eff9e723e */ /* 0x000fe400048070ff */
[----:B------:R-:W-:Y:S02]  /*2e1a0*/  F2FP.SATFINITE.E4M3.F32.PACK_AB_MERGE_C R159, RZ, R159, RZ ;  /* 0x0000009fff9f723e */ /* 0x000fe400048070ff */
[----:B------:R-:W-:Y:S02]  /*2e1b0*/  F2FP.SATFINITE.E4M3.F32.PACK_AB_MERGE_C R160, RZ, R160, RZ ;  /* 0x000000a0ffa0723e */ /* 0x000fe400048070ff */
[----:B------:R-:W-:Y:S02]  /*2e1c0*/  F2FP.SATFINITE.E4M3.F32.PACK_AB_MERGE_C R161, RZ, R161, RZ ;  /* 0x000000a1ffa1723e */ /* 0x000fe400048070ff */
[----:B------:R-:W-:Y:S02]  /*2e1d0*/  F2FP.SATFINITE.E4M3.F32.PACK_AB_MERGE_C R162, RZ, R162, RZ ;  /* 0x000000a2ffa2723e */ /* 0x000fe400048070ff */
[----:B------:R-:W-:-:S02]  /*2e1e0*/  F2FP.SATFINITE.E4M3.F32.PACK_AB_MERGE_C R163, RZ, R163, RZ ;  /* 0x000000a3ffa3723e */ /* 0x000fc400048070ff */
[----:B------:R-:W-:Y:S02]  /*2e1f0*/  F2FP.SATFINITE.E4M3.F32.PACK_AB_MERGE_C R164, RZ, R164, RZ ;  /* 0x000000a4ffa4723e */ /* 0x000fe400048070ff */
[----:B0-----:R-:W-:Y:S02]  /*2e200*/  @!P2 IADD3 R24, P3, P5, R6, R24, R3 ;  /* 0x000000180618a210 */ /* 0x001fe40007d7e003 */
[----:B------:R-:W-:Y:S02]  /*2e210*/  F2FP.SATFINITE.E4M3.F32.PACK_AB_MERGE_C R165, RZ, R165, RZ ;  /* 0x000000a5ffa5723e */ /* 0x000fe400048070ff */
[----:B------:R-:W-:Y:S02]  /*2e220*/  @!P2 IADD3.X R25, R29, R25, R0, P3, P5 ;  /* 0x000000191d19a210 */ /* 0x000fe40001fea400 */
[C---:B------:R-:W-:Y:S02]  /*2e230*/  ISETP.LT.OR P5, PT, R26.reuse, 0x9, !P0 ;  /* 0x000000091a00780c */ /* 0x040fe400047a1670 */
[----:B------:R-:W-:Y:S01]  /*2e240*/  ISETP.LT.OR P3, PT, R26, 0xa, !P0 ;  /* 0x0000000a1a00780c */ /* 0x000fe20004761670 */
[----:B------:R0:W-:Y:S01]  /*2e250*/  @!P2 STG.E.U8 desc[UR14][R24.64+0x1], R12 ;  /* 0x0000010c1800a986 */ /* 0x0001e2000c10110e */
[----:B------:R-:W-:-:S02]  /*2e260*/  F2FP.SATFINITE.E4M3.F32.PACK_AB_MERGE_C R166, RZ, R166, RZ ;  /* 0x000000a6ffa6723e */ /* 0x000fc400048070ff */
[----:B------:R-:W-:Y:S02]  /*2e270*/  F2FP.SATFINITE.E4M3.F32.PACK_AB_MERGE_C R167, RZ, R167, RZ ;  /* 0x000000a7ffa7723e */ /* 0x000fe400048070ff */
[----:B------:R-:W-:Y:S02]  /*2e280*/  F2FP.SATFINITE.E4M3.F32.PACK_AB_MERGE_C R168, RZ, R168, RZ ;  /* 0x000000a8ffa8723e */ /* 0x000fe400048070ff */
[----:B------:R-:W-:Y:S02]  /*2e290*/  F2FP.SATFINITE.E4M3.F32.PACK_AB_MERGE_C R169, RZ, R169, RZ ;  /* 0x000000a9ffa9723e */ /* 0x000fe400048070ff */
[----:B------:R-:W-:Y:S02]  /*2e2a0*/  F2FP.SATFINITE.E4M3.F32.PACK_AB_MERGE_C R170, RZ, R170, RZ ;  /* 0x000000aaffaa723e */ /* 0x000fe400048070ff */
[----:B------:R-:W-:Y:S01]  /*2e2b0*/  F2FP.SATFINITE.E4M3.F32.PACK_AB_MERGE_C R171, RZ, R171, RZ ;  /* 0x000000abffab723e */ /* 0x000fe200048070ff */
[----:B0-----:R-:W0:Y:S01]  /*2e2c0*/  @!P5 LDC.64 R24, c[0x0][0x5c0] ;  /* 0x00017000ff18db82 */ /* 0x001e220000000a00 */
[----:B-1----:R-:W-:-:S02]  /*2e2d0*/  @!P1 IADD3 R12, P2, R6, R30, RZ ;  /* 0x0000001e060c9210 */ /* 0x002fc40007f5e0ff */
[----:B------:R-:W-:Y:S02]  /*2e2e0*/  @P3 LOP3.LUT R7, R7, 0x80000000, RZ, 0xfc, !PT ;  /* 0x8000000007073812 */ /* 0x000fe400078efcff */
[----:B------:R-:W-:Y:S01]  /*2e2f0*/  F2FP.SATFINITE.E4M3.F32.PACK_AB_MERGE_C R172, RZ, R172, RZ ;  /* 0x000000acffac723e */ /* 0x000fe200048070ff */
[----:B------:R-:W-:Y:S01]  /*2e300*/  @!P1 IMAD.X R13, R29, 0x1, R31, P2 ;  /* 0x000000011d0d9824 */ /* 0x000fe200010e061f */
[----:B------:R-:W-:Y:S02]  /*2e310*/  F2FP.SATFINITE.E4M3.F32.PACK_AB_MERGE_C R173, RZ, R173, RZ ;  /* 0x000000adffad723e */ /* 0x000fe400048070ff */
[----:B------:R-:W-:Y:S02]  /*2e320*/  F2FP.SATFINITE.E4M3.F32.PACK_AB_MERGE_C R174, RZ, R174, RZ ;  /* 0x000000aeffae723e */ /* 0x000fe400048070ff */
[----:B------:R1:W-:Y:S01]  /*2e330*/  @!P1 STG.E.U8 desc[UR14][R12.64+0x8], R11 ;  /* 0x0000080b0c009986 */ /* 0x0003e2000c10110e */
[----:B------:R-:W-:Y:S02]  /*2e340*/  F2FP.SATFINITE.E4M3.F32.PACK_AB_MERGE_C R175, RZ, R175, RZ ;  /* 0x000000afffaf723e */ /* 0x000fe400048070ff */
[----:B------:R-:W-:-:S02]  /*2e350*/  F2FP.SATFINITE.E4M3.F32.PACK_AB_MERGE_C R176, RZ, R176, RZ ;  /* 0x000000b0ffb0723e */ /* 0x000fc400048070ff */
[----:B------:R-:W-:Y:S02]  /*2e360*/  F2FP.SATFINITE.E4M3.F32.PACK_AB_MERGE_C R177, RZ, R177, RZ ;  /* 0x000000b1ffb1723e */ /* 0x000fe400048070ff */
[----:B------:R-:W-:Y:S02]  /*2e370*/  F2FP.SATFINITE.E4M3.F32.PACK_AB_MERGE_C R178, RZ, R178, RZ ;  /* 0x000000b2ffb2723e */ /* 0x000fe400048070ff */
[----:B------:R-:W-:Y:S02]  /*2e380*/  F2FP.SATFINITE.E4M3.F32.PACK_AB_MERGE_C R179, RZ, R179, RZ ;  /* 0x000000b3ffb3723e */ /* 0x000fe400048070ff */
[----:B------:R-:W-:Y:S01]  /*2e390*/  F2FP.SATFINITE.E4M3.F32.PACK_AB_MERGE_C R180, RZ, R180, RZ ;  /* 0x000000b4ffb4723e */ /* 0x000fe200048070ff */
[----:B-1----:R-:W1:Y:S01]  /*2e3a0*/  @!P3 LDC.64 R12, c[0x0][0x5c0] ;  /* 0x00017000ff0cbb82 */ /* 0x002e620000000a00 */
[----:B0-----:R-:W-:Y:S01]  /*2e3b0*/  @!P5 IADD3 R24, P1, P2, R6, R24, R3 ;  /* 0x000000180618d210 */ /* 0x001fe20007a3e003 */
[----:B------:R-:W-:Y:S01]  /*2e3c0*/  FMUL R11, R14, UR20 ;  /* 0x000000140e0b7c20 */ /* 0x000fe20008400000 */
[----:B------:R-:W-:-:S02]  /*2e3d0*/  F2FP.SATFINITE.E4M3.F32.PACK_AB_MERGE_C R181, RZ, R181, RZ ;  /* 0x000000b5ffb5723e */ /* 0x000fc400048070ff */
[----:B------:R-:W-:Y:S02]  /*2e3e0*/  @!P5 IADD3.X R25, R29, R25, R0, P1, P2 ;  /* 0x000000191d19d210 */ /* 0x000fe40000fe4400 */
[----:B------:R-:W-:Y:S02]  /*2e3f0*/  F2FP.SATFINITE.E4M3.F32.PACK_AB_MERGE_C R11, RZ, R11, RZ ;  /* 0x0000000bff0b723e */ /* 0x000fe400048070ff */
[----:B------:R-:W-:Y:S02]  /*2e400*/  F2FP.SATFINITE.E4M3.F32.PACK_AB_MERGE_C R182, RZ, R182, RZ ;  /* 0x000000b6ffb6723e */ /* 0x000fe400048070ff */
[----:B------:R-:W-:Y:S02]  /*2e410*/  F2FP.SATFINITE.E4M3.F32.PACK_AB_MERGE_C R183, RZ, R183, RZ ;  /* 0x000000b7ffb7723e */ /* 0x000fe400048070ff */
[----:B------:R-:W-:Y:S02]  /*2e420*/  F2FP.SATFINITE.E4M3.F32.PACK_AB_MERGE_C R184, RZ, R184, RZ ;  /* 0x000000b8ffb8723e */ /* 0x000fe400048070ff */
[----:B------:R-:W-:-:S02]  /*2e430*/  F2FP.SATFINITE.E4M3.F32.PACK_AB_MERGE_C R185, RZ, R185, RZ ;  /* 0x000000b9ffb9723e */ /* 0x000fc400048070ff */
[----:B------:R-:W-:Y:S02]  /*2e440*/  F2FP.SATFINITE.E4M3.F32.PACK_AB_MERGE_C R186, RZ, R186, RZ ;  /* 0x000000baffba723e */ /* 0x000fe400048070ff */
[----:B------:R-:W-:Y:S02]  /*2e450*/  F2FP.SATFINITE.E4M3.F32.PACK_AB_MERGE_C R187, RZ, R187, RZ ;  /* 0x000000bbffbb723e */ /* 0x000fe400048070ff */
[----:B------:R-:W-:Y:S02]  /*2e460*/  F2FP.SATFINITE.E4M3.F32.PACK_AB_MERGE_C R188, RZ, R188, RZ ;  /* 0x000000bcffbc723e */ /* 0x000fe400048070ff */
[----:B------:R-:W-:Y:S02]  /*2e470*/  F2FP.SATFINITE.E4M3.F32.PACK_AB_MERGE_C R189, RZ, R189, RZ ;  /* 0x000000bdffbd723e */ /* 0x000fe400048070ff */
[----:B-1----:R-:W-:Y:S02]  /*2e480*/  @!P3 IADD3 R30, P1, P2, R6, R12, R3 ;  /* 0x0000000c061eb210 */ /* 0x002fe40007a3e003 */
[----:B------:R-:W-:-:S02]  /*2e490*/  F2FP.SATFINITE.E4M3.F32.PACK_AB_MERGE_C R190, RZ, R190, RZ ;  /* 0x000000beffbe723e */ /* 0x000fc400048070ff */
[----:B------:R-:W-:Y:S02]  /*2e4a0*/  @!P3 IADD3.X R31, R29, R13, R0, P1, P2 ;  /* 0x0000000d1d1fb210 */ /* 0x000fe40000fe4400 */
[C---:B------:R-:W-:Y:S02]  /*2e4b0*/  ISETP.LT.OR P1, PT, R26.reuse, 0xa, !P4 ;  /* 0x0000000a1a00780c */ /* 0x040fe40006721670 */
[----:B------:R-:W-:Y:S02]  /*2e4c0*/  ISETP.LT.OR P3, PT, R26, 0x19, !P0 ;  /* 0x000000191a00780c */ /* 0x000fe40004761670 */
[----:B------:R-:W-:Y:S02]  /*2e4d0*/  F2FP.SATFINITE.E4M3.F32.PACK_AB_MERGE_C R191, RZ, R191, RZ ;  /* 0x000000bfffbf723e */ /* 0x000fe400048070ff */
[----:B------:R-:W-:Y:S02]  /*2e4e0*/  F2FP.SATFINITE.E4M3.F32.PACK_AB_MERGE_C R192, RZ, R192, RZ ;  /* 0x000000c0ffc0723e */ /* 0x000fe400048070ff */
[----:B------:R-:W-:-:S02]  /*2e4f0*/  F2FP.SATFINITE.E4M3.F32.PACK_AB_MERGE_C R193, RZ, R193, RZ ;  /* 0x000000c1ffc1723e */ /* 0x000fc400048070ff */
[----:B------:R-:W-:Y:S02]  /*2e500*/  F2FP.SATFINITE.E4M3.F32.PACK_AB_MERGE_C R194, RZ, R194, RZ ;  /* 0x000000c2ffc2723e */ /* 0x000fe400048070ff */
[----:B------:R-:W-:Y:S01]  /*2e510*/  F2FP.SATFINITE.E4M3.F32.PACK_AB_MERGE_C R195, RZ, R195, RZ ;  /* 0x000000c3ffc3723e */ /* 0x000fe200048070ff */
[----:B------:R-:W0:Y:S01]  /*2e520*/  @!P1 LDC.64 R12, c[0x0][0x5c0] ;  /* 0x00017000ff0c9b82 */ /* 0x000e220000000a00 */
        /* <DEDUP_REMOVED lines=11> */
[----:B------:R-:W-:Y:S02]  /*2e5e0*/  F2FP.SATFINITE.E4M3.F32.PACK_AB_MERGE_C R207, RZ, R207, RZ ;  /* 0x000000cfffcf723e */ /* 0x000fe400048070ff */
[----:B0-----:R-:W-:Y:S02]  /*2e5f0*/  @!P1 IADD3 R12, P2, R6, R12, RZ ;  /* 0x0000000c060c9210 */ /* 0x001fe40007f5e0ff */
[----:B------:R-:W-:Y:S02]  /*2e600*/  F2FP.SATFINITE.E4M3.F32.PACK_AB_MERGE_C R208, RZ, R208, RZ ;  /* 0x000000d0ffd0723e */ /* 0x000fe400048070ff */
[----:B------:R-:W-:Y:S01]  /*2e610*/  F2FP.SATFINITE.E4M3.F32.PACK_AB_MERGE_C R209, RZ, R209, RZ ;  /* 0x000000d1ffd1723e */ /* 0x000fe200048070ff */
[----:B------:R-:W-:Y:S01]  /*2e620*/  @!P1 IMAD.X R13, R29, 0x1, R13, P2 ;  /* 0x000000011d0d9824 */ /* 0x000fe200010e060d */
[----:B------:R-:W-:-:S02]  /*2e630*/  ISETP.LT.OR P2, PT, R26, 0x11, !P0 ;  /* 0x000000111a00780c */ /* 0x000fc40004741670 */
[----:B------:R-:W-:Y:S02]  /*2e640*/  F2FP.SATFINITE.E4M3.F32.PACK_AB_MERGE_C R210, RZ, R210, RZ ;  /* 0x000000d2ffd2723e */ /* 0x000fe400048070ff */
[----:B------:R0:W-:Y:S01]  /*2e650*/  @!P1 STG.E.U8 desc[UR14][R12.64+0x9], R11 ;  /* 0x0000090b0c009986 */ /* 0x0001e2000c10110e */
[----:B------:R-:W-:Y:S02]  /*2e660*/  F2FP.SATFINITE.E4M3.F32.PACK_AB_MERGE_C R211, RZ, R211, RZ ;  /* 0x000000d3ffd3723e */ /* 0x000fe400048070ff */
[----:B------:R-:W-:Y:S01]  /*2e670*/  F2FP.SATFINITE.E4M3.F32.PACK_AB_MERGE_C R212, RZ, R212, RZ ;  /* 0x000000d4ffd4723e */ /* 0x000fe200048070ff */
[----:B------:R1:W-:Y:S01]  /*2e680*/  @!P5 STG.E.U8 desc[UR14][R24.64+0x8], R15 ;  /* 0x0000080f1800d986 */ /* 0x0003e2000c10110e */
[----:B------:R-:W-:Y:S02]  /*2e690*/  F2FP.SATFINITE.E4M3.F32.PACK_AB_MERGE_C R213, RZ, R213, RZ ;  /* 0x000000d5ffd5723e */ /* 0x000fe400048070ff */
[----:B------:R-:W-:Y:S02]  /*2e6a0*/  F2FP.SATFINITE.E4M3.F32.PACK_AB_MERGE_C R214, RZ, R214, RZ ;  /* 0x000000d6ffd6723e */ /* 0x000fe400048070ff */
[----:B------:R-:W-:-:S02]  /*2e6b0*/  F2FP.SATFINITE.E4M3.F32.PACK_AB_MERGE_C R215, RZ, R215, RZ ;  /* 0x000000d7ffd7723e */ /* 0x000fc400048070ff */
[----:B------:R-:W-:Y:S01]  /*2e6c0*/  F2FP.SATFINITE.E4M3.F32.PACK_AB_MERGE_C R216, RZ, R216, RZ ;  /* 0x000000d8ffd8723e */ /* 0x000fe200048070ff */
[----:B0-----:R-:W0:Y:S01]  /*2e6d0*/  @!P2 LDC.64 R12, c[0x0][0x5c0] ;  /* 0x00017000ff0cab82 */ /* 0x001e220000000a00 */
[----:B------:R-:W-:Y:S01]  /*2e6e0*/  F2FP.SATFINITE.E4M3.F32.PACK_AB_MERGE_C R217, RZ, R217, RZ ;  /* 0x000000d9ffd9723e */ /* 0x000fe200048070ff */
[----:B--2---:R-:W-:Y:S01]  /*2e6f0*/  FMUL R11, R106, UR20 ;  /* 0x000000146a0b7c20 */ /* 0x004fe20008400000 */
[----:B------:R-:W-:Y:S01]  /*2e700*/  F2FP.SATFINITE.E4M3.F32.PACK_AB_MERGE_C R218, RZ, R218, RZ ;  /* 0x000000daffda723e */ /* 0x000fe200048070ff */
[----:B------:R-:W2:Y:S01]  /*2e710*/  LDL.LU R106, [R1+0x40c] ;  /* 0x00040c00016a7983 */ /* 0x000ea20000300800 */
        /* <DEDUP_REMOVED lines=13> */
[----:B------:R-:W-:Y:S02]  /*2e7f0*/  ISETP.LT.OR P1, PT, R26, 0x12, !P0 ;  /* 0x000000121a00780c */ /* 0x000fe40004721670 */
[----:B------:R-:W-:-:S02]  /*2e800*/  F2FP.SATFINITE.E4M3.F32.PACK_AB_MERGE_C R230, RZ, R230, RZ ;  /* 0x000000e6ffe6723e */ /* 0x000fc400048070ff */
[----:B------:R-:W-:Y:S02]  /*2e810*/  F2FP.SATFINITE.E4M3.F32.PACK_AB_MERGE_C R231, RZ, R231, RZ ;  /* 0x000000e7ffe7723e */ /* 0x000fe400048070ff */
[----:B------:R-:W-:Y:S02]  /*2e820*/  F2FP.SATFINITE.E4M3.F32.PACK_AB_MERGE_C R232, RZ, R232, RZ ;  /* 0x000000e8ffe8723e */ /* 0x000fe400048070ff */
[----:B------:R-:W-:Y:S02]  /*2e830*/  F2FP.SATFINITE.E4M3.F32.PACK_AB_MERGE_C R233, RZ, R233, RZ ;  /* 0x000000e9ffe9723e */ /* 0x000fe400048070ff */
[----:B------:R-:W-:Y:S02]  /*2e840*/  F2FP.SATFINITE.E4M3.F32.PACK_AB_MERGE_C R234, RZ, R234, RZ ;  /* 0x000000eaffea723e */ /* 0x000fe400048070ff */
[----:B------:R-:W-:Y:S01]  /*2e850*/  F2FP.SATFINITE.E4M3.F32.PACK_AB_MERGE_C R235, RZ, R235, RZ ;  /* 0x000000ebffeb723e */ /* 0x000fe200048070ff */
[----:B------:R-:W1:Y:S01]  /*2e860*/  @!P1 LDC.64 R12, c[0x0][0x5c0] ;  /* 0x00017000ff0c9b82 */ /* 0x000e620000000a00 */
[----:B------:R-:W-:-:S02]  /*2e870*/  F2FP.SATFINITE.E4M3.F32.PACK_AB_MERGE_C R236, RZ, R236, RZ ;  /* 0x000000ecffec723e */ /* 0x000fc400048070ff */
[----:B------:R-:W-:Y:S02]  /*2e880*/  F2FP.SATFINITE.E4M3.F32.PACK_AB_MERGE_C R237, RZ, R237, RZ ;  /* 0x000000edffed723e */ /* 0x000fe400048070ff */
[----:B-1----:R-:W-:-:S04]  /*2e890*/  @!P1 IADD3 R24, P5, P6, R6, R12, R3 ;  /* 0x0000000c06189210 */ /* 0x002fc80007ebe003 */
[----:B------:R-:W-:Y:S02]  /*2e8a0*/  @!P1 IADD3.X R25, R29, R13, R0, P5, P6 ;  /* 0x0000000d1d199210 */ /* 0x000fe40002fec400 */
[----:B------:R-:W0:Y:S02]  /*2e8b0*/  @!P3 LDC.64 R12, c[0x0][0x5c0] ;  /* 0x00017000ff0cbb82 */ /* 0x000e240000000a00 */
[----:B0-----:R-:W-:-:S04]  /*2e8c0*/  @!P3 IADD3 R34, P5, P6, R6, R12, R3 ;  /* 0x0000000c0622b210 */ /* 0x001fc80007ebe003 */
[----:B------:R-:W-:Y:S02]  /*2e8d0*/  @!P3 IADD3.X R35, R29, R13, R0, P5, P6 ;  /* 0x0000000d1d23b210 */ /* 0x000fe40002fec400 */
[C---:B------:R-:W-:Y:S02]  /*2e8e0*/  LOP3.LUT P3, RZ, R7.reuse, 0x80000000, RZ, 0xc0, !PT ;  /* 0x8000000007ff7812 */ /* 0x040fe4000786c0ff */
[----:B------:R-:W-:Y:S02]  /*2e8f0*/  ISETP.LT.OR P6, PT, R26, 0x1a, !P0 ;  /* 0x0000001a1a00780c */ /* 0x000fe400047c1670 */
[----:B------:R-:W-:-:S09]  /*2e900*/  LOP3.LUT R7, R7, 0xdfffffff, RZ, 0xc0, !PT ;  /* 0xdfffffff07077812 */ /* 0x000fd200078ec0ff */
[----:B------:R-:W-:Y:S01]  /*2e910*/  @!P3 STG.E.U8 desc[UR14][R30.64+0x9], R16 ;  /* 0x000009101e00b986 */ /* 0x000fe2000c10110e */
[----:B------:R-:W-:-:S13]  /*2e920*/  ISETP.LT.OR P3, PT, R26, 0x11, !P4 ;  /* 0x000000111a00780c */ /* 0x000fda0006761670 */
[----:B------:R-:W0:Y:S02]  /*2e930*/  @!P3 LDC.64 R12, c[0x0][0x5c0] ;  /* 0x00017000ff0cbb82 */ /* 0x000e240000000a00 */
[----:B0-----:R-:W-:-:S05]  /*2e940*/  @!P3 IADD3 R12, P5, R6, R12, RZ ;  /* 0x0000000c060cb210 */ /* 0x001fca0007fbe0ff */
[----:B------:R-:W-:-:S05]  /*2e950*/  @!P3 IMAD.X R13, R29, 0x1, R13, P5 ;  /* 0x000000011d0db824 */ /* 0x000fca00028e060d */
[----:B------:R0:W-:Y:S02]  /*2e960*/  @!P3 STG.E.U8 desc[UR14][R12.64+0x10], R17 ;  /* 0x000010110c00b986 */ /* 0x0001e4000c10110e */
[----:B0-----:R-:W0:Y:S02]  /*2e970*/  @!P6 LDC.64 R12, c[0x0][0x5c0] ;  /* 0x00017000ff0ceb82 */ /* 0x001e240000000a00 */
[----:B0-----:R-:W-:-:S04]  /*2e980*/  @!P6 IADD3 R16, P3, P5, R6, R12, R3 ;  /* 0x0000000c0610e210 */ /* 0x001fc80007d7e003 */
[----:B------:R-:W-:Y:S02]  /*2e990*/  @!P6 IADD3.X R17, R29, R13, R0, P3, P5 ;  /* 0x0000000d1d11e210 */ /* 0x000fe40001fea400 */
[----:B------:R-:W-:-:S13]  /*2e9a0*/  ISETP.LT.OR P3, PT, R26, 0x12, !P4 ;  /* 0x000000121a00780c */ /* 0x000fda0006761670 */
[----:B------:R-:W0:Y:S02]  /*2e9b0*/  @!P3 LDC.64 R12, c[0x0][0x5c0] ;  /* 0x00017000ff0cbb82 */ /* 0x000e240000000a00 */
[----:B0-----:R-:W-:-:S05]  /*2e9c0*/  @!P3 IADD3 R12, P5, R6, R12, RZ ;  /* 0x0000000c060cb210 */ /* 0x001fca0007fbe0ff */
[----:B------:R-:W-:Y:S01]  /*2e9d0*/  @!P3 IMAD.X R13, R29, 0x1, R13, P5 ;  /* 0x000000011d0db824 */ /* 0x000fe200028e060d */
[----:B------:R-:W-:-:S04]  /*2e9e0*/  ISETP.LT.OR P5, PT, R26, 0x21, !P0 ;  /* 0x000000211a00780c */ /* 0x000fc800047a1670 */
[----:B------:R0:W-:Y:S04]  /*2e9f0*/  @!P3 STG.E.U8 desc[UR14][R12.64+0x11], R18 ;  /* 0x000011120c00b986 */ /* 0x0001e8000c10110e */
[----:B------:R1:W-:Y:S04]  /*2ea00*/  @!P2 STG.E.U8 desc[UR14][R32.64+0x10], R19 ;  /* 0x000010132000a986 */ /* 0x0003e8000c10110e */
[----:B------:R-:W-:Y:S01]  /*2ea10*/  @!P1 STG.E.U8 desc[UR14][R24.64+0x11], R20 ;  /* 0x0000111418009986 */ /* 0x000fe2000c10110e */
[----:B------:R-:W-:Y:S01]  /*2ea20*/  ISETP.LT.OR P1, PT, R26, 0x19, !P4 ;  /* 0x000000191a00780c */ /* 0x000fe20006721670 */
[----:B0-----:R-:W0:Y:S02]  /*2ea30*/  @!P5 LDC.64 R12, c[0x0][0x5c0] ;  /* 0x00017000ff0cdb82 */ /* 0x001e240000000a00 */
[----:B0-----:R-:W-:-:S04]  /*2ea40*/  @!P5 IADD3 R30, P3, P6, R6, R12, R3 ;  /* 0x0000000c061ed210 */ /* 0x001fc80007e7e003 */
[----:B------:R-:W-:Y:S02]  /*2ea50*/  @!P5 IADD3.X R31, R29, R13, R0, P3, P6 ;  /* 0x0000000d1d1fd210 */ /* 0x000fe40001fec400 */
[----:B------:R-:W-:-:S13]  /*2ea60*/  ISETP.LT.OR P6, PT, R26, 0x22, !P0 ;  /* 0x000000221a00780c */ /* 0x000fda00047c1670 */
[----:B------:R-:W0:Y:S02]  /*2ea70*/  @!P6 LDC.64 R12, c[0x0][0x5c0] ;  /* 0x00017000ff0ceb82 */ /* 0x000e240000000a00 */
[----:B0-----:R-:W-:-:S04]  /*2ea80*/  @!P6 IADD3 R18, P2, P3, R6, R12, R3 ;  /* 0x0000000c0612e210 */ /* 0x001fc80007b5e003 */
[----:B-1----:R-:W-:Y:S02]  /*2ea90*/  @!P6 IADD3.X R19, R29, R13, R0, P2, P3 ;  /* 0x0000000d1d13e210 */ /* 0x002fe400017e6400 */
[----:B------:R-:W-:-:S13]  /*2eaa0*/  ISETP.LT.OR P2, PT, R26, 0x29, !P0 ;  /* 0x000000291a00780c */ /* 0x000fda0004741670 */
[----:B------:R-:W0:Y:S01]  /*2eab0*/  @!P2 LDC.64 R12, c[0x0][0x5c0] ;  /* 0x00017000ff0cab82 */ /* 0x000e220000000a00 */
[----:B------:R-:W-:-:S04]  /*2eac0*/  @P2 LOP3.LUT R7, R7, 0x20000000, RZ, 0xfc, !PT ;  /* 0x2000000007072812 */ /* 0x000fc800078efcff */
[----:B------:R-:W-:Y:S02]  /*2ead0*/  LOP3.LUT R7, R7, 0xbfffffff, RZ, 0xc0, !PT ;  /* 0xbfffffff07077812 */ /* 0x000fe400078ec0ff */
[----:B0-----:R-:W-:-:S04]  /*2eae0*/  @!P2 IADD3 R36, P3, P6, R6, R12, R3 ;  /* 0x0000000c0624a210 */ /* 0x001fc80007e7e003 */
[----:B------:R-:W-:Y:S02]  /*2eaf0*/  @!P2 IADD3.X R37, R29, R13, R0, P3, P6 ;  /* 0x0000000d1d25a210 */ /* 0x000fe40001fec400 */
[----:B------:R-:W0:Y:S01]  /*2eb00*/  @!P1 LDC.64 R12, c[0x0][0x5c0] ;  /* 0x00017000ff0c9b82 */ /* 0x000e220000000a00 */
[----:B------:R-:W-:Y:S02]  /*2eb10*/  ISETP.LT.OR P2, PT, R26, 0x19, !P0 ;  /* 0x000000191a00780c */ /* 0x000fe40004741670 */
[----:B0-----:R-:W-:-:S05]  /*2eb20*/  @!P1 IADD3 R12, P3, R6, R12, RZ ;  /* 0x0000000c060c9210 */ /* 0x001fca0007f7e0ff */
[----:B------:R-:W-:-:S05]  /*2eb30*/  @!P1 IMAD.X R13, R29, 0x1, R13, P3 ;  /* 0x000000011d0d9824 */ /* 0x000fca00018e060d */
[----:B------:R0:W-:Y:S01]  /*2eb40*/  @!P1 STG.E.U8 desc[UR14][R12.64+0x18], R21 ;  /* 0x000018150c009986 */ /* 0x0001e2000c10110e */
[----:B------:R-:W-:-:S13]  /*2eb50*/  ISETP.LT.OR P1, PT, R26, 0x2a, !P0 ;  /* 0x0000002a1a00780c */ /* 0x000fda0004721670 */
[----:B0-----:R-:W0:Y:S01]  /*2eb60*/  @!P1 LDC.64 R12, c[0x0][0x5c0] ;  /* 0x00017000ff0c9b82 */ /* 0x001e220000000a00 */
[----:B------:R-:W-:Y:S02]  /*2eb70*/  @P1 LOP3.LUT R7, R7, 0x40000000, RZ, 0xfc, !PT ;  /* 0x4000000007071812 */ /* 0x000fe400078efcff */
[----:B0-----:R-:W-:-:S04]  /*2eb80*/  @!P1 IADD3 R20, P3, P6, R6, R12, R3 ;  /* 0x0000000c06149210 */ /* 0x001fc80007e7e003 */
[----:B------:R-:W-:Y:S02]  /*2eb90*/  @!P1 IADD3.X R21, R29, R13, R0, P3, P6 ;  /* 0x0000000d1d159210 */ /* 0x000fe40001fec400 */
[C---:B------:R-:W-:Y:S02]  /*2eba0*/  ISETP.LT.OR P3, PT, R26.reuse, 0x1a, !P4 ;  /* 0x0000001a1a00780c */ /* 0x040fe40006761670 */
[----:B------:R-:W-:-:S11]  /*2ebb0*/  ISETP.LT.OR P1, PT, R26, 0x31, !P0 ;  /* 0x000000311a00780c */ /* 0x000fd60004721670 */
[----:B------:R-:W0:Y:S02]  /*2ebc0*/  @!P3 LDC.64 R12, c[0x0][0x5c0] ;  /* 0x00017000ff0cbb82 */ /* 0x000e240000000a00 */
[----:B0-----:R-:W-:-:S05]  /*2ebd0*/  @!P3 IADD3 R12, P6, R6, R12, RZ ;  /* 0x0000000c060cb210 */ /* 0x001fca0007fde0ff */
[----:B------:R-:W-:-:S05]  /*2ebe0*/  @!P3 IMAD.X R13, R29, 0x1, R13, P6 ;  /* 0x000000011d0db824 */ /* 0x000fca00030e060d */
[----:B------:R0:W-:Y:S04]  /*2ebf0*/  @!P3 STG.E.U8 desc[UR14][R12.64+0x19], R22 ;  /* 0x000019160c00b986 */ /* 0x0001e8000c10110e */
[----:B------:R1:W-:Y:S01]  /*2ec00*/  @!P2 STG.E.U8 desc[UR14][R34.64+0x18], R23 ;  /* 0x000018172200a986 */ /* 0x0003e2000c10110e */
[----:B------:R-:W-:Y:S01]  /*2ec10*/  ISETP.LT.OR P2, PT, R26, 0x1a, !P0 ;  /* 0x0000001a1a00780c */ /* 0x000fe20004741670 */
[----:B0-----:R-:W0:-:S12]  /*2ec20*/  @!P1 LDC.64 R12, c[0x0][0x5c0] ;  /* 0x00017000ff0c9b82 */ /* 0x001e180000000a00 */
[----:B------:R-:W-:Y:S01]  /*2ec30*/  @!P2 STG.E.U8 desc[UR14][R16.64+0x19], R152 ;  /* 0x000019981000a986 */ /* 0x000fe2000c10110e */
[----:B------:R-:W-:Y:S02]  /*2ec40*/  ISETP.LT.OR P2, PT, R26, 0x22, !P0 ;  /* 0x000000221a00780c */ /* 0x000fe40004741670 */
[----:B0-----:R-:W-:-:S04]  /*2ec50*/  @!P1 IADD3 R24, P3, P6, R6, R12, R3 ;  /* 0x0000000c06189210 */ /* 0x001fc80007e7e003 */
[----:B------:R-:W-:Y:S02]  /*2ec60*/  @!P1 IADD3.X R25, R29, R13, R0, P3, P6 ;  /* 0x0000000d1d199210 */ /* 0x000fe40001fec400 */
[----:B------:R-:W-:-:S13]  /*2ec70*/  ISETP.LT.OR P1, PT, R26, 0x32, !P0 ;  /* 0x000000321a00780c */ /* 0x000fda0004721670 */
[----:B------:R-:W0:Y:S02]  /*2ec80*/  @!P1 LDC.64 R12, c[0x0][0x5c0] ;  /* 0x00017000ff0c9b82 */ /* 0x000e240000000a00 */
[----:B0-----:R-:W-:-:S04]  /*2ec90*/  @!P1 IADD3 R22, P3, P6, R6, R12, R3 ;  /* 0x0000000c06169210 */ /* 0x001fc80007e7e003 */
[----:B-1----:R-:W-:Y:S02]  /*2eca0*/  @!P1 IADD3.X R23, R29, R13, R0, P3, P6 ;  /* 0x0000000d1d179210 */ /* 0x002fe40001fec400 */
[----:B------:R-:W-:-:S13]  /*2ecb0*/  ISETP.LT.OR P1, PT, R26, 0x39, !P0 ;  /* 0x000000391a00780c */ /* 0x000fda0004721670 */
[----:B------:R-:W0:Y:S02]  /*2ecc0*/  @!P1 LDC.64 R12, c[0x0][0x5c0] ;  /* 0x00017000ff0c9b82 */ /* 0x000e240000000a00 */
[----:B0-----:R-:W-:-:S04]  /*2ecd0*/  @!P1 IADD3 R40, P3, P6, R6, R12, R3 ;  /* 0x0000000c06289210 */ /* 0x001fc80007e7e003 */
[----:B------:R-:W-:Y:S02]  /*2ece0*/  @!P1 IADD3.X R41, R29, R13, R0, P3, P6 ;  /* 0x0000000d1d299210 */ /* 0x000fe40001fec400 */
[C---:B------:R-:W-:Y:S02]  /*2ecf0*/  ISETP.LT.OR P3, PT, R26.reuse, 0x21, !P4 ;  /* 0x000000211a00780c */ /* 0x040fe40006761670 */
[----:B------:R-:W-:-:S11]  /*2ed00*/  ISETP.LT.OR P1, PT, R26, 0x3a, !P0 ;  /* 0x0000003a1a00780c */ /* 0x000fd60004721670 */
        /* <DEDUP_REMOVED lines=10> */
[----:B------:R-:W-:-:S05]  /*2edb0*/  @!P3 IMAD.X R13, R29, 0x1, R13, P6 ;  /* 0x000000011d0db824 */ /* 0x000fca00030e060d */
[----:B------:R0:W-:Y:S01]  /*2edc0*/  @!P3 STG.E.U8 desc[UR14][R12.64+0x21], R154 ;  /* 0x0000219a0c00b986 */ /* 0x0001e2000c10110e */
[----:B------:R-:W-:-:S03]  /*2edd0*/  ISETP.LT.OR P3, PT, R26, 0x41, !P0 ;  /* 0x000000411a00780c */ /* 0x000fc60004761670 */
[----:B------:R1:W-:Y:S04]  /*2ede0*/  @!P5 STG.E.U8 desc[UR14][R30.64+0x20], R155 ;  /* 0x0000209b1e00d986 */ /* 0x0003e8000c10110e */
[----:B------:R-:W-:Y:S01]  /*2edf0*/  @!P2 STG.E.U8 desc[UR14][R18.64+0x21], R156 ;  /* 0x0000219c1200a986 */ /* 0x000fe2000c10110e */
[----:B------:R-:W-:-:S05]  /*2ee00*/  ISETP.LT.OR P2, PT, R26, 0x4a, !P0 ;  /* 0x0000004a1a00780c */ /* 0x000fca0004741670 */
[----:B0-----:R-:W0:Y:S02]  /*2ee10*/  @!P3 LDC.64 R12, c[0x0][0x5c0] ;  /* 0x00017000ff0cbb82 */ /* 0x001e240000000a00 */
[----:B0-----:R-:W-:-:S04]  /*2ee20*/  @!P3 IADD3 R32, P1, P6, R6, R12, R3 ;  /* 0x0000000c0620b210 */ /* 0x001fc80007e3e003 */
[----:B------:R-:W-:Y:S02]  /*2ee30*/  @!P3 IADD3.X R33, R29, R13, R0, P1, P6 ;  /* 0x0000000d1d21b210 */ /* 0x000fe40000fec400 */
[----:B------:R-:W-:-:S13]  /*2ee40*/  ISETP.LT.OR P1, PT, R26, 0x42, !P0 ;  /* 0x000000421a00780c */ /* 0x000fda0004721670 */
[----:B------:R-:W1:Y:S02]  /*2ee50*/  @!P1 LDC.64 R12, c[0x0][0x5c0] ;  /* 0x00017000ff0c9b82 */ /* 0x000e640000000a00 */
[----:B-1----:R-:W-:-:S04]  /*2ee60*/  @!P1 IADD3 R30, P5, P6, R6, R12, R3 ;  /* 0x0000000c061e9210 */ /* 0x002fc80007ebe003 */
[----:B------:R-:W-:Y:S02]  /*2ee70*/  @!P1 IADD3.X R31, R29, R13, R0, P5, P6 ;  /* 0x0000000d1d1f9210 */ /* 0x000fe40002fec400 */
[----:B------:R-:W-:-:S13]  /*2ee80*/  ISETP.LT.OR P1, PT, R26, 0x49, !P0 ;  /* 0x000000491a00780c */ /* 0x000fda0004721670 */
[----:B------:R-:W0:Y:S02]  /*2ee90*/  @!P1 LDC.64 R12, c[0x0][0x5c0] ;  /* 0x00017000ff0c9b82 */ /* 0x000e240000000a00 */
[----:B0-----:R-:W-:-:S04]  /*2eea0*/  @!P1 IADD3 R42, P5, P6, R6, R12, R3 ;  /* 0x0000000c062a9210 */ /* 0x001fc80007ebe003 */
[----:B------:R-:W-:Y:S02]  /*2eeb0*/  @!P1 IADD3.X R43, R29, R13, R0, P5, P6 ;  /* 0x0000000d1d2b9210 */ /* 0x000fe40002fec400 */
[----:B------:R-:W-:Y:S02]  /*2eec0*/  ISETP.LT.OR P5, PT, R26, 0x29, !P4 ;  /* 0x000000291a00780c */ /* 0x000fe400067a1670 */
[----:B------:R-:W-:-:S11]  /*2eed0*/  LOP3.LUT P1, RZ, R7, 0x40000000, RZ, 0xc0, !PT ;  /* 0x4000000007ff7812 */ /* 0x000fd6000782c0ff */
[----:B------:R-:W0:Y:S02]  /*2eee0*/  @!P5 LDC.64 R12, c[0x0][0x5c0] ;  /* 0x00017000ff0cdb82 */ /* 0x000e240000000a00 */
[----:B0-----:R-:W-:-:S05]  /*2eef0*/  @!P5 IADD3 R12, P6, R6, R12, RZ ;  /* 0x0000000c060cd210 */ /* 0x001fca0007fde0ff */
[----:B------:R-:W-:-:S05]  /*2ef00*/  @!P5 IMAD.X R13, R29, 0x1, R13, P6 ;  /* 0x000000011d0dd824 */ /* 0x000fca00030e060d */
[----:B------:R0:W-:Y:S02]  /*2ef10*/  @!P5 STG.E.U8 desc[UR14][R12.64+0x28], R157 ;  /* 0x0000289d0c00d986 */ /* 0x0001e4000c10110e */
[----:B0-----:R-:W0:Y:S02]  /*2ef20*/  @!P2 LDC.64 R12, c[0x0][0x5c0] ;  /* 0x00017000ff0cab82 */ /* 0x001e240000000a00 */
        /* <DEDUP_REMOVED lines=11> */
[----:B------:R-:W-:Y:S02]  /*2efe0*/  ISETP.LT.OR P6, PT, R26, 0x52, !P0 ;  /* 0x000000521a00780c */ /* 0x000fe400047c1670 */
[C---:B------:R-:W-:Y:S02]  /*2eff0*/  LOP3.LUT P2, RZ, R7.reuse, 0x20000000, RZ, 0xc0, !PT ;  /* 0x2000000007ff7812 */ /* 0x040fe4000784c0ff */
[----:B------:R-:W-:-:S09]  /*2f000*/  LOP3.LUT R7, R7, 0xf7ffffff, RZ, 0xc0, !PT ;  /* 0xf7ffffff07077812 */ /* 0x000fd200078ec0ff */
[----:B------:R-:W0:Y:S02]  /*2f010*/  @!P6 LDC.64 R12, c[0x0][0x5c0] ;  /* 0x00017000ff0ceb82 */ /* 0x000e240000000a00 */
[----:B------:R-:W-:Y:S04]  /*2f020*/  @!P2 STG.E.U8 desc[UR14][R36.64+0x28], R159 ;  /* 0x0000289f2400a986 */ /* 0x000fe8000c10110e */
[----:B------:R-:W-:Y:S01]  /*2f030*/  @!P1 STG.E.U8 desc[UR14][R20.64+0x29], R160 ;  /* 0x000029a014009986 */ /* 0x000fe2000c10110e */
[----:B------:R-:W-:Y:S02]  /*2f040*/  ISETP.LT.OR P1, PT, R26, 0x31, !P4 ;  /* 0x000000311a00780c */ /* 0x000fe40006721670 */
[----:B0-----:R-:W-:-:S04]  /*2f050*/  @!P6 IADD3 R34, P2, P5, R6, R12, R3 ;  /* 0x0000000c0622e210 */ /* 0x001fc80007d5e003 */
[----:B------:R-:W-:Y:S02]  /*2f060*/  @!P6 IADD3.X R35, R29, R13, R0, P2, P5 ;  /* 0x0000000d1d23e210 */ /* 0x000fe400017ea400 */
        /* <DEDUP_REMOVED lines=89> */
[----:B------:R-:W1:Y:S01]  /*2f600*/  @!P1 LDC.64 R12, c[0x0][0x5c0] ;  /* 0x00017000ff0c9b82 */ /* 0x000e620000000a00 */
[----:B------:R-:W-:-:S04]  /*2f610*/  @P1 LOP3.LUT R8, R8, 0x4000, RZ, 0xfc, !PT ;  /* 0x0000400008081812 */ /* 0x000fc800078efcff */
[----:B------:R-:W-:Y:S02]  /*2f620*/  LOP3.LUT R8, R8, 0xffff7fff, RZ, 0xc0, !PT ;  /* 0xffff7fff08087812 */ /* 0x000fe400078ec0ff */
[----:B-1----:R-:W-:-:S04]  /*2f630*/  @!P1 IADD3 R32, P3, P6, R6, R12, R3 ;  /* 0x0000000c06209210 */ /* 0x002fc80007e7e003 */
[----:B------:R-:W-:Y:S02]  /*2f640*/  @!P1 IADD3.X R33, R29, R13, R0, P3, P6 ;  /* 0x0000000d1d219210 */ /* 0x000fe40001fec400 */
[----:B------:R-:W-:-:S13]  /*2f650*/  ISETP.LT.OR P1, PT, R26, 0x89, !P0 ;  /* 0x000000891a00780c */ /* 0x000fda0004721670 */
[----:B------:R-:W0:Y:S01]  /*2f660*/  @!P1 LDC.64 R12, c[0x0][0x5c0] ;  /* 0x00017000ff0c9b82 */ /* 0x000e220000000a00 */
[----:B------:R-:W-:-:S04]  /*2f670*/  @P1 LOP3.LUT R8, R8, 0x8000, RZ, 0xfc, !PT ;  /* 0x0000800008081812 */ /* 0x000fc800078efcff */
[----:B------:R-:W-:Y:S02]  /*2f680*/  LOP3.LUT R8, R8, 0xffffffbf, RZ, 0xc0, !PT ;  /* 0xffffffbf08087812 */ /* 0x000fe400078ec0ff */
[----:B0-----:R-:W-:-:S04]  /*2f690*/  @!P1 IADD3 R58, P3, P6, R6, R12, R3 ;  /* 0x0000000c063a9210 */ /* 0x001fc80007e7e003 */
[----:B------:R-:W-:Y:S02]  /*2f6a0*/  @!P1 IADD3.X R59, R29, R13, R0, P3, P6 ;  /* 0x0000000d1d3b9210 */ /* 0x000fe40001fec400 */
[C---:B------:R-:W-:Y:S02]  /*2f6b0*/  ISETP.LT.OR P3, PT, R26.reuse, 0x49, !P4 ;  /* 0x000000491a00780c */ /* 0x040fe40006761670 */
[----:B------:R-:W-:-:S11]  /*2f6c0*/  ISETP.LT.OR P1, PT, R26, 0x8a, !P0 ;  /* 0x0000008a1a00780c */ /* 0x000fd60004721670 */
[----:B------:R-:W0:Y:S02]  /*2f6d0*/  @!P3 LDC.64 R12, c[0x0][0x5c0] ;  /* 0x00017000ff0cbb82 */ /* 0x000e240000000a00 */
[----:B------:R-:W-:-:S04]  /*2f6e0*/  @P1 LOP3.LUT R8, R8, 0x40, RZ, 0xfc, !PT ;  /* 0x0000004008081812 */ /* 0x000fc800078efcff */
[----:B------:R-:W-:Y:S02]  /*2f6f0*/  LOP3.LUT R8, R8, 0xfffeffff, RZ, 0xc0, !PT ;  /* 0xfffeffff08087812 */ /* 0x000fe400078ec0ff */
        /* <DEDUP_REMOVED lines=68> */
[----:B------:R-:W-:-:S04]  /*2fb40*/  LOP3.LUT R8, R8, 0xfffffdff, RZ, 0xc0, !PT ;  /* 0xfffffdff08087812 */ /* 0x000fc800078ec0ff */
[----:B------:R-:W-:-:S04]  /*2fb50*/  @P2 LOP3.LUT R8, R8, 0x200, RZ, 0xfc, !PT ;  /* 0x0000020008082812 */ /* 0x000fc800078efcff */
[----:B------:R-:W-:Y:S02]  /*2fb60*/  LOP3.LUT R8, R8, 0xffefffff, RZ, 0xc0, !PT ;  /* 0xffefffff08087812 */ /* 0x000fe400078ec0ff */
        /* <DEDUP_REMOVED lines=25> */
[----:B------:R-:W0:Y:S01]  /*2fd00*/  @!P6 LDC.64 R12, c[0x0][0x5c0] ;  /* 0x00017000ff0ceb82 */ /* 0x000e220000000a00 */
[----:B------:R-:W-:Y:S01]  /*2fd10*/  @P6 LOP3.LUT R8, R8, 0x200000, RZ, 0xfc, !PT ;  /* 0x0020000008086812 */ /* 0x000fe200078efcff */
[----:B------:R0:W-:Y:S03]  /*2fd20*/  @!P2 STG.E.U8 desc[UR14][R46.64+0x58], R183 ;  /* 0x000058b72e00a986 */ /* 0x0001e6000c10110e */
[----:B------:R-:W-:Y:S01]  /*2fd30*/  LOP3.LUT R8, R8, 0xffbfffff, RZ, 0xc0, !PT ;  /* 0xffbfffff08087812 */ /* 0x000fe200078ec0ff */
        /* <DEDUP_REMOVED lines=158> */
[----:B------:R-:W-:Y:S02]  /*30720*/  @P1 LOP3.LUT R8, R8, 0x40000000, RZ, 0xfc, !PT ;  /* 0x4000000008081812 */ /* 0x000fe400078efcff */
[----:B0-----:R-:W-:-:S04]  /*30730*/  @!P1 IADD3 R84, P2, P6, R6, R12, R3 ;  /* 0x0000000c06549210 */ /* 0x001fc80007e5e003 */
[----:B------:R-:W-:Y:S02]  /*30740*/  @!P1 IADD3.X R85, R29, R13, R0, P2, P6 ;  /* 0x0000000d1d559210 */ /* 0x000fe400017ec400 */
[----:B------:R-:W-:Y:S02]  /*30750*/  ISETP.LT.OR P2, PT, R26, 0x81, !P4 ;  /* 0x000000811a00780c */ /* 0x000fe40006741670 */
[C---:B------:R-:W-:Y:S02]  /*30760*/  LOP3.LUT P1, RZ, R8.reuse, 0x4000, RZ, 0xc0, !PT ;  /* 0x0000400008ff7812 */ /* 0x040fe4000782c0ff */
[----:B------:R-:W-:-:S04]  /*30770*/  LOP3.LUT R8, R8, 0xdfffffff, RZ, 0xc0, !PT ;  /* 0xdfffffff08087812 */ /* 0x000fc800078ec0ff */
[----:B------:R-:W-:-:S04]  /*30780*/  @P3 LOP3.LUT R8, R8, 0x20000000, RZ, 0xfc, !PT ;  /* 0x2000000008083812 */ /* 0x000fc800078efcff */
[----:B------:R-:W-:Y:S01]  /*30790*/  LOP3.LUT R8, R8, 0xfffffffd, RZ, 0xc0, !PT ;  /* 0xfffffffd08087812 */ /* 0x000fe200078ec0ff */
        /* <DEDUP_REMOVED lines=11> */
[----:B------:R-:W-:-:S04]  /*30850*/  ISETP.GE.AND P2, PT, R27, 0x81, PT ;  /* 0x000000811b00780c */ /* 0x000fc80003f46270 */
[----:B------:R0:W-:Y:S01]  /*30860*/  @!P0 STG.E.U8 desc[UR14][R12.64+0x81], R202 ;  /* 0x000081ca0c008986 */ /* 0x0001e2000c10110e */
[----:B------:R-:W-:-:S03]  /*30870*/  ISETP.LT.OR P0, PT, R26, 0x1, !P2 ;  /* 0x000000011a00780c */ /* 0x000fc60005701670 */
[----:B------:R1:W-:Y:S04]  /*30880*/  @!P5 STG.E.U8 desc[UR14][R48.64+0x80], R203 ;  /* 0x000080cb3000d986 */ /* 0x0003e8000c10110e */
[----:B------:R-:W-:Y:S06]  /*30890*/  @!P1 STG.E.U8 desc[UR14][R32.64+0x81], R204 ;  /* 0x000081cc20009986 */ /* 0x000fec000c10110e */
[----:B0-----:R-:W0:Y:S01]  /*308a0*/  @!P0 LDC.64 R12, c[0x0][0x5c0] ;  /* 0x00017000ff0c8b82 */ /* 0x001e220000000a00 */
[----:B------:R-:W-:-:S02]  /*308b0*/  @P0 LOP3.LUT R7, R7, 0x1000000, RZ, 0xfc, !PT ;  /* 0x0100000007070812 */ /* 0x000fc400078efcff */
[----:B0-----:R-:W-:-:S04]  /*308c0*/  @!P0 IADD3 R16, P3, P6, R6, R12, R4 ;  /* 0x0000000c06108210 */ /* 0x001fc80007e7e004 */
[----:B------:R-:W-:Y:S02]  /*308d0*/  @!P0 IADD3.X R17, R29, R13, R2, P3, P6 ;  /* 0x0000000d1d118210 */ /* 0x000fe40001fec402 */
[C---:B------:R-:W-:Y:S02]  /*308e0*/  ISETP.LT.OR P3, PT, R26.reuse, 0x2, !P2 ;  /* 0x000000021a00780c */ /* 0x040fe40005761670 */
[----:B------:R-:W-:-:S11]  /*308f0*/  ISETP.LT.OR P0, PT, R26, 0x9, !P2 ;  /* 0x000000091a00780c */ /* 0x000fd60005701670 */
[----:B------:R-:W1:Y:S01]  /*30900*/  @!P3 LDC.64 R12, c[0x0][0x5c0] ;  /* 0x00017000ff0cbb82 */ /* 0x000e620000000a00 */
[----:B------:R-:W-:Y:S02]  /*30910*/  @P3 LOP3.LUT R8, R8, 0x2, RZ, 0xfc, !PT ;  /* 0x0000000208083812 */ /* 0x000fe400078efcff */
[----:B-1----:R-:W-:-:S04]  /*30920*/  @!P3 IADD3 R48, P5, P6, R6, R12, R4 ;  /* 0x0000000c0630b210 */ /* 0x002fc80007ebe004 */
[----:B------:R-:W-:Y:S02]  /*30930*/  @!P3 IADD3.X R49, R29, R13, R2, P5, P6 ;  /* 0x0000000d1d31b210 */ /* 0x000fe40002fec402 */
[----:B------:R-:W0:Y:S01]  /*30940*/  @!P0 LDC.64 R12, c[0x0][0x5c0] ;  /* 0x00017000ff0c8b82 */ /* 0x000e220000000a00 */
[C---:B------:R-:W-:Y:S02]  /*30950*/  LOP3.LUT P3, RZ, R8.reuse, 0x8000, RZ, 0xc0, !PT ;  /* 0x0000800008ff7812 */ /* 0x040fe4000786c0ff */
[----:B------:R-:W-:-:S04]  /*30960*/  LOP3.LUT R8, R8, 0x7fffffff, RZ, 0xc0, !PT ;  /* 0x7fffffff08087812 */ /* 0x000fc800078ec0ff */
[----:B------:R-:W-:-:S04]  /*30970*/  @P0 LOP3.LUT R8, R8, 0x80000000, RZ, 0xfc, !PT ;  /* 0x8000000008080812 */ /* 0x000fc800078efcff */
[C---:B------:R-:W-:Y:S02]  /*30980*/  LOP3.LUT P1, RZ, R8.reuse, 0x40, RZ, 0xc0, !PT ;  /* 0x0000004008ff7812 */ /* 0x040fe4000782c0ff */
        /* <DEDUP_REMOVED lines=22> */
[----:B------:R1:W-:Y:S04]  /*30af0*/  @!P3 STG.E.U8 desc[UR14][R58.64+0x88], R207 ;  /* 0x000088cf3a00b986 */ /* 0x0003e8000c10110e */
[----:B------:R-:W-:Y:S01]  /*30b00*/  @!P1 STG.E.U8 desc[UR14][R30.64+0x89], R208 ;  /* 0x000089d01e009986 */ /* 0x000fe2000c10110e */
[----:B0-----:R-:W0:Y:S02]  /*30b10*/  @!P0 LDC.64 R12, c[0x0][0x5c0] ;  /* 0x00017000ff0c8b82 */ /* 0x001e240000000a00 */
[----:B0-----:R-:W-:-:S04]  /*30b20*/  @!P0 IADD3 R88, P5, P6, R6, R12, R4 ;  /* 0x0000000c06588210 */ /* 0x001fc80007ebe004 */
[----:B------:R-:W-:Y:S02]  /*30b30*/  @!P0 IADD3.X R89, R29, R13, R2, P5, P6 ;  /* 0x0000000d1d598210 */ /* 0x000fe40002fec402 */
[----:B------:R-:W-:-:S13]  /*30b40*/  ISETP.LT.OR P0, PT, R26, 0x12, !P2 ;  /* 0x000000121a00780c */ /* 0x000fda0005701670 */
[----:B------:R-:W1:Y:S01]  /*30b50*/  @!P0 LDC.64 R12, c[0x0][0x5c0] ;  /* 0x00017000ff0c8b82 */ /* 0x000e620000000a00 */
[----:B------:R-:W-:-:S04]  /*30b60*/  @P0 LOP3.LUT R8, R8, 0x8000, RZ, 0xfc, !PT ;  /* 0x0000800008080812 */ /* 0x000fc800078efcff */
[C---:B------:R-:W-:Y:S02]  /*30b70*/  LOP3.LUT P3, RZ, R8.reuse, 0x10000, RZ, 0xc0, !PT ;  /* 0x0001000008ff7812 */ /* 0x040fe4000786c0ff */
[C---:B------:R-:W-:Y:S02]  /*30b80*/  LOP3.LUT P1, RZ, R8.reuse, 0x80, RZ, 0xc0, !PT ;  /* 0x0000008008ff7812 */ /* 0x040fe4000782c0ff */
        /* <DEDUP_REMOVED lines=149> */
[----:B------:R-:W1:Y:S01]  /*314e0*/  @!P0 LDC.64 R12, c[0x0][0x5c0] ;  /* 0x00017000ff0c8b82 */ /* 0x000e620000000a00 */
[----:B------:R-:W-:-:S04]  /*314f0*/  @P0 LOP3.LUT R8, R8, 0x80000, RZ, 0xfc, !PT ;  /* 0x0008000008080812 */ /* 0x000fc800078efcff */
[----:B------:R-:W-:Y:S02]  /*31500*/  LOP3.LUT P3, RZ, R8, 0x100000, RZ, 0xc0, !PT ;  /* 0x0010000008ff7812 */ /* 0x000fe4000786c0ff */
        /* <DEDUP_REMOVED lines=29> */
[----:B------:R-:W-:-:S03]  /*316e0*/  ISETP.LT.OR P3, PT, R26, 0x62, !P2 ;  /* 0x000000621a00780c */ /* 0x000fc60005761670 */
[----:B------:R-:W-:Y:S01]  /*316f0*/  @!P0 STG.E.U8 desc[UR14][R46.64+0xb1], R228 ;  /* 0x0000b1e42e008986 */ /* 0x000fe2000c10110e */
[----:B------:R-:W-:Y:S01]  /*31700*/  ISETP.LT.OR P0, PT, R26, 0x6a, !P2 ;  /* 0x0000006a1a00780c */ /* 0x000fe20005701670 */
[----:B0-----:R-:W0:Y:S08]  /*31710*/  @!P1 LDC.64 R12, c[0x0][0x5c0] ;  /* 0x00017000ff0c9b82 */ /* 0x001e300000000a00 */
[----:B------:R-:W-:-:S04]  /*31720*/  @P3 LOP3.LUT R8, R8, 0x100000, RZ, 0xfc, !PT ;  /* 0x0010000008083812 */ /* 0x000fc800078efcff */
[----:B------:R-:W-:-:S04]  /*31730*/  LOP3.LUT R8, R8, 0xffdfffff, RZ, 0xc0, !PT ;  /* 0xffdfffff08087812 */ /* 0x000fc800078ec0ff */
[----:B------:R-:W-:-:S04]  /*31740*/  @P0 LOP3.LUT R8, R8, 0x200000, RZ, 0xfc, !PT ;  /* 0x0020000008080812 */ /* 0x000fc800078efcff */
[----:B------:R-:W-:Y:S02]  /*31750*/  LOP3.LUT R8, R8, 0xfffffffe, RZ, 0xc0, !PT ;  /* 0xfffffffe08087812 */ /* 0x000fe400078ec0ff */
[----:B0-----:R-:W-:-:S04]  /*31760*/  @!P1 IADD3 R112, P5, P6, R6, R12, R4 ;  /* 0x0000000c06709210 */ /* 0x001fc80007ebe004 */
[----:B------:R-:W-:Y:S02]  /*31770*/  @!P1 IADD3.X R113, R29, R13, R2, P5, P6 ;  /* 0x0000000d1d719210 */ /* 0x000fe40002fec402 */
[----:B------:R-:W1:Y:S01]  /*31780*/  @!P3 LDC.64 R12, c[0x0][0x5c0] ;  /* 0x00017000ff0cbb82 */ /* 0x000e620000000a00 */
        /* <DEDUP_REMOVED lines=11> */
[----:B------:R-:W-:-:S09]  /*31840*/  LOP3.LUT R7, R7, 0xfffffdff, RZ, 0xc0, !PT ;  /* 0xfffffdff07077812 */ /* 0x000fd200078ec0ff */
        /* <DEDUP_REMOVED lines=34> */
[C---:B------:R-:W-:Y:S02]  /*31a70*/  LOP3.LUT P0, RZ, R8.reuse, 0x400, RZ, 0xc0, !PT ;  /* 0x0000040008ff7812 */ /* 0x040fe4000780c0ff */
[----:B------:R-:W-:Y:S02]  /*31a80*/  LOP3.LUT R8, R8, 0xffbfffff, RZ, 0xc0, !PT ;  /* 0xffbfffff08087812 */ /* 0x000fe400078ec0ff */
        /* <DEDUP_REMOVED lines=23> */
[----:B------:R-:W-:Y:S02]  /*31c00*/  @P1 LOP3.LUT R8, R8, 0x400000, RZ, 0xfc, !PT ;  /* 0x0040000008081812 */ /* 0x000fe400078efcff */
[----:B------:R-:W-:Y:S02]  /*31c10*/  F2FP.SATFINITE.E4M3.F32.PACK_AB_MERGE_C R11, RZ, R11, RZ ;  /* 0x0000000bff0b723e */ /* 0x000fe400048070ff */
[C---:B------:R-:W-:Y:S02]  /*31c20*/  LOP3.LUT P6, RZ, R8.reuse, 0x800000, RZ, 0xc0, !PT ;  /* 0x0080000008ff7812 */ /* 0x040fe400078cc0ff */
[C---:B------:R-:W-:Y:S02]  /*31c30*/  LOP3.LUT P0, RZ, R8.reuse, 0x8, RZ, 0xc0, !PT ;  /* 0x0000000808ff7812 */ /* 0x040fe4000780c0ff */
        /* <DEDUP_REMOVED lines=8> */
[C---:B------:R-:W-:Y:S02]  /*31cc0*/  ISETP.LT.OR P3, PT, R26.reuse, 0xc9, !P4 ;  /* 0x000000c91a00780c */ /* 0x040fe40006761670 */
[----:B------:R-:W-:-:S11]  /*31cd0*/  ISETP.LT.OR P1, PT, R26, 0x8a, !P2 ;  /* 0x0000008a1a00780c */ /* 0x000fd60005721670 */
[----:B------:R-:W0:Y:S02]  /*31ce0*/  @!P3 LDC.64 R12, c[0x0][0x5c0] ;  /* 0x00017000ff0cbb82 */ /* 0x000e240000000a00 */
[----:B------:R-:W-:Y:S02]  /*31cf0*/  @P1 LOP3.LUT R8, R8, 0x400, RZ, 0xfc, !PT ;  /* 0x0000040008081812 */ /* 0x000fe400078efcff */
        /* <DEDUP_REMOVED lines=10> */
[----:B------:R4:W-:Y:S02]  /*31da0*/  @!P3 STG.E.U8 desc[UR14][R12.64+0xc9], R11 ;  /* 0x0000c90b0c00b986 */ /* 0x0009e4000c10110e */
[----:B----4-:R-:W-:Y:S02]  /*31db0*/  FMUL R11, R107, UR20 ;  /* 0x000000146b0b7c20 */ /* 0x010fe40008400000 */
[----:B------:R-:W4:Y:S03]  /*31dc0*/  LDL.LU R107, [R1+0x410] ;  /* 0x00041000016b7983 */ /* 0x000f260000300800 */
[----:B------:R-:W-:Y:S02]  /*31dd0*/  F2FP.SATFINITE.E4M3.F32.PACK_AB_MERGE_C R11, RZ, R11, RZ ;  /* 0x0000000bff0b723e */ /* 0x000fe400048070ff */
[----:B------:R-:W-:-:S03]  /*31de0*/  ISETP.LT.OR P1, PT, R26, 0x91, !P2 ;  /* 0x000000911a00780c */ /* 0x000fc60005721670 */
[----:B------:R3:W-:Y:S10]  /*31df0*/  @!P6 STG.E.U8 desc[UR14][R70.64+0xc8], R11 ;  /* 0x0000c80b4600e986 */ /* 0x0007f4000c10110e */
[----:B------:R-:W0:Y:S01]  /*31e00*/  @!P1 LDC.64 R12, c[0x0][0x5c0] ;  /* 0x00017000ff0c9b82 */ /* 0x000e220000000a00 */
[----:B---3--:R-:W-:-:S02]  /*31e10*/  FMUL R11, R110, UR20 ;  /* 0x000000146e0b7c20 */ /* 0x008fc40008400000 */
[----:B------:R-:W3:Y:S01]  /*31e20*/  LDL.LU R110, [R1+0x414] ;  /* 0x00041400016e7983 */ /* 0x000ee20000300800 */
[----:B------:R-:W-:-:S04]  /*31e30*/  LOP3.LUT R9, R9, 0xfffeffff, RZ, 0xc0, !PT ;  /* 0xfffeffff09097812 */ /* 0x000fc800078ec0ff */
[----:B------:R-:W-:Y:S02]  /*31e40*/  @P1 LOP3.LUT R9, R9, 0x10000, RZ, 0xfc, !PT ;  /* 0x0001000009091812 */ /* 0x000fe400078efcff */
[----:B0-----:R-:W-:-:S04]  /*31e50*/  @!P1 IADD3 R150, P3, P5, R6, R12, R4 ;  /* 0x0000000c06969210 */ /* 0x001fc80007d7e004 */
[----:B------:R-:W-:Y:S02]  /*31e60*/  @!P1 IADD3.X R151, R29, R13, R2, P3, P5 ;  /* 0x0000000d1d979210 */ /* 0x000fe40001fea402 */
[----:B------:R-:W-:-:S13]  /*31e70*/  ISETP.LT.OR P1, PT, R26, 0x92, !P2 ;  /* 0x000000921a00780c */ /* 0x000fda0005721670 */
[----:B------:R-:W0:Y:S01]  /*31e80*/  @!P1 LDC.64 R12, c[0x0][0x5c0] ;  /* 0x00017000ff0c9b82 */ /* 0x000e220000000a00 */
[----:B------:R-:W-:Y:S02]  /*31e90*/  LOP3.LUT R8, R8, 0xff7fffff, RZ, 0xc0, !PT ;  /* 0xff7fffff08087812 */ /* 0x000fe400078ec0ff */
[----:B------:R-:W-:Y:S02]  /*31ea0*/  F2FP.SATFINITE.E4M3.F32.PACK_AB_MERGE_C R11, RZ, R11, RZ ;  /* 0x0000000bff0b723e */ /* 0x000fe400048070ff */
[----:B------:R-:W-:-:S03]  /*31eb0*/  @P1 LOP3.LUT R8, R8, 0x800000, RZ, 0xfc, !PT ;  /* 0x0080000008081812 */ /* 0x000fc600078efcff */
[----:B------:R2:W-:Y:S01]  /*31ec0*/  @!P0 STG.E.U8 desc[UR14][R24.64+0xc9], R11 ;  /* 0x0000c90b18008986 */ /* 0x0005e2000c10110e */
[----:B0-----:R-:W-:-:S04]  /*31ed0*/  @!P1 IADD3 R152, P3, P5, R6, R12, R4 ;  /* 0x0000000c06989210 */ /* 0x001fc80007d7e004 */
[----:B------:R-:W-:Y:S02]  /*31ee0*/  @!P1 IADD3.X R153, R29, R13, R2, P3, P5 ;  /* 0x0000000d1d999210 */ /* 0x000fe40001fea402 */
[----:B------:R-:W-:Y:S01]  /*31ef0*/  ISETP.LT.OR P1, PT, R26, 0x99, !P2 ;  /* 0x000000991a00780c */ /* 0x000fe20005721670 */
[----:B--2---:R-:W-:Y:S02]  /*31f00*/  FMUL R11, R106, UR20 ;  /* 0x000000146a0b7c20 */ /* 0x004fe40008400000 */
[----:B------:R-:W2:Y:S10]  /*31f10*/  LDL.LU R106, [R1+0x418] ;  /* 0x00041800016a7983 */ /* 0x000eb40000300800 */
[----:B------:R-:W0:Y:S02]  /*31f20*/  @!P1 LDC.64 R12, c[0x0][0x5c0] ;  /* 0x00017000ff0c9b82 */ /* 0x000e240000000a00 */
[----:B0-----:R-:W-:-:S04]  /*31f30*/  @!P1 IADD3 R160, P3, P5, R6, R12, R4 ;  /* 0x0000000c06a09210 */ /* 0x001fc80007d7e004 */
[----:B------:R-:W-:Y:S02]  /*31f40*/  @!P1 IADD3.X R161, R29, R13, R2, P3, P5 ;  /* 0x0000000d1da19210 */ /* 0x000fe40001fea402 */
[----:B------:R-:W-:-:S13]  /*31f50*/  ISETP.LT.OR P3, PT, R26, 0xd1, !P4 ;  /* 0x000000d11a00780c */ /* 0x000fda0006761670 */
[----:B------:R-:W0:Y:S01]  /*31f60*/  @!P3 LDC.64 R12, c[0x0][0x5c0] ;  /* 0x00017000ff0cbb82 */ /* 0x000e220000000a00 */
[----:B------:R-:W-:Y:S02]  /*31f70*/  F2FP.SATFINITE.E4M3.F32.PACK_AB_MERGE_C R11, RZ, R11, RZ ;  /* 0x0000000bff0b723e */ /* 0x000fe400048070ff */
[----:B0-----:R-:W-:-:S05]  /*31f80*/  @!P3 IADD3 R12, P5, R6, R12, RZ ;  /* 0x0000000c060cb210 */ /* 0x001fca0007fbe0ff */
[----:B------:R-:W-:-:S05]  /*31f90*/  @!P3 IMAD.X R13, R29, 0x1, R13, P5 ;  /* 0x000000011d0db824 */ /* 0x000fca00028e060d */
[----:B------:R0:W-:Y:S01]  /*31fa0*/  @!P3 STG.E.U8 desc[UR14][R12.64+0xd0], R11 ;  /* 0x0000d00b0c00b986 */ /* 0x0001e2000c10110e */
[----:B------:R-:W-:-:S04]  /*31fb0*/  LOP3.LUT R9, R9, 0xfffdffff, RZ, 0xc0, !PT ;  /* 0xfffdffff09097812 */ /* 0x000fc800078ec0ff */
[----:B------:R-:W-:Y:S02]  /*31fc0*/  @P1 LOP3.LUT R9, R9, 0x20000, RZ, 0xfc, !PT ;  /* 0x0002000009091812 */ /* 0x000fe400078efcff */
[----:B------:R-:W-:-:S13]  /*31fd0*/  ISETP.LT.OR P1, PT, R26, 0x9a, !P2 ;  /* 0x0000009a1a00780c */ /* 0x000fda0005721670 */
[----:B0-----:R-:W0:Y:S02]  /*31fe0*/  @!P1 LDC.64 R12, c[0x0][0x5c0] ;  /* 0x00017000ff0c9b82 */ /* 0x001e240000000a00 */
[----:B0-----:R-:W-:Y:S01]  /*31ff0*/  @!P1 IADD3 R158, P3, P5, R6, R12, R4 ;  /* 0x0000000c069e9210 */ /* 0x001fe20007d7e004 */
[----:B----4-:R-:W-:Y:S02]  /*32000*/  FMUL R11, R107, UR20 ;  /* 0x000000146b0b7c20 */ /* 0x010fe40008400000 */
[----:B------:R-:W4:Y:S01]  /*32010*/  LDL.LU R107, [R1+0x41c] ;  /* 0x00041c00016b7983 */ /* 0x000f220000300800 */
[----:B------:R-:W-:Y:S02]  /*32020*/  @!P1 IADD3.X R159, R29, R13, R2, P3, P5 ;  /* 0x0000000d1d9f9210 */ /* 0x000fe40001fea402 */
[----:B------:R-:W-:-:S13]  /*32030*/  ISETP.LT.OR P3, PT, R26, 0xd2, !P4 ;  /* 0x000000d21a00780c */ /* 0x000fda0006761670 */
[----:B------:R-:W0:Y:S01]  /*32040*/  @!P3 LDC.64 R12, c[0x0][0x5c0] ;  /* 0x00017000ff0cbb82 */ /* 0x000e220000000a00 */
[----:B------:R-:W-:Y:S02]  /*32050*/  F2FP.SATFINITE.E4M3.F32.PACK_AB_MERGE_C R11, RZ, R11, RZ ;  /* 0x0000000bff0b723e */ /* 0x000fe400048070ff */
[----:B0-----:R-:W-:-:S05]  /*32060*/  @!P3 IADD3 R12, P5, R6, R12, RZ ;  /* 0x0000000c060cb210 */ /* 0x001fca0007fbe0ff */
[----:B------:R-:W-:-:S05]  /*32070*/  @!P3 IMAD.X R13, R29, 0x1, R13, P5 ;  /* 0x000000011d0db824 */ /* 0x000fca00028e060d */
[----:B------:R3:W-:Y:S02]  /*32080*/  @!P3 STG.E.U8 desc[UR14][R12.64+0xd1], R11 ;  /* 0x0000d10b0c00b986 */ /* 0x0007e4000c10110e */
[----:B---3--:R-:W-:Y:S02]  /*32090*/  FMUL R11, R110, UR20 ;  /* 0x000000146e0b7c20 */ /* 0x008fe40008400000 */
[----:B------:R-:W3:Y:S01]  /*320a0*/  LDL.LU R110, [R1+0x420] ;  /* 0x00042000016e7983 */ /* 0x000ee20000300800 */
[----:B------:R-:W-:Y:S02]  /*320b0*/  LOP3.LUT P6, RZ, R8, 0x1000000, RZ, 0xc0, !PT ;  /* 0x0100000008ff7812 */ /* 0x000fe400078cc0ff */
[----:B------:R-:W-:-:S11]  /*320c0*/  F2FP.SATFINITE.E4M3.F32.PACK_AB_MERGE_C R11, RZ, R11, RZ ;  /* 0x0000000bff0b723e */ /* 0x000fd600048070ff */
[----:B------:R2:W-:Y:S02]  /*320d0*/  @!P6 STG.E.U8 desc[UR14][R72.64+0xd0], R11 ;  /* 0x0000d00b4800e986 */ /* 0x0005e4000c10110e */
[----:B--2---:R-:W-:Y:S02]  /*320e0*/  FMUL R11, R106, UR20 ;  /* 0x000000146a0b7c20 */ /* 0x004fe40008400000 */
[----:B------:R-:W2:Y:S01]  /*320f0*/  LDL.LU R106, [R1+0x424] ;  /* 0x00042400016a7983 */ /* 0x000ea20000300800 */
[----:B------:R-:W-:-:S04]  /*32100*/  LOP3.LUT R9, R9, 0xfffbffff, RZ, 0xc0, !PT ;  /* 0xfffbffff09097812 */ /* 0x000fc800078ec0ff */
[----:B------:R-:W-:Y:S02]  /*32110*/  @P1 LOP3.LUT R9, R9, 0x40000, RZ, 0xfc, !PT ;  /* 0x0004000009091812 */ /* 0x000fe400078efcff */
[----:B------:R-:W-:-:S13]  /*32120*/  ISETP.LT.OR P1, PT, R26, 0xa1, !P2 ;  /* 0x000000a11a00780c */ /* 0x000fda0005721670 */
[----:B------:R-:W0:Y:S01]  /*32130*/  @!P1 LDC.64 R12, c[0x0][0x5c0] ;  /* 0x00017000ff0c9b82 */ /* 0x000e220000000a00 */
[----:B------:R-:W-:Y:S02]  /*32140*/  LOP3.LUT P0, RZ, R8, 0x800, RZ, 0xc0, !PT ;  /* 0x0000080008ff7812 */ /* 0x000fe4000780c0ff */
[----:B------:R-:W-:Y:S02]  /*32150*/  LOP3.LUT R9, R9, 0xfff7ffff, RZ, 0xc0, !PT ;  /* 0xfff7ffff09097812 */ /* 0x000fe400078ec0ff */
[----:B------:R-:W-:Y:S02]  /*32160*/  F2FP.SATFINITE.E4M3.F32.PACK_AB_MERGE_C R11, RZ, R11, RZ ;  /* 0x0000000bff0b723e */ /* 0x000fe400048070ff */
[----:B------:R-:W-:-:S07]  /*32170*/  @P1 LOP3.LUT R9, R9, 0x80000, RZ, 0xfc, !PT ;  /* 0x0008000009091812 */ /* 0x000fce00078efcff */
[----:B------:R4:W-:Y:S01]  /*32180*/  @!P0 STG.E.U8 desc[UR14][R50.64+0xd1], R11 ;  /* 0x0000d10b32008986 */ /* 0x0009e2000c10110e */
[----:B0-----:R-:W-:-:S04]  /*32190*/  @!P1 IADD3 R164, P3, P5, R6, R12, R4 ;  /* 0x0000000c06a49210 */ /* 0x001fc80007d7e004 */
[----:B------:R-:W-:Y:S02]  /*321a0*/  @!P1 IADD3.X R165, R29, R13, R2, P3, P5 ;  /* 0x0000000d1da59210 */ /* 0x000fe40001fea402 */
[----:B------:R-:W-:-:S13]  /*321b0*/  ISETP.LT.OR P1, PT, R26, 0xa2, !P2 ;  /* 0x000000a21a00780c */ /* 0x000fda0005721670 */
[----:B------:R-:W0:Y:S01]  /*321c0*/  @!P1 LDC.64 R12, c[0x0][0x5c0] ;  /* 0x00017000ff0c9b82 */ /* 0x000e220000000a00 */
[----:B------:R-:W-:-:S04]  /*321d0*/  LOP3.LUT R8, R8, 0xfeffffff, RZ, 0xc0, !PT ;  /* 0xfeffffff08087812 */ /* 0x000fc800078ec0ff */
[----:B------:R-:W-:Y:S02]  /*321e0*/  @P1 LOP3.LUT R8, R8, 0x1000000, RZ, 0xfc, !PT ;  /* 0x0100000008081812 */ /* 0x000fe400078efcff */
[----:B0-----:R-:W-:-:S04]  /*321f0*/  @!P1 IADD3 R166, P3, P5, R6, R12, R4 ;  /* 0x0000000c06a69210 */ /* 0x001fc80007d7e004 */
[----:B------:R-:W-:Y:S02]  /*32200*/  @!P1 IADD3.X R167, R29, R13, R2, P3, P5 ;  /* 0x0000000d1da79210 */ /* 0x000fe40001fea402 */
[----:B------:R-:W-:-:S13]  /*32210*/  ISETP.LT.OR P1, PT, R26, 0xa9, !P2 ;  /* 0x000000a91a00780c */ /* 0x000fda0005721670 */
[----:B------:R-:W0:Y:S02]  /*32220*/  @!P1 LDC.64 R12, c[0x0][0x5c0] ;  /* 0x00017000ff0c9b82 */ /* 0x000e240000000a00 */
[----:B0-----:R-:W-:Y:S01]  /*32230*/  @!P1 IADD3 R202, P3, P5, R6, R12, R4 ;  /* 0x0000000c06ca9210 */ /* 0x001fe20007d7e004 */
[----:B----4-:R-:W-:Y:S02]  /*32240*/  FMUL R11, R107, UR20 ;  /* 0x000000146b0b7c20 */ /* 0x010fe40008400000 */
[----:B------:R-:W4:Y:S01]  /*32250*/  LDL.LU R107, [R1+0x428] ;  /* 0x00042800016b7983 */ /* 0x000f220000300800 */
[----:B------:R-:W-:Y:S02]  /*32260*/  @!P1 IADD3.X R203, R29, R13, R2, P3, P5 ;  /* 0x0000000d1dcb9210 */ /* 0x000fe40001fea402 */
[----:B------:R-:W-:-:S13]  /*32270*/  ISETP.LT.OR P3, PT, R26, 0xd9, !P4 ;  /* 0x000000d91a00780c */ /* 0x000fda0006761670 */
[----:B------:R-:W0:Y:S01]  /*32280*/  @!P3 LDC.64 R12, c[0x0][0x5c0] ;  /* 0x00017000ff0cbb82 */ /* 0x000e220000000a00 */
[----:B------:R-:W-:Y:S02]  /*32290*/  LOP3.LUT R9, R9, 0xffdfffff, RZ, 0xc0, !PT ;  /* 0xffdfffff09097812 */ /* 0x000fe400078ec0ff */
[----:B------:R-:W-:Y:S02]  /*322a0*/  F2FP.SATFINITE.E4M3.F32.PACK_AB_MERGE_C R11, RZ, R11, RZ ;  /* 0x0000000bff0b723e */ /* 0x000fe400048070ff */
[----:B------:R-:W-:Y:S02]  /*322b0*/  @P1 LOP3.LUT R9, R9, 0x200000, RZ, 0xfc, !PT ;  /* 0x0020000009091812 */ /* 0x000fe400078efcff */
[----:B------:R-:W-:Y:S02]  /*322c0*/  ISETP.LT.OR P1, PT, R26, 0xaa, !P2 ;  /* 0x000000aa1a00780c */ /* 0x000fe40005721670 */
[----:B0-----:R-:W-:-:S05]  /*322d0*/  @!P3 IADD3 R12, P5, R6, R12, RZ ;  /* 0x0000000c060cb210 */ /* 0x001fca0007fbe0ff */
[----:B------:R-:W-:-:S05]  /*322e0*/  @!P3 IMAD.X R13, R29, 0x1, R13, P5 ;  /* 0x000000011d0db824 */ /* 0x000fca00028e060d */
[----:B------:R3:W-:Y:S02]  /*322f0*/  @!P3 STG.E.U8 desc[UR14][R12.64+0xd8], R11 ;  /* 0x0000d80b0c00b986 */ /* 0x0007e4000c10110e */
[----:B---3--:R-:W-:Y:S01]  /*32300*/  FMUL R11, R110, UR20 ;  /* 0x000000146e0b7c20 */ /* 0x008fe20008400000 */
[----:B------:R-:W0:Y:S01]  /*32310*/  @!P1 LDC.64 R12, c[0x0][0x5c0] ;  /* 0x00017000ff0c9b82 */ /* 0x000e220000000a00 */
[----:B------:R-:W3:Y:S01]  /*32320*/  LDL.LU R110, [R1+0x42c] ;  /* 0x00042c00016e7983 */ /* 0x000ee20000300800 */
[----:B0-----:R-:W-:-:S04]  /*32330*/  @!P1 IADD3 R188, P3, P5, R6, R12, R4 ;  /* 0x0000000c06bc9210 */ /* 0x001fc80007d7e004 */
[----:B------:R-:W-:Y:S02]  /*32340*/  @!P1 IADD3.X R189, R29, R13, R2, P3, P5 ;  /* 0x0000000d1dbd9210 */ /* 0x000fe40001fea402 */
[----:B------:R-:W-:-:S13]  /*32350*/  ISETP.LT.OR P3, PT, R26, 0xda, !P4 ;  /* 0x000000da1a00780c */ /* 0x000fda0006761670 */
[----:B------:R-:W0:Y:S01]  /*32360*/  @!P3 LDC.64 R12, c[0x0][0x5c0] ;  /* 0x00017000ff0cbb82 */ /* 0x000e220000000a00 */
[----:B------:R-:W-:Y:S02]  /*32370*/  F2FP.SATFINITE.E4M3.F32.PACK_AB_MERGE_C R11, RZ, R11, RZ ;  /* 0x0000000bff0b723e */ /* 0x000fe400048070ff */
[----:B0-----:R-:W-:-:S05]  /*32380*/  @!P3 IADD3 R12, P5, R6, R12, RZ ;  /* 0x0000000c060cb210 */ /* 0x001fca0007fbe0ff */
[----:B------:R-:W-:-:S05]  /*32390*/  @!P3 IMAD.X R13, R29, 0x1, R13, P5 ;  /* 0x000000011d0db824 */ /* 0x000fca00028e060d */
[----:B------:R2:W-:Y:S02]  /*323a0*/  @!P3 STG.E.U8 desc[UR14][R12.64+0xd9], R11 ;  /* 0x0000d90b0c00b986 */ /* 0x0005e4000c10110e */
[----:B--2---:R-:W-:Y:S02]  /*323b0*/  FMUL R11, R106, UR20 ;  /* 0x000000146a0b7c20 */ /* 0x004fe40008400000 */
[----:B------:R-:W2:Y:S01]  /*323c0*/  LDL.LU R106, [R1+0x430] ;  /* 0x00043000016a7983 */ /* 0x000ea20000300800 */
[----:B------:R-:W-:Y:S02]  /*323d0*/  LOP3.LUT P6, RZ, R8, 0x2000000, RZ, 0xc0, !PT ;  /* 0x0200000008ff7812 */ /* 0x000fe400078cc0ff */
[----:B------:R-:W-:-:S11]  /*323e0*/  F2FP.SATFINITE.E4M3.F32.PACK_AB_MERGE_C R11, RZ, R11, RZ ;  /* 0x0000000bff0b723e */ /* 0x000fd600048070ff */
[----:B------:R4:W-:Y:S01]  /*323f0*/  @!P6 STG.E.U8 desc[UR14][R74.64+0xd8], R11 ;  /* 0x0000d80b4a00e986 */ /* 0x0009e2000c10110e */
[----:B------:R-:W-:-:S04]  /*32400*/  LOP3.LUT R9, R9, 0xffefffff, RZ, 0xc0, !PT ;  /* 0xffefffff09097812 */ /* 0x000fc800078ec0ff */
[----:B------:R-:W-:Y:S02]  /*32410*/  @P1 LOP3.LUT R9, R9, 0x100000, RZ, 0xfc, !PT ;  /* 0x0010000009091812 */ /* 0x000fe400078efcff */
[----:B------:R-:W-:-:S13]  /*32420*/  ISETP.LT.OR P1, PT, R26, 0xb1, !P2 ;  /* 0x000000b11a00780c */ /* 0x000fda0005721670 */
[----:B------:R-:W0:Y:S01]  /*32430*/  @!P1 LDC.64 R12, c[0x0][0x5c0] ;  /* 0x00017000ff0c9b82 */ /* 0x000e220000000a00 */
[----:B------:R-:W-:-:S04]  /*32440*/  LOP3.LUT R9, R9, 0xffbfffff, RZ, 0xc0, !PT ;  /* 0xffbfffff09097812 */ /* 0x000fc800078ec0ff */
[----:B------:R-:W-:Y:S02]  /*32450*/  @P1 LOP3.LUT R9, R9, 0x400000, RZ, 0xfc, !PT ;  /* 0x0040000009091812 */ /* 0x000fe400078efcff */
[----:B0-----:R-:W-:-:S04]  /*32460*/  @!P1 IADD3 R192, P3, P5, R6, R12, R4 ;  /* 0x0000000c06c09210 */ /* 0x001fc80007d7e004 */
[----:B------:R-:W-:Y:S02]  /*32470*/  @!P1 IADD3.X R193, R29, R13, R2, P3, P5 ;  /* 0x0000000d1dc19210 */ /* 0x000fe40001fea402 */
[----:B------:R-:W-:-:S13]  /*32480*/  ISETP.LT.OR P1, PT, R26, 0xb2, !P2 ;  /* 0x000000b21a00780c */ /* 0x000fda0005721670 */
[----:B------:R-:W0:Y:S01]  /*32490*/  @!P1 LDC.64 R12, c[0x0][0x5c0] ;  /* 0x00017000ff0c9b82 */ /* 0x000e220000000a00 */
[----:B----4-:R-:W-:Y:S02]  /*324a0*/  FMUL R11, R107, UR20 ;  /* 0x000000146b0b7c20 */ /* 0x010fe40008400000 */
[----:B------:R-:W4:Y:S01]  /*324b0*/  LDL.LU R107, [R1+0x434] ;  /* 0x00043400016b7983 */ /* 0x000f220000300800 */
[C---:B------:R-:W-:Y:S02]  /*324c0*/  LOP3.LUT P0, RZ, R8.reuse, 0x10, RZ, 0xc0, !PT ;  /* 0x0000001008ff7812 */ /* 0x040fe4000780c0ff */
[----:B------:R-:W-:Y:S02]  /*324d0*/  LOP3.LUT R8, R8, 0xfdffffff, RZ, 0xc0, !PT ;  /* 0xfdffffff08087812 */ /* 0x000fe400078ec0ff */
[----:B0-----:R-:W-:Y:S02]  /*324e0*/  @!P1 IADD3 R184, P3, P5, R6, R12, R4 ;  /* 0x0000000c06b89210 */ /* 0x001fe40007d7e004 */
[----:B------:R-:W-:-:S02]  /*324f0*/  F2FP.SATFINITE.E4M3.F32.PACK_AB_MERGE_C R11, RZ, R11, RZ ;  /* 0x0000000bff0b723e */ /* 0x000fc400048070ff */
[----:B------:R-:W-:Y:S02]  /*32500*/  @P1 LOP3.LUT R8, R8, 0x2000000, RZ, 0xfc, !PT ;  /* 0x0200000008081812 */ /* 0x000fe400078efcff */
[----:B------:R-:W-:Y:S02]  /*32510*/  @!P1 IADD3.X R185, R29, R13, R2, P3, P5 ;  /* 0x0000000d1db99210 */ /* 0x000fe40001fea402 */
[----:B------:R-:W-:Y:S01]  /*32520*/  ISETP.LT.OR P1, PT, R26, 0xb9, !P2 ;  /* 0x000000b91a00780c */ /* 0x000fe20005721670 */
[----:B------:R3:W-:-:S12]  /*32530*/  @!P0 STG.E.U8 desc[UR14][R22.64+0xd9], R11 ;  /* 0x0000d90b16008986 */ /* 0x0007d8000c10110e */
[----:B------:R-:W0:Y:S01]  /*32540*/  @!P1 LDC.64 R12, c[0x0][0x5c0] ;  /* 0x00017000ff0c9b82 */ /* 0x000e220000000a00 */
[----:B---3--:R-:W-:Y:S02]  /*32550*/  FMUL R11, R110, UR20 ;  /* 0x000000146e0b7c20 */ /* 0x008fe40008400000 */
[----:B------:R-:W3:Y:S01]  /*32560*/  LDL.LU R110, [R1+0x438] ;  /* 0x00043800016e7983 */ /* 0x000ee20000300800 */
[----:B0-----:R-:W-:-:S04]  /*32570*/  @!P1 IADD3 R200, P3, P5, R6, R12, R4 ;  /* 0x0000000c06c89210 */ /* 0x001fc80007d7e004 */
        /* <DEDUP_REMOVED lines=10> */
[----:B0-----:R-:W0:Y:S01]  /*32620*/  @!P1 LDC.64 R12, c[0x0][0x5c0] ;  /* 0x00017000ff0c9b82 */ /* 0x001e220000000a00 */
[----:B--2---:R-:W-:Y:S02]  /*32630*/  FMUL R11, R106, UR20 ;  /* 0x000000146a0b7c20 */ /* 0x004fe40008400000 */
[----:B------:R-:W2:Y:S01]  /*32640*/  LDL.LU R106, [R1+0x43c] ;  /* 0x00043c00016a7983 */ /* 0x000ea20000300800 */
        /* <DEDUP_REMOVED lines=8> */
[----:B----4-:R-:W-:Y:S02]  /*326d0*/  FMUL R11, R107, UR20 ;  /* 0x000000146b0b7c20 */ /* 0x010fe40008400000 */
[----:B------:R-:W4:Y:S01]  /*326e0*/  LDL.LU R107, [R1+0x440] ;  /* 0x00044000016b7983 */ /* 0x000f220000300800 */
[----:B------:R-:W-:Y:S02]  /*326f0*/  LOP3.LUT P6, RZ, R8, 0x4000000, RZ, 0xc0, !PT ;  /* 0x0400000008ff7812 */ /* 0x000fe400078cc0ff */
[----:B------:R-:W-:Y:S02]  /*32700*/  F2FP.SATFINITE.E4M3.F32.PACK_AB_MERGE_C R11, RZ, R11, RZ ;  /* 0x0000000bff0b723e */ /* 0x000fe400048070ff */
[----:B------:R-:W-:-:S04]  /*32710*/  LOP3.LUT R10, R10, 0xffffffef, RZ, 0xc0, !PT ;  /* 0xffffffef0a0a7812 */ /* 0x000fc800078ec0ff */
[----:B------:R-:W-:Y:S02]  /*32720*/  @P1 LOP3.LUT R10, R10, 0x10, RZ, 0xfc, !PT ;  /* 0x000000100a0a1812 */ /* 0x000fe400078efcff */
[----:B------:R-:W-:-:S03]  /*32730*/  ISETP.LT.OR P1, PT, R26, 0xc1, !P2 ;  /* 0x000000c11a00780c */ /* 0x000fc60005721670 */
[----:B------:R3:W-:Y:S10]  /*32740*/  @!P6 STG.E.U8 desc[UR14][R76.64+0xe0], R11 ;  /* 0x0000e00b4c00e986 */ /* 0x0007f4000c10110e */
[----:B------:R-:W0:Y:S01]  /*32750*/  @!P1 LDC.64 R12, c[0x0][0x5c0] ;  /* 0x00017000ff0c9b82 */ /* 0x000e220000000a00 */
[----:B------:R-:W-:Y:S01]  /*32760*/  LOP3.LUT R10, R10, 0xfffffdff, RZ, 0xc0, !PT ;  /* 0xfffffdff0a0a7812 */ /* 0x000fe200078ec0ff */
[----:B---3--:R-:W-:-:S02]  /*32770*/  FMUL R11, R110, UR20 ;  /* 0x000000146e0b7c20 */ /* 0x008fc40008400000 */
[----:B------:R-:W3:Y:S01]  /*32780*/  LDL.LU R110, [R1+0x444] ;  /* 0x00044400016e7983 */ /* 0x000ee20000300800 */
[----:B0-----:R-:W-:Y:S02]  /*32790*/  @!P1 IADD3 R186, P3, P5, R6, R12, R4 ;  /* 0x0000000c06ba9210 */ /* 0x001fe40007d7e004 */
[----:B------:R-:W-:Y:S02]  /*327a0*/  @P1 LOP3.LUT R10, R10, 0x200, RZ, 0xfc, !PT ;  /* 0x000002000a0a1812 */ /* 0x000fe400078efcff */
[----:B------:R-:W-:Y:S02]  /*327b0*/  @!P1 IADD3.X R187, R29, R13, R2, P3, P5 ;  /* 0x0000000d1dbb9210 */ /* 0x000fe40001fea402 */
[----:B------:R-:W-:-:S13]  /*327c0*/  ISETP.LT.OR P1, PT, R26, 0xc2, !P2 ;  /* 0x000000c21a00780c */ /* 0x000fda0005721670 */
[----:B------:R-:W0:Y:S01]  /*327d0*/  @!P1 LDC.64 R12, c[0x0][0x5c0] ;  /* 0x00017000ff0c9b82 */ /* 0x000e220000000a00 */
[C---:B------:R-:W-:Y:S02]  /*327e0*/  LOP3.LUT P0, RZ, R8.reuse, 0x1000, RZ, 0xc0, !PT ;  /* 0x0000100008ff7812 */ /* 0x040fe4000780c0ff */
        /* <DEDUP_REMOVED lines=21> */
[----:B0-----:R-:W0:Y:S01]  /*32940*/  @!P1 LDC.64 R12, c[0x0][0x5c0] ;  /* 0x00017000ff0c9b82 */ /* 0x001e220000000a00 */
[----:B----4-:R-:W-:Y:S02]  /*32950*/  FMUL R11, R107, UR20 ;  /* 0x000000146b0b7c20 */ /* 0x010fe40008400000 */
[----:B------:R-:W4:Y:S01]  /*32960*/  LDL.LU R107, [R1+0x44c] ;  /* 0x00044c00016b7983 */ /* 0x000f220000300800 */
        /* <DEDUP_REMOVED lines=12> */
[----:B------:R2:W-:Y:S01]  /*32a30*/  @!P6 STG.E.U8 desc[UR14][R78.64+0xe8], R11 ;  /* 0x0000e80b4e00e986 */ /* 0x0005e2000c10110e */
[----:B------:R-:W-:-:S04]  /*32a40*/  LOP3.LUT R10, R10, 0xffffbfff, RZ, 0xc0, !PT ;  /* 0xffffbfff0a0a7812 */ /* 0x000fc800078ec0ff */
[----:B------:R-:W-:Y:S02]  /*32a50*/  @P1 LOP3.LUT R10, R10, 0x4000, RZ, 0xfc, !PT ;  /* 0x000040000a0a1812 */ /* 0x000fe400078efcff */
[----:B------:R-:W-:-:S13]  /*32a60*/  ISETP.LT.OR P1, PT, R26, 0xd1, !P2 ;  /* 0x000000d11a00780c */ /* 0x000fda0005721670 */
[----:B------:R-:W0:Y:S01]  /*32a70*/  @!P1 LDC.64 R12, c[0x0][0x5c0] ;  /* 0x00017000ff0c9b82 */ /* 0x000e220000000a00 */
[----:B--2---:R-:W-:Y:S02]  /*32a80*/  FMUL R11, R106, UR20 ;  /* 0x000000146a0b7c20 */ /* 0x004fe40008400000 */
[----:B------:R-:W2:Y:S01]  /*32a90*/  LDL.LU R106, [R1+0x454] ;  /* 0x00045400016a7983 */ /* 0x000ea20000300800 */
[----:B------:R-:W-:Y:S02]  /*32aa0*/  LOP3.LUT P0, RZ, R8, 0x20, RZ, 0xc0, !PT ;  /* 0x0000002008ff7812 */ /* 0x000fe4000780c0ff */
[----:B------:R-:W-:Y:S02]  /*32ab0*/  LOP3.LUT R10, R10, 0xffefffff, RZ, 0xc0, !PT ;  /* 0xffefffff0a0a7812 */ /* 0x000fe400078ec0ff */
[----:B0-----:R-:W-:Y:S02]  /*32ac0*/  @!P1 IADD3 R176, P3, P5, R6, R12, R4 ;  /* 0x0000000c06b09210 */ /* 0x001fe40007d7e004 */
[----:B------:R-:W-:-:S02]  /*32ad0*/  @P1 LOP3.LUT R10, R10, 0x100000, RZ, 0xfc, !PT ;  /* 0x001000000a0a1812 */ /* 0x000fc400078efcff */
[----:B------:R-:W-:Y:S02]  /*32ae0*/  @!P1 IADD3.X R177, R29, R13, R2, P3, P5 ;  /* 0x0000000d1db19210 */ /* 0x000fe40001fea402 */
[----:B------:R-:W-:Y:S02]  /*32af0*/  F2FP.SATFINITE.E4M3.F32.PACK_AB_MERGE_C R11, RZ, R11, RZ ;  /* 0x0000000bff0b723e */ /* 0x000fe400048070ff */
[----:B------:R-:W-:-:S03]  /*32b00*/  ISETP.LT.OR P1, PT, R26, 0xd2, !P2 ;  /* 0x000000d21a00780c */ /* 0x000fc60005721670 */
[----:B------:R4:W-:Y:S10]  /*32b10*/  @!P0 STG.E.U8 desc[UR14][R40.64+0xe9], R11 ;  /* 0x0000e90b28008986 */ /* 0x0009f4000c10110e */
        /* <DEDUP_REMOVED lines=40> */
[----:B------:R-:W-:Y:S02]  /*32da0*/  @P1 LOP3.LUT R5, R5, 0x1, RZ, 0xfc, !PT ;  /* 0x0000000105051812 */ /* 0x000fe400078efcff */
[----:B0-----:R-:W-:Y:S01]  /*32db0*/  @!P1 IADD3 R196, P3, P5, R6, R12, R4 ;  /* 0x0000000c06c49210 */ /* 0x001fe20007d7e004 */
[----:B----4-:R-:W-:Y:S02]  /*32dc0*/  FMUL R11, R107, UR20 ;  /* 0x000000146b0b7c20 */ /* 0x010fe40008400000 */
[----:B------:R-:W4:Y:S01]  /*32dd0*/  LDL.LU R107, [R1+0x464] ;  /* 0x00046400016b7983 */ /* 0x000f220000300800 */
[----:B------:R-:W-:Y:S02]  /*32de0*/  @!P1 IADD3.X R197, R29, R13, R2, P3, P5 ;  /* 0x0000000d1dc59210 */ /* 0x000fe40001fea402 */
        /* <DEDUP_REMOVED lines=11> */
[----:B---3--:R-:W-:Y:S02]  /*32ea0*/  FMUL R11, R110, UR20 ;  /* 0x000000146e0b7c20 */ /* 0x008fe40008400000 */
[----:B------:R-:W3:Y:S01]  /*32eb0*/  LDL.LU R110, [R1+0x468] ;  /* 0x00046800016e7983 */ /* 0x000ee20000300800 */
[----:B0-----:R-:W-:-:S04]  /*32ec0*/  @!P1 IADD3 R210, P3, P5, R6, R12, R4 ;  /* 0x0000000c06d29210 */ /* 0x001fc80007d7e004 */
[----:B------:R-:W-:Y:S02]  /*32ed0*/  @!P1 IADD3.X R211, R29, R13, R2, P3, P5 ;  /* 0x0000000d1dd39210 */ /* 0x000fe40001fea402 */
[----:B------:R-:W-:-:S13]  /*32ee0*/  ISETP.LT.OR P3, PT, R26, 0xf9, !P4 ;  /* 0x000000f91a00780c */ /* 0x000fda0006761670 */
[----:B------:R-:W0:Y:S01]  /*32ef0*/  @!P3 LDC.64 R12, c[0x0][0x5c0] ;  /* 0x00017000ff0cbb82 */ /* 0x000e220000000a00 */
[----:B------:R-:W-:Y:S02]  /*32f00*/  F2FP.SATFINITE.E4M3.F32.PACK_AB_MERGE_C R11, RZ, R11, RZ ;  /* 0x0000000bff0b723e */ /* 0x000fe400048070ff */
[----:B------:R-:W-:Y:S02]  /*32f10*/  ISETP.LT.OR P0, PT, R26, 0xea, !P2 ;  /* 0x000000ea1a00780c */ /* 0x000fe40005701670 */
[----:B0-----:R-:W-:-:S05]  /*32f20*/  @!P3 IADD3 R12, P5, R6, R12, RZ ;  /* 0x0000000c060cb210 */ /* 0x001fca0007fbe0ff */
[----:B------:R-:W-:-:S05]  /*32f30*/  @!P3 IMAD.X R13, R29, 0x1, R13, P5 ;  /* 0x000000011d0db824 */ /* 0x000fca00028e060d */
[----:B------:R0:W-:Y:S02]  /*32f40*/  @!P3 STG.E.U8 desc[UR14][R12.64+0xf8], R11 ;  /* 0x0000f80b0c00b986 */ /* 0x0001e4000c10110e */
[----:B0-----:R-:W0:Y:S01]  /*32f50*/  @!P0 LDC.64 R12, c[0x0][0x5c0] ;  /* 0x00017000ff0c8b82 */ /* 0x001e220000000a00 */
[----:B--2---:R-:W-:Y:S02]  /*32f60*/  FMUL R11, R106, UR20 ;  /* 0x000000146a0b7c20 */ /* 0x004fe40008400000 */
[----:B------:R-:W2:Y:S01]  /*32f70*/  LDL.LU R106, [R1+0x46c] ;  /* 0x00046c00016a7983 */ /* 0x000ea20000300800 */
[----:B------:R-:W-:Y:S02]  /*32f80*/  ISETP.LT.OR P4, PT, R26, 0xfa, !P4 ;  /* 0x000000fa1a00780c */ /* 0x000fe40006781670 */
[----:B0-----:R-:W-:-:S04]  /*32f90*/  @!P0 IADD3 R206, P3, P5, R6, R12, R4 ;  /* 0x0000000c06ce8210 */ /* 0x001fc80007d7e004 */
[----:B------:R-:W-:-:S07]  /*32fa0*/  @!P0 IADD3.X R207, R29, R13, R2, P3, P5 ;  /* 0x0000000d1dcf8210 */ /* 0x000fce0001fea402 */
[----:B------:R-:W0:Y:S01]  /*32fb0*/  @!P4 LDC.64 R12, c[0x0][0x5c0] ;  /* 0x00017000ff0ccb82 */ /* 0x000e220000000a00 */
[----:B------:R-:W-:Y:S02]  /*32fc0*/  F2FP.SATFINITE.E4M3.F32.PACK_AB_MERGE_C R11, RZ, R11, RZ ;  /* 0x0000000bff0b723e */ /* 0x000fe400048070ff */
[----:B0-----:R-:W-:-:S05]  /*32fd0*/  @!P4 IADD3 R12, P3, R6, R12, RZ ;  /* 0x0000000c060cc210 */ /* 0x001fca0007f7e0ff */
[----:B------:R-:W-:-:S05]  /*32fe0*/  @!P4 IMAD.X R13, R29, 0x1, R13, P3 ;  /* 0x000000011d0dc824 */ /* 0x000fca00018e060d */
[----:B------:R4:W-:Y:S02]  /*32ff0*/  @!P4 STG.E.U8 desc[UR14][R12.64+0xf9], R11 ;  /* 0x0000f90b0c00c986 */ /* 0x0009e4000c10110e */
[----:B----4-:R-:W-:Y:S02]  /*33000*/  FMUL R11, R107, UR20 ;  /* 0x000000146b0b7c20 */ /* 0x010fe40008400000 */
[----:B------:R-:W4:Y:S01]  /*33010*/  LDL.LU R107, [R1+0x470] ;  /* 0x00047000016b7983 */ /* 0x000f220000300800 */
[----:B------:R-:W-:Y:S02]  /*33020*/  ISETP.LT.OR P5, PT, R26, 0xf1, !P2 ;  /* 0x000000f11a00780c */ /* 0x000fe400057a1670 */
[----:B------:R-:W-:Y:S02]  /*33030*/  LOP3.LUT P6, RZ, R8, 0x40000000, RZ, 0xc0, !PT ;  /* 0x4000000008ff7812 */ /* 0x000fe400078cc0ff */
[----:B------:R-:W-:-:S09]  /*33040*/  LOP3.LUT R5, R5, 0xffffffbf, RZ, 0xc0, !PT ;  /* 0xffffffbf05057812 */ /* 0x000fd200078ec0ff */
[----:B------:R-:W0:Y:S01]  /*33050*/  @!P5 LDC.64 R12, c[0x0][0x5c0] ;  /* 0x00017000ff0cdb82 */ /* 0x000e220000000a00 */
[----:B------:R-:W-:Y:S02]  /*33060*/  @P1 LOP3.LUT R5, R5, 0x40, RZ, 0xfc, !PT ;  /* 0x0000004005051812 */ /* 0x000fe400078efcff */
[----:B------:R-:W-:Y:S02]  /*33070*/  F2FP.SATFINITE.E4M3.F32.PACK_AB_MERGE_C R11, RZ, R11, RZ ;  /* 0x0000000bff0b723e */ /* 0x000fe400048070ff */
[----:B------:R-:W-:-:S03]  /*33080*/  LOP3.LUT R5, R5, 0xffffffef, RZ, 0xc0, !PT ;  /* 0xffffffef05057812 */ /* 0x000fc600078ec0ff */
[----:B------:R3:W-:Y:S01]  /*33090*/  @!P6 STG.E.U8 desc[UR14][R84.64+0xf8], R11 ;  /* 0x0000f80b5400e986 */ /* 0x0007e2000c10110e */
[----:B------:R-:W-:-:S04]  /*330a0*/  @P0 LOP3.LUT R5, R5, 0x10, RZ, 0xfc, !PT ;  /* 0x0000001005050812 */ /* 0x000fc800078efcff */
[----:B------:R-:W-:-:S04]  /*330b0*/  LOP3.LUT R5, R5, 0xfffff7ff, RZ, 0xc0, !PT ;  /* 0xfffff7ff05057812 */ /* 0x000fc800078ec0ff */
[----:B------:R-:W-:Y:S02]  /*330c0*/  @P5 LOP3.LUT R5, R5, 0x800, RZ, 0xfc, !PT ;  /* 0x0000080005055812 */ /* 0x000fe400078efcff */
[----:B0-----:R-:W-:-:S04]  /*330d0*/  @!P5 IADD3 R216, P3, P4, R6, R12, R4 ;  /* 0x0000000c06d8d210 */ /* 0x001fc80007c7e004 */
[----:B------:R-:W-:Y:S02]  /*330e0*/  @!P5 IADD3.X R217, R29, R13, R2, P3, P4 ;  /* 0x0000000d1dd9d210 */ /* 0x000fe40001fe8402 */
[----:B------:R-:W-:-:S13]  /*330f0*/  ISETP.LT.OR P5, PT, R26, 0xf2, !P2 ;  /* 0x000000f21a00780c */ /* 0x000fda00057a1670 */
[----:B------:R-:W0:Y:S01]  /*33100*/  @!P5 LDC.64 R12, c[0x0][0x5c0] ;  /* 0x00017000ff0cdb82 */ /* 0x000e220000000a00 */
[----:B---3--:R-:W-:Y:S02]  /*33110*/  FMUL R11, R110, UR20 ;  /* 0x000000146e0b7c20 */ /* 0x008fe40008400000 */
[----:B------:R-:W3:Y:S01]  /*33120*/  LDL.LU R110, [R1+0x474] ;  /* 0x00047400016e7983 */ /* 0x000ee20000300800 */
[----:B------:R-:W-:-:S04]  /*33130*/  LOP3.LUT R5, R5, 0xfffffbff, RZ, 0xc0, !PT ;  /* 0xfffffbff05057812 */ /* 0x000fc800078ec0ff */
[----:B------:R-:W-:Y:S02]  /*33140*/  @P5 LOP3.LUT R5, R5, 0x400, RZ, 0xfc, !PT ;  /* 0x0000040005055812 */ /* 0x000fe400078efcff */
[----:B0-----:R-:W-:-:S04]  /*33150*/  @!P5 IADD3 R214, P3, P4, R6, R12, R4 ;  /* 0x0000000c06d6d210 */ /* 0x001fc80007c7e004 */
[----:B------:R-:W-:Y:S02]  /*33160*/  @!P5 IADD3.X R215, R29, R13, R2, P3, P4 ;  /* 0x0000000d1dd7d210 */ /* 0x000fe40001fe8402 */
[----:B------:R-:W-:Y:S02]  /*33170*/  ISETP.LT.OR P5, PT, R26, 0xf9, !P2 ;  /* 0x000000f91a00780c */ /* 0x000fe400057a1670 */
[----:B------:R-:W-:-:S11]  /*33180*/  LOP3.LUT P1, RZ, R8, 0x20000000, RZ, 0xc0, !PT ;  /* 0x2000000008ff7812 */ /* 0x000fd6000782c0ff */
[----:B------:R-:W0:Y:S01]  /*33190*/  @!P5 LDC.64 R12, c[0x0][0x5c0] ;  /* 0x00017000ff0cdb82 */ /* 0x000e220000000a00 */
[----:B------:R-:W-:-:S05]  /*331a0*/  F2FP.SATFINITE.E4M3.F32.PACK_AB_MERGE_C R11, RZ, R11, RZ ;  /* 0x0000000bff0b723e */ /* 0x000fca00048070ff */
[----:B------:R2:W-:Y:S01]  /*331b0*/  @!P1 STG.E.U8 desc[UR14][R82.64+0xf9], R11 ;  /* 0x0000f90b52009986 */ /* 0x0005e2000c10110e */
[----:B------:R-:W-:Y:S02]  /*331c0*/  ISETP.LT.OR P1, PT, R26, 0xfa, !P2 ;  /* 0x000000fa1a00780c */ /* 0x000fe40005721670 */
[----:B0-----:R-:W-:-:S04]  /*331d0*/  @!P5 IADD3 R224, P3, P4, R6, R12, R4 ;  /* 0x0000000c06e0d210 */ /* 0x001fc80007c7e004 */
[----:B------:R-:W-:-:S07]  /*331e0*/  @!P5 IADD3.X R225, R29, R13, R2, P3, P4 ;  /* 0x0000000d1de1d210 */ /* 0x000fce0001fe8402 */
[----:B------:R-:W0:Y:S01]  /*331f0*/  @!P1 LDC.64 R12, c[0x0][0x5c0] ;  /* 0x00017000ff0c9b82 */ /* 0x000e220000000a00 */
[----:B--2---:R-:W-:Y:S02]  /*33200*/  FMUL R11, R106, UR20 ;  /* 0x000000146a0b7c20 */ /* 0x004fe40008400000 */
[----:B------:R-:W2:Y:S01]  /*33210*/  LDL.LU R106, [R1+0x478] ;  /* 0x00047800016a7983 */ /* 0x000ea20000300800 */
[----:B------:R-:W-:Y:S02]  /*33220*/  LOP3.LUT R5, R5, 0xfffeffff, RZ, 0xc0, !PT ;  /* 0xfffeffff05057812 */ /* 0x000fe400078ec0ff */
[----:B0-----:R-:W-:Y:S02]  /*33230*/  @!P1 IADD3 R222, P2, P3, R6, R12, R4 ;  /* 0x0000000c06de9210 */ /* 0x001fe40007b5e004 */
[----:B------:R-:W-:Y:S02]  /*33240*/  @P5 LOP3.LUT R5, R5, 0x10000, RZ, 0xfc, !PT ;  /* 0x0001000005055812 */ /* 0x000fe400078efcff */
[----:B------:R-:W-:-:S02]  /*33250*/  @!P1 IADD3.X R223, R29, R13, R2, P2, P3 ;  /* 0x0000000d1ddf9210 */ /* 0x000fc400017e6402 */
[----:B------:R-:W-:Y:S02]  /*33260*/  LOP3.LUT R5, R5, 0xffff7fff, RZ, 0xc0, !PT ;  /* 0xffff7fff05057812 */ /* 0x000fe400078ec0ff */
[----:B------:R-:W-:Y:S02]  /*33270*/  ISETP.GE.AND P2, PT, R27, 0x101, PT ;  /* 0x000001011b00780c */ /* 0x000fe40003f46270 */
[----:B------:R-:W-:Y:S02]  /*33280*/  @P1 LOP3.LUT R5, R5, 0x8000, RZ, 0xfc, !PT ;  /* 0x0000800005051812 */ /* 0x000fe400078efcff */
[----:B------:R-:W-:Y:S02]  /*33290*/  ISETP.LT.OR P1, PT, R26, 0x1, !P2 ;  /* 0x000000011a00780c */ /* 0x000fe40005721670 */
[----:B------:R-:W-:-:S11]  /*332a0*/  LOP3.LUT P0, RZ, R7, 0x1000000, RZ, 0xc0, !PT ;  /* 0x0100000007ff7812 */ /* 0x000fd6000780c0ff */
[----:B------:R-:W0:Y:S01]  /*332b0*/  @!P1 LDC.64 R12, c[0x0][0x5c0] ;  /* 0x00017000ff0c9b82 */ /* 0x000e220000000a00 */
[----:B------:R-:W-:Y:S01]  /*332c0*/  F2FP.SATFINITE.E4M3.F32.PACK_AB_MERGE_C R11, RZ, R11, RZ ;  /* 0x0000000bff0b723e */ /* 0x000fe200048070ff */
[----:B------:R-:W-:Y:S02]  /*332d0*/  USHF.L.U32 UR8, UR6, 0x8, URZ ;  /* 0x0000000806087899 */ /* 0x000fe4000800063f */
[----:B------:R-:W-:Y:S02]  /*332e0*/  USHF.L.U64.HI UR7, UR6, 0x8, UR7 ;  /* 0x0000000806077899 */ /* 0x000fe40008010207 */
[----:B------:R4:W-:Y:S02]  /*332f0*/  @!P0 STG.E.U8 desc[UR14][R16.64], R11 ;  /* 0x0000000b10008986 */ /* 0x0009e4000c10110e */
[----:B0-----:R-:W-:-:S04]  /*33300*/  @!P1 IADD3 R20, P0, P3, R6, UR8, R12 ;  /* 0x0000000806149c10 */ /* 0x001fc8000fb1e00c */
[----:B------:R-:W-:-:S05]  /*33310*/  @!P1 IADD3.X R21, R29, UR7, R13, P0, P3 ;  /* 0x000000071d159c10 */ /* 0x000fca00087e640d */
[----:B------:R-:W-:Y:S01]  /*33320*/  @!P1 STL.64 [R1+0x18], R20 ;  /* 0x0000181401009387 */ /* 0x000fe20000100a00 */
[----:B----4-:R-:W-:-:S03]  /*33330*/  FMUL R11, R107, UR20 ;  /* 0x000000146b0b7c20 */ /* 0x010fc60008400000 */
[----:B------:R-:W4:Y:S01]  /*33340*/  LDL.LU R107, [R1+0x47c] ;  /* 0x00047c00016b7983 */ /* 0x000f220000300800 */
[----:B------:R-:W-:Y:S02]  /*33350*/  LOP3.LUT P6, RZ, R8, 0x2, RZ, 0xc0, !PT ;  /* 0x0000000208ff7812 */ /* 0x000fe400078cc0ff */
[----:B------:R-:W-:-:S04]  /*33360*/  ISETP.GE.AND P0, PT, R27, 0x89, PT ;  /* 0x000000891b00780c */ /* 0x000fc80003f06270 */
[----:B------:R-:W-:Y:S02]  /*33370*/  ISETP.LT.OR P3, PT, R26, 0x1, !P0 ;  /* 0x000000011a00780c */ /* 0x000fe40004761670 */
[----:B------:R-:W-:-:S05]  /*33380*/  F2FP.SATFINITE.E4M3.F32.PACK_AB_MERGE_C R11, RZ, R11, RZ ;  /* 0x0000000bff0b723e */ /* 0x000fca00048070ff */
[----:B------:R3:W-:Y:S06]  /*33390*/  @!P6 STG.E.U8 desc[UR14][R48.64+0x1], R11 ;  /* 0x0000010b3000e986 */ /* 0x0007ec000c10110e */
[----:B------:R-:W0:Y:S01]  /*333a0*/  @!P3 LDC.64 R16, c[0x0][0x5c0] ;  /* 0x00017000ff10bb82 */ /* 0x000e220000000a00 */
[----:B------:R-:W-:Y:S02]  /*333b0*/  ISETP.LT.OR P1, PT, R26, 0x2, !P2 ;  /* 0x000000021a00780c */ /* 0x000fe40005721670 */
[----:B------:R-:W-:-:S04]  /*333c0*/  @!P3 IADD3 R12, P4, P5, R4, R6, R3 ;  /* 0x00000006040cb210 */ /* 0x000fc80007d9e003 */
[----:B------:R-:W-:Y:S01]  /*333d0*/  @!P3 IADD3.X R15, R2, R29, R0, P4, P5 ;  /* 0x0000001d020fb210 */ /* 0x000fe200027ea400 */
[----:B---3--:R-:W-:Y:S02]  /*333e0*/  FMUL R11, R110, UR20 ;  /* 0x000000146e0b7c20 */ /* 0x008fe40008400000 */
[----:B------:R-:W3:Y:S01]  /*333f0*/  LDL.LU R110, [R1+0x480] ;  /* 0x00048000016e7983 */ /* 0x000ee20000300800 */
[----:B0-----:R-:W-:-:S03]  /*33400*/  @!P3 IADD3 R16, P4, R12, R16, RZ ;  /* 0x000000100c10b210 */ /* 0x001fc60007f9e0ff */
[----:B------:R-:W0:Y:S01]  /*33410*/  @!P1 LDC.64 R12, c[0x0][0x5c0] ;  /* 0x00017000ff0c9b82 */ /* 0x000e220000000a00 */
[----:B------:R-:W-:Y:S01]  /*33420*/  F2FP.SATFINITE.E4M3.F32.PACK_AB_MERGE_C R11, RZ, R11, RZ ;  /* 0x0000000bff0b723e */ /* 0x000fe200048070ff */
[----:B------:R-:W-:-:S05]  /*33430*/  @!P3 IMAD.X R17, R15, 0x1, R17, P4 ;  /* 0x000000010f11b824 */ /* 0x000fca00020e0611 */
[----:B------:R1:W-:Y:S01]  /*33440*/  @!P3 STG.E.U8 desc[UR14][R16.64], R11 ;  /* 0x0000000b1000b986 */ /* 0x0003e2000c10110e */
[----:B------:R-:W-:Y:S02]  /*33450*/  ISETP.LT.OR P3, PT, R26, 0x2, !P0 ;  /* 0x000000021a00780c */ /* 0x000fe40004761670 */
[----:B0-----:R-:W-:-:S04]  /*33460*/  @!P1 IADD3 R228, P5, P6, R6, UR8, R12 ;  /* 0x0000000806e49c10 */ /* 0x001fc8000febe00c */
[----:B------:R-:W-:-:S07]  /*33470*/  @!P1 IADD3.X R229, R29, UR7, R13, P5, P6 ;  /* 0x000000071de59c10 */ /* 0x000fce000afec40d */
[----:B------:R-:W0:Y:S01]  /*33480*/  @!P3 LDC.64 R12, c[0x0][0x5c0] ;  /* 0x00017000ff0cbb82 */ /* 0x000e220000000a00 */
[----:B-1----:R-:W-:-:S04]  /*33490*/  @!P3 IADD3 R16, P4, P5, R4, R6, R3 ;  /* 0x000000060410b210 */ /* 0x002fc80007d9e003 */
[----:B------:R-:W-:Y:S02]  /*334a0*/  @!P3 IADD3.X R11, R2, R29, R0, P4, P5 ;  /* 0x0000001d020bb210 */ /* 0x000fe400027ea400 */
[----:B0-----:R-:W-:-:S05]  /*334b0*/  @!P3 IADD3 R16, P4, R16, R12, RZ ;  /* 0x0000000c1010b210 */ /* 0x001fca0007f9e0ff */
[----:B------:R-:W-:Y:S02]  /*334c0*/  @!P3 IMAD.X R17, R11, 0x1, R13, P4 ;  /* 0x000000010b11b824 */ /* 0x000fe400020e060d */
[----:B--2---:R-:W-:Y:S02]  /*334d0*/  FMUL R11, R106, UR20 ;  /* 0x000000146a0b7c20 */ /* 0x004fe40008400000 */
[----:B------:R-:W2:Y:S01]  /*334e0*/  LDL.LU R106, [R1+0x484] ;  /* 0x00048400016a7983 */ /* 0x000ea20000300800 */
[----:B------:R-:W-:Y:S02]  /*334f0*/  LOP3.LUT P6, RZ, R8, 0x80000000, RZ, 0xc0, !PT ;  /* 0x8000000008ff7812 */ /* 0x000fe400078cc0ff */
[----:B------:R-:W-:Y:S02]  /*33500*/  LOP3.LUT R7, R7, 0xff7fffff, RZ, 0xc0, !PT ;  /* 0xff7fffff07077812 */ /* 0x000fe400078ec0ff */
[----:B------:R-:W-:-:S05]  /*33510*/  F2FP.SATFINITE.E4M3.F32.PACK_AB_MERGE_C R11, RZ, R11, RZ ;  /* 0x0000000bff0b723e */ /* 0x000fca00048070ff */
[----:B------:R4:W-:Y:S04]  /*33520*/  @!P3 STG.E.U8 desc[UR14][R16.64+0x1], R11 ;  /* 0x0000010b1000b986 */ /* 0x0009e8000c10110e */
[----:B------:R-:W-:Y:S02]  /*33530*/  @P6 LOP3.LUT R7, R7, 0x800000, RZ, 0xfc, !PT ;  /* 0x0080000007076812 */ /* 0x000fe400078efcff */
[----:B------:R-:W-:-:S13]  /*33540*/  ISETP.LT.OR P6, PT, R26, 0x9, !P2 ;  /* 0x000000091a00780c */ /* 0x000fda00057c1670 */
[----:B------:R-:W0:Y:S02]  /*33550*/  @!P6 LDC.64 R12, c[0x0][0x5c0] ;  /* 0x00017000ff0ceb82 */ /* 0x000e240000000a00 */
[----:B0-----:R-:W-:-:S04]  /*33560*/  @!P6 IADD3 R236, P4, P5, R6, UR8, R12 ;  /* 0x0000000806ecec10 */ /* 0x001fc8000fd9e00c */
[----:B------:R-:W-:Y:S02]  /*33570*/  @!P6 IADD3.X R237, R29, UR7, R13, P4, P5 ;  /* 0x000000071dedec10 */ /* 0x000fe4000a7ea40d */
[----:B------:R-:W-:-:S13]  /*33580*/  ISETP.LT.OR P5, PT, R26, 0xa, !P2 ;  /* 0x0000000a1a00780c */ /* 0x000fda00057a1670 */
[----:B------:R-:W0:Y:S01]  /*33590*/  @!P5 LDC.64 R12, c[0x0][0x5c0] ;  /* 0x00017000ff0cdb82 */ /* 0x000e220000000a00 */
[----:B----4-:R-:W-:Y:S02]  /*335a0*/  FMUL R11, R107, UR20 ;  /* 0x000000146b0b7c20 */ /* 0x010fe40008400000 */
[----:B------:R-:W4:Y:S01]  /*335b0*/  LDL.LU R107, [R1+0x488] ;  /* 0x00048800016b7983 */ /* 0x000f220000300800 */
[----:B0-----:R-:W-:-:S04]  /*335c0*/  @!P5 IADD3 R226, P3, P4, R6, UR8, R12 ;  /* 0x0000000806e2dc10 */ /* 0x001fc8000fc7e00c */
[----:B------:R-:W-:Y:S02]  /*335d0*/  @!P5 IADD3.X R227, R29, UR7, R13, P3, P4 ;  /* 0x000000071de3dc10 */ /* 0x000fe40009fe840d */
[----:B------:R-:W-:-:S13]  /*335e0*/  ISETP.LT.OR P5, PT, R26, 0x11, !P2 ;  /* 0x000000111a00780c */ /* 0x000fda00057a1670 */
[----:B------:R-:W0:Y:S01]  /*335f0*/  @!P5 LDC.64 R12, c[0x0][0x5c0] ;  /* 0x00017000ff0cdb82 */ /* 0x000e220000000a00 */
[----:B------:R-:W-:Y:S02]  /*33600*/  LOP3.LUT P6, RZ, R7, 0x800000, RZ, 0xc0, !PT ;  /* 0x0080000007ff7812 */ /* 0x000fe400078cc0ff */
[----:B------:R-:W-:-:S11]  /*33610*/  F2FP.SATFINITE.E4M3.F32.PACK_AB_MERGE_C R11, RZ, R11, RZ ;  /* 0x0000000bff0b723e */ /* 0x000fd600048070ff */
[----:B------:R3:W-:Y:S01]  /*33620*/  @!P6 STG.E.U8 desc[UR14][R86.64+0x8], R11 ;  /* 0x0000080b5600e986 */ /* 0x0007e2000c10110e */
[----:B0-----:R-:W-:-:S04]  /*33630*/  @!P5 IADD3 R16, P3, P4, R6, UR8, R12 ;  /* 0x000000080610dc10 */ /* 0x001fc8000fc7e00c */
[----:B------:R-:W-:-:S05]  /*33640*/  @!P5 IADD3.X R17, R29, UR7, R13, P3, P4 ;  /* 0x000000071d11dc10 */ /* 0x000fca0009fe840d */
[----:B------:R0:W-:Y:S01]  /*33650*/  @!P5 STL.64 [R1+0x30], R16 ;  /* 0x000030100100d387 */ /* 0x0001e20000100a00 */
[----:B---3--:R-:W-:-:S03]  /*33660*/  FMUL R11, R110, UR20 ;  /* 0x000000146e0b7c20 */ /* 0x008fc60008400000 */
[----:B------:R-:W3:Y:S01]  /*33670*/  LDL.LU R110, [R1+0x48c] ;  /* 0x00048c00016e7983 */ /* 0x000ee20000300800 */
[----:B------:R-:W-:Y:S02]  /*33680*/  ISETP.LT.OR P3, PT, R26, 0x9, !P0 ;  /* 0x000000091a00780c */ /* 0x000fe40004761670 */
[----:B------:R-:W-:Y:S02]  /*33690*/  LOP3.LUT P1, RZ, R8, 0x4000, RZ, 0xc0, !PT ;  /* 0x0000400008ff7812 */ /* 0x000fe4000782c0ff */
[----:B------:R-:W-:-:S09]  /*336a0*/  F2FP.SATFINITE.E4M3.F32.PACK_AB_MERGE_C R11, RZ, R11, RZ ;  /* 0x0000000bff0b723e */ /* 0x000fd200048070ff */
[----:B0-----:R-:W0:Y:S02]  /*336b0*/  @!P3 LDC.64 R16, c[0x0][0x5c0] ;  /* 0x00017000ff10bb82 */ /* 0x001e240000000a00 */
[----:B------:R2:W-:Y:S01]  /*336c0*/  @!P1 STG.E.U8 desc[UR14][R32.64+0x9], R11 ;  /* 0x0000090b20009986 */ /* 0x0005e2000c10110e */
[----:B------:R-:W-:Y:S02]  /*336d0*/  ISETP.LT.OR P1, PT, R26, 0x12, !P2 ;  /* 0x000000121a00780c */ /* 0x000fe40005721670 */
[----:B------:R-:W-:-:S04]  /*336e0*/  @!P3 IADD3 R12, P4, P5, R4, R6, R3 ;  /* 0x00000006040cb210 */ /* 0x000fc80007d9e003 */
[----:B------:R-:W-:Y:S02]  /*336f0*/  @!P3 IADD3.X R15, R2, R29, R0, P4, P5 ;  /* 0x0000001d020fb210 */ /* 0x000fe400027ea400 */
[----:B0-----:R-:W-:-:S05]  /*33700*/  @!P3 IADD3 R16, P4, R12, R16, RZ ;  /* 0x000000100c10b210 */ /* 0x001fca0007f9e0ff */
[----:B------:R-:W0:Y:S01]  /*33710*/  @!P1 LDC.64 R12, c[0x0][0x5c0] ;  /* 0x00017000ff0c9b82 */ /* 0x000e220000000a00 */
[----:B------:R-:W-:Y:S01]  /*33720*/  @!P3 IMAD.X R17, R15, 0x1, R17, P4 ;  /* 0x000000010f11b824 */ /* 0x000fe200020e0611 */
[----:B0-----:R-:W-:-:S04]  /*33730*/  @!P1 IADD3 R20, P5, P6, R6, UR8, R12 ;  /* 0x0000000806149c10 */ /* 0x001fc8000febe00c */
[----:B------:R-:W-:-:S05]  /*33740*/  @!P1 IADD3.X R21, R29, UR7, R13, P5, P6 ;  /* 0x000000071d159c10 */ /* 0x000fca000afec40d */
[----:B------:R-:W-:Y:S01]  /*33750*/  @!P1 STL.64 [R1], R20 ;  /* 0x0000001401009387 */ /* 0x000fe20000100a00 */
[----:B--2---:R-:W-:-:S03]  /*33760*/  FMUL R11, R106, UR20 ;  /* 0x000000146a0b7c20 */ /* 0x004fc60008400000 */
[----:B------:R-:W2:Y:S02]  /*33770*/  LDL.LU R106, [R1+0x490] ;  /* 0x00049000016a7983 */ /* 0x000ea40000300800 */
[----:B------:R-:W-:-:S05]  /*33780*/  F2FP.SATFINITE.E4M3.F32.PACK_AB_MERGE_C R11, RZ, R11, RZ ;  /* 0x0000000bff0b723e */ /* 0x000fca00048070ff */
[----:B------:R0:W-:Y:S01]  /*33790*/  @!P3 STG.E.U8 desc[UR14][R16.64+0x8], R11 ;  /* 0x0000080b1000b986 */ /* 0x0001e2000c10110e */
[----:B------:R-:W-:Y:S02]  /*337a0*/  ISETP.LT.OR P3, PT, R26, 0xa, !P0 ;  /* 0x0000000a1a00780c */ /* 0x000fe40004761670 */
[----:B------:R-:W-:-:S11]  /*337b0*/  LOP3.LUT P6, RZ, R9, 0x1, RZ, 0xc0, !PT ;  /* 0x0000000109ff7812 */ /* 0x000fd600078cc0ff */
[----:B------:R-:W1:Y:S01]  /*337c0*/  @!P3 LDC.64 R12, c[0x0][0x5c0] ;  /* 0x00017000ff0cbb82 */ /* 0x000e620000000a00 */
[----:B------:R-:W-:-:S04]  /*337d0*/  LOP3.LUT R7, R7, 0xffbfffff, RZ, 0xc0, !PT ;  /* 0xffbfffff07077812 */ /* 0x000fc800078ec0ff */
[----:B------:R-:W-:Y:S02]  /*337e0*/  @P6 LOP3.LUT R7, R7, 0x400000, RZ, 0xfc, !PT ;  /* 0x0040000007076812 */ /* 0x000fe400078efcff */
[----:B------:R-:W-:Y:S02]  /*337f0*/  ISETP.LT.OR P6, PT, R26, 0x19, !P2 ;  /* 0x000000191a00780c */ /* 0x000fe400057c1670 */
[----:B0-----:R-:W-:-:S04]  /*33800*/  @!P3 IADD3 R16, P4, P5, R4, R6, R3 ;  /* 0x000000060410b210 */ /* 0x001fc80007d9e003 */
[----:B------:R-:W-:Y:S02]  /*33810*/  @!P3 IADD3.X R11, R2, R29, R0, P4, P5 ;  /* 0x0000001d020bb210 */ /* 0x000fe400027ea400 */
[----:B-1----:R-:W-:-:S05]  /*33820*/  @!P3 IADD3 R16, P4, R16, R12, RZ ;  /* 0x0000000c1010b210 */ /* 0x002fca0007f9e0ff */
[----:B------:R-:W-:Y:S02]  /*33830*/  @!P3 IMAD.X R17, R11, 0x1, R13, P4 ;  /* 0x000000010b11b824 */ /* 0x000fe400020e060d */
[----:B------:R-:W0:Y:S02]  /*33840*/  @!P6 LDC.64 R12, c[0x0][0x5c0] ;  /* 0x00017000ff0ceb82 */ /* 0x000e240000000a00 */
[----:B0-----:R-:W-:-:S04]  /*33850*/  @!P6 IADD3 R20, P4, P5, R6, UR8, R12 ;  /* 0x000000080614ec10 */ /* 0x001fc8000fd9e00c */
[----:B------:R-:W-:-:S05]  /*33860*/  @!P6 IADD3.X R21, R29, UR7, R13, P4, P5 ;  /* 0x000000071d15ec10 */ /* 0x000fca000a7ea40d */
[----:B------:R-:W-:Y:S01]  /*33870*/  @!P6 STL.64 [R1+0x10], R20 ;  /* 0x000010140100e387 */ /* 0x000fe20000100a00 */
[----:B----4-:R-:W-:-:S03]  /*33880*/  FMUL R11, R107, UR20 ;  /* 0x000000146b0b7c20 */ /* 0x010fc60008400000 */
[----:B------:R-:W4:Y:S02]  /*33890*/  LDL.LU R107, [R1+0x494] ;  /* 0x00049400016b7983 */ /* 0x000f240000300800 */
[----:B------:R-:W-:Y:S02]  /*338a0*/  F2FP.SATFINITE.E4M3.F32.PACK_AB_MERGE_C R11, RZ, R11, RZ ;  /* 0x0000000bff0b723e */ /* 0x000fe400048070ff */
[----:B------:R-:W-:-:S03]  /*338b0*/  ISETP.LT.OR P5, PT, R26, 0x1a, !P2 ;  /* 0x0000001a1a00780c */ /* 0x000fc600057a1670 */
[----:B------:R3:W-:Y:S10]  /*338c0*/  @!P3 STG.E.U8 desc[UR14][R16.64+0x9], R11 ;  /* 0x0000090b1000b986 */ /* 0x0007f4000c10110e */
[----:B------:R-:W0:Y:S01]  /*338d0*/  @!P5 LDC.64 R12, c[0x0][0x5c0] ;  /* 0x00017000ff0cdb82 */ /* 0x000e220000000a00 */
[----:B---3--:R-:W-:-:S02]  /*338e0*/  FMUL R11, R110, UR20 ;  /* 0x000000146e0b7c20 */ /* 0x008fc40008400000 */
[----:B------:R-:W3:Y:S01]  /*338f0*/  LDL.LU R110, [R1+0x498] ;  /* 0x00049800016e7983 */ /* 0x000ee20000300800 */
[----:B0-----:R-:W-:-:S04]  /*33900*/  @!P5 IADD3 R234, P3, P4, R6, UR8, R12 ;  /* 0x0000000806eadc10 */ /* 0x001fc8000fc7e00c */
[----:B------:R-:W-:Y:S02]  /*33910*/  @!P5 IADD3.X R235, R29, UR7, R13, P3, P4 ;  /* 0x000000071debdc10 */ /* 0x000fe40009fe840d */
[----:B------:R-:W-:-:S13]  /*33920*/  ISETP.LT.OR P5, PT, R26, 0x21, !P2 ;  /* 0x000000211a00780c */ /* 0x000fda00057a1670 */
[----:B------:R-:W0:Y:S01]  /*33930*/  @!P5 LDC.64 R12, c[0x0][0x5c0] ;  /* 0x00017000ff0cdb82 */ /* 0x000e220000000a00 */
[----:B------:R-:W-:Y:S02]  /*33940*/  LOP3.LUT P6, RZ, R7, 0x400000, RZ, 0xc0, !PT ;  /* 0x0040000007ff7812 */ /* 0x000fe400078cc0ff */
[----:B------:R-:W-:-:S11]  /*33950*/  F2FP.SATFINITE.E4M3.F32.PACK_AB_MERGE_C R11, RZ, R11, RZ ;  /* 0x0000000bff0b723e */ /* 0x000fd600048070ff */
[----:B------:R-:W-:Y:S01]  /*33960*/  @!P6 STG.E.U8 desc[UR14][R88.64+0x10], R11 ;  /* 0x0000100b5800e986 */ /* 0x000fe2000c10110e */
[----:B0-----:R-:W-:-:S04]  /*33970*/  @!P5 IADD3 R16, P3, P4, R6, UR8, R12 ;  /* 0x000000080610dc10 */ /* 0x001fc8000fc7e00c */
[----:B------:R-:W-:-:S05]  /*33980*/  @!P5 IADD3.X R17, R29, UR7, R13, P3, P4 ;  /* 0x000000071d11dc10 */ /* 0x000fca0009fe840d */
[----:B------:R0:W-:Y:S01]  /*33990*/  @!P5 STL.64 [R1+0x48], R16 ;  /* 0x000048100100d387 */ /* 0x0001e20000100a00 */
[----:B------:R-:W-:Y:S02]  /*339a0*/  ISETP.LT.OR P3, PT, R26, 0x11, !P0 ;  /* 0x000000111a00780c */ /* 0x000fe40004761670 */
[----:B------:R-:W-:-:S11]  /*339b0*/  LOP3.LUT P1, RZ, R8, 0x8000, RZ, 0xc0, !PT ;  /* 0x0000800008ff7812 */ /* 0x000fd6000782c0ff */
[----:B0-----:R-:W0:Y:S01]  /*339c0*/  @!P3 LDC.64 R16, c[0x0][0x5c0] ;  /* 0x00017000ff10bb82 */ /* 0x001e220000000a00 */
[----:B--2---:R-:W-:Y:S02]  /*339d0*/  FMUL R11, R106, UR20 ;  /* 0x000000146a0b7c20 */ /* 0x004fe40008400000 */
[----:B------:R-:W2:Y:S03]  /*339e0*/  LDL.LU R106, [R1+0x49c] ;  /* 0x00049c00016a7983 */ /* 0x000ea60000300800 */
[----:B------:R-:W-:-:S05]  /*339f0*/  F2FP.SATFINITE.E4M3.F32.PACK_AB_MERGE_C R11, RZ, R11, RZ ;  /* 0x0000000bff0b723e */ /* 0x000fca00048070ff */
[----:B------:R4:W-:Y:S01]  /*33a00*/  @!P1 STG.E.U8 desc[UR14][R58.64+0x11], R11 ;  /* 0x0000110b3a009986 */ /* 0x0009e2000c10110e */
[----:B------:R-:W-:Y:S02]  /*33a10*/  ISETP.LT.OR P1, PT, R26, 0x22, !P2 ;  /* 0x000000221a00780c */ /* 0x000fe40005721670 */
[----:B------:R-:W-:-:S04]  /*33a20*/  @!P3 IADD3 R12, P4, P5, R4, R6, R3 ;  /* 0x00000006040cb210 */ /* 0x000fc80007d9e003 */
[----:B------:R-:W-:Y:S02]  /*33a30*/  @!P3 IADD3.X R15, R2, R29, R0, P4, P5 ;  /* 0x0000001d020fb210 */ /* 0x000fe400027ea400 */
[----:B0-----:R-:W-:-:S05]  /*33a40*/  @!P3 IADD3 R16, P4, R12, R16, RZ ;  /* 0x000000100c10b210 */ /* 0x001fca0007f9e0ff */
[----:B------:R-:W0:Y:S02]  /*33a50*/  @!P1 LDC.64 R12, c[0x0][0x5c0] ;  /* 0x00017000ff0c9b82 */ /* 0x000e240000000a00 */
[----:B0-----:R-:W-:-:S04]  /*33a60*/  @!P1 IADD3 R20, P5, P6, R6, UR8, R12 ;  /* 0x0000000806149c10 */ /* 0x001fc8000febe00c */
[----:B------:R-:W-:-:S05]  /*33a70*/  @!P1 IADD3.X R21, R29, UR7, R13, P5, P6 ;  /* 0x000000071d159c10 */ /* 0x000fca000afec40d */
[----:B------:R-:W-:Y:S01]  /*33a80*/  @!P1 STL.64 [R1+0x20], R20 ;  /* 0x0000201401009387 */ /* 0x000fe20000100a00 */
[----:B------:R-:W-:Y:S01]  /*33a90*/  @!P3 IMAD.X R17, R15, 0x1, R17, P4 ;  /* 0x000000010f11b824 */ /* 0x000fe200020e0611 */
[----:B------:R-:W-:Y:S02]  /*33aa0*/  LOP3.LUT P6, RZ, R9, 0x2, RZ, 0xc0, !PT ;  /* 0x0000000209ff7812 */ /* 0x000fe400078cc0ff */
[----:B------:R-:W-:Y:S01]  /*33ab0*/  LOP3.LUT R7, R7, 0xffdfffff, RZ, 0xc0, !PT ;  /* 0xffdfffff07077812 */ /* 0x000fe200078ec0ff */
[----:B----4-:R-:W-:Y:S02]  /*33ac0*/  FMUL R11, R107, UR20 ;  /* 0x000000146b0b7c20 */ /* 0x010fe40008400000 */
[----:B------:R-:W4:Y:S03]  /*33ad0*/  LDL.LU R107, [R1+0x4a0] ;  /* 0x0004a000016b7983 */ /* 0x000f260000300800 */
[----:B------:R-:W-:-:S05]  /*33ae0*/  F2FP.SATFINITE.E4M3.F32.PACK_AB_MERGE_C R11, RZ, R11, RZ ;  /* 0x0000000bff0b723e */ /* 0x000fca00048070ff */
[----:B------:R0:W-:Y:S01]  /*33af0*/  @!P3 STG.E.U8 desc[UR14][R16.64+0x10], R11 ;  /* 0x0000100b1000b986 */ /* 0x0001e2000c10110e */
[----:B------:R-:W-:-:S13]  /*33b00*/  ISETP.LT.OR P3, PT, R26, 0x12, !P0 ;  /* 0x000000121a00780c */ /* 0x000fda0004761670 */
[----:B------:R-:W1:Y:S01]  /*33b10*/  @!P3 LDC.64 R12, c[0x0][0x5c0] ;  /* 0x00017000ff0cbb82 */ /* 0x000e620000000a00 */
[----:B------:R-:W-:Y:S02]  /*33b20*/  @P6 LOP3.LUT R7, R7, 0x200000, RZ, 0xfc, !PT ;  /* 0x0020000007076812 */ /* 0x000fe400078efcff */
[----:B------:R-:W-:Y:S02]  /*33b30*/  ISETP.LT.OR P6, PT, R26, 0x29, !P2 ;  /* 0x000000291a00780c */ /* 0x000fe400057c1670 */
[----:B0-----:R-:W-:-:S04]  /*33b40*/  @!P3 IADD3 R16, P4, P5, R4, R6, R3 ;  /* 0x000000060410b210 */ /* 0x001fc80007d9e003 */
[----:B------:R-:W-:Y:S02]  /*33b50*/  @!P3 IADD3.X R11, R2, R29, R0, P4, P5 ;  /* 0x0000001d020bb210 */ /* 0x000fe400027ea400 */
[----:B-1----:R-:W-:-:S05]  /*33b60*/  @!P3 IADD3 R16, P4, R16, R12, RZ ;  /* 0x0000000c1010b210 */ /* 0x002fca0007f9e0ff */
[----:B------:R-:W-:Y:S02]  /*33b70*/  @!P3 IMAD.X R17, R11, 0x1, R13, P4 ;  /* 0x000000010b11b824 */ /* 0x000fe400020e060d */
[----:B------:R-:W0:Y:S01]  /*33b80*/  @!P6 LDC.64 R12, c[0x0][0x5c0] ;  /* 0x00017000ff0ceb82 */ /* 0x000e220000000a00 */
[----:B---3--:R-:W-:Y:S01]  /*33b90*/  FMUL R11, R110, UR20 ;  /* 0x000000146e0b7c20 */ /* 0x008fe20008400000 */
[----:B0-----:R-:W-:-:S04]  /*33ba0*/  @!P6 IADD3 R20, P4, P5, R6, UR8, R12 ;  /* 0x000000080614ec10 */ /* 0x001fc8000fd9e00c */
[----:B------:R-:W-:-:S05]  /*33bb0*/  @!P6 IADD3.X R21, R29, UR7, R13, P4, P5 ;  /* 0x000000071d15ec10 */ /* 0x000fca000a7ea40d */
[----:B------:R0:W-:Y:S04]  /*33bc0*/  @!P6 STL.64 [R1+0x28], R20 ;  /* 0x000028140100e387 */ /* 0x0001e80000100a00 */
[----:B------:R-:W3:Y:S01]  /*33bd0*/  LDL.LU R110, [R1+0x4a4] ;  /* 0x0004a400016e7983 */ /* 0x000ee20000300800 */
[----:B------:R-:W-:-:S13]  /*33be0*/  ISETP.LT.OR P5, PT, R26, 0x2a, !P2 ;  /* 0x0000002a1a00780c */ /* 0x000fda00057a1670 */
[----:B------:R-:W0:Y:S01]  /*33bf0*/  @!P5 LDC.64 R12, c[0x0][0x5c0] ;  /* 0x00017000ff0cdb82 */ /* 0x000e220000000a00 */
[----:B------:R-:W-:-:S05]  /*33c00*/  F2FP.SATFINITE.E4M3.F32.PACK_AB_MERGE_C R11, RZ, R11, RZ ;  /* 0x0000000bff0b723e */ /* 0x000fca00048070ff */
[----:B------:R2:W-:Y:S01]  /*33c10*/  @!P3 STG.E.U8 desc[UR14][R16.64+0x11], R11 ;  /* 0x0000110b1000b986 */ /* 0x0005e2000c10110e */
[----:B0-----:R-:W-:-:S04]  /*33c20*/  @!P5 IADD3 R20, P3, P4, R6, UR8, R12 ;  /* 0x000000080614dc10 */ /* 0x001fc8000fc7e00c */
[----:B------:R-:W-:-:S05]  /*33c30*/  @!P5 IADD3.X R21, R29, UR7, R13, P3, P4 ;  /* 0x000000071d15dc10 */ /* 0x000fca0009fe840d */
[----:B------:R-:W-:Y:S01]  /*33c40*/  @!P5 STL.64 [R1+0x8], R20 ;  /* 0x000008140100d387 */ /* 0x000fe20000100a00 */
[----:B--2---:R-:W-:-:S03]  /*33c50*/  FMUL R11, R106, UR20 ;  /* 0x000000146a0b7c20 */ /* 0x004fc60008400000 */
[----:B------:R-:W2:Y:S01]  /*33c60*/  LDL.LU R106, [R1+0x4a8] ;  /* 0x0004a800016a7983 */ /* 0x000ea20000300800 */
        /* <DEDUP_REMOVED lines=11> */
[----:B----4-:R-:W-:Y:S02]  /*33d20*/  FMUL R11, R107, UR20 ;  /* 0x000000146b0b7c20 */ /* 0x010fe40008400000 */
[----:B------:R-:W4:Y:S03]  /*33d30*/  LDL.LU R107, [R1+0x4ac] ;  /* 0x0004ac00016b7983 */ /* 0x000f260000300800 */
[----:B------:R-:W-:-:S05]  /*33d40*/  F2FP.SATFINITE.E4M3.F32.PACK_AB_MERGE_C R11, RZ, R11, RZ ;  /* 0x0000000bff0b723e */ /* 0x000fca00048070ff */
[----:B------:R3:W-:Y:S01]  /*33d50*/  @!P1 STG.E.U8 desc[UR14][R30.64+0x19], R11 ;  /* 0x0000190b1e009986 */ /* 0x0007e2000c10110e */
[----:B------:R-:W-:Y:S02]  /*33d60*/  ISETP.LT.OR P1, PT, R26, 0x32, !P2 ;  /* 0x000000321a00780c */ /* 0x000fe40005721670 */
[----:B------:R-:W-:-:S04]  /*33d70*/  @!P3 IADD3 R12, P4, P5, R4, R6, R3 ;  /* 0x00000006040cb210 */ /* 0x000fc80007d9e003 */
[----:B------:R-:W-:Y:S02]  /*33d80*/  @!P3 IADD3.X R15, R2, R29, R0, P4, P5 ;  /* 0x0000001d020fb210 */ /* 0x000fe400027ea400 */
[----:B0-----:R-:W-:-:S05]  /*33d90*/  @!P3 IADD3 R16, P4, R12, R16, RZ ;  /* 0x000000100c10b210 */ /* 0x001fca0007f9e0ff */
[----:B------:R-:W0:Y:S01]  /*33da0*/  @!P1 LDC.64 R12, c[0x0][0x5c0] ;  /* 0x00017000ff0c9b82 */ /* 0x000e220000000a00 */
[----:B------:R-:W-:Y:S01]  /*33db0*/  @!P3 IMAD.X R17, R15, 0x1, R17, P4 ;  /* 0x000000010f11b824 */ /* 0x000fe200020e0611 */
[----:B------:R-:W-:Y:S02]  /*33dc0*/  LOP3.LUT R7, R7, 0xffefffff, RZ, 0xc0, !PT ;  /* 0xffefffff07077812 */ /* 0x000fe400078ec0ff */
[----:B0-----:R-:W-:-:S04]  /*33dd0*/  @!P1 IADD3 R20, P5, P6, R6, UR8, R12 ;  /* 0x0000000806149c10 */ /* 0x001fc8000febe00c */
[----:B------:R-:W-:Y:S02]  /*33de0*/  @!P1 IADD3.X R21, R29, UR7, R13, P5, P6 ;  /* 0x000000071d159c10 */ /* 0x000fe4000afec40d */
[----:B------:R-:W-:Y:S01]  /*33df0*/  LOP3.LUT P6, RZ, R9, 0x4, RZ, 0xc0, !PT ;  /* 0x0000000409ff7812 */ /* 0x000fe200078cc0ff */
[----:B---3--:R-:W-:-:S05]  /*33e00*/  FMUL R11, R110, UR20 ;  /* 0x000000146e0b7c20 */ /* 0x008fca0008400000 */
        /* <DEDUP_REMOVED lines=11> */
[----:B------:R0:W-:Y:S04]  /*33ec0*/  @!P1 STL.64 [R1+0x38], R20 ;  /* 0x0000381401009387 */ /* 0x0001e80000100a00 */
[----:B------:R-:W3:Y:S01]  /*33ed0*/  LDL.LU R110, [R1+0x4b0] ;  /* 0x0004b000016e7983 */ /* 0x000ee20000300800 */
[----:B--2---:R-:W-:Y:S01]  /*33ee0*/  FMUL R11, R106, UR20 ;  /* 0x000000146a0b7c20 */ /* 0x004fe20008400000 */
[----:B0-----:R-:W-:-:S04]  /*33ef0*/  @!P6 IADD3 R20, P4, P5, R6, UR8, R12 ;  /* 0x000000080614ec10 */ /* 0x001fc8000fd9e00c */
[----:B------:R-:W-:-:S05]  /*33f00*/  @!P6 IADD3.X R21, R29, UR7, R13, P4, P5 ;  /* 0x000000071d15ec10 */ /* 0x000fca000a7ea40d */
[----:B------:R-:W-:Y:S04]  /*33f10*/  @!P6 STL.64 [R1+0x40], R20 ;  /* 0x000040140100e387 */ /* 0x000fe80000100a00 */
[----:B------:R-:W2:Y:S01]  /*33f20*/  LDL.LU R106, [R1+0x4b4] ;  /* 0x0004b400016a7983 */ /* 0x000ea20000300800 */
[----:B------:R-:W-:-:S05]  /*33f30*/  F2FP.SATFINITE.E4M3.F32.PACK_AB_MERGE_C R11, RZ, R11, RZ ;  /* 0x0000000bff0b723e */ /* 0x000fca00048070ff */
[----:B------:R4:W-:Y:S02]  /*33f40*/  @!P3 STG.E.U8 desc[UR14][R16.64+0x19], R11 ;  /* 0x0000190b1000b986 */ /* 0x0009e4000c10110e */
[----:B----4-:R-:W-:Y:S02]  /*33f50*/  FMUL R11, R107, UR20 ;  /* 0x000000146b0b7c20 */ /* 0x010fe40008400000 */
[----:B------:R-:W4:Y:S01]  /*33f60*/  LDL.LU R107, [R1+0x4b8] ;  /* 0x0004b800016b7983 */ /* 0x000f220000300800 */
[----:B------:R-:W-:-:S13]  /*33f70*/  ISETP.LT.OR P5, PT, R26, 0x3a, !P2 ;  /* 0x0000003a1a00780c */ /* 0x000fda00057a1670 */
[----:B------:R-:W0:Y:S02]  /*33f80*/  @!P5 LDC.64 R12, c[0x0][0x5c0] ;  /* 0x00017000ff0cdb82 */ /* 0x000e240000000a00 */
[----:B0-----:R-:W-:-:S04]  /*33f90*/  @!P5 IADD3 R232, P3, P4, R6, UR8, R12 ;  /* 0x0000000806e8dc10 */ /* 0x001fc8000fc7e00c */
[----:B------:R-:W-:Y:S02]  /*33fa0*/  @!P5 IADD3.X R233, R29, UR7, R13, P3, P4 ;  /* 0x000000071de9dc10 */ /* 0x000fe40009fe840d */
[----:B------:R-:W-:-:S13]  /*33fb0*/  ISETP.LT.OR P5, PT, R26, 0x41, !P2 ;  /* 0x000000411a00780c */ /* 0x000fda00057a1670 */
[----:B------:R-:W0:Y:S01]  /*33fc0*/  @!P5 LDC.64 R12, c[0x0][0x5c0] ;  /* 0x00017000ff0cdb82 */ /* 0x000e220000000a00 */
[----:B------:R-:W-:Y:S02]  /*33fd0*/  LOP3.LUT P6, RZ, R7, 0x100000, RZ, 0xc0, !PT ;  /* 0x0010000007ff7812 */ /* 0x000fe400078cc0ff */
[----:B------:R-:W-:Y:S02]  /*33fe0*/  F2FP.SATFINITE.E4M3.F32.PACK_AB_MERGE_C R11, RZ, R11, RZ ;  /* 0x0000000bff0b723e */ /* 0x000fe400048070ff */
[----:B------:R-:W-:-:S09]  /*33ff0*/  LOP3.LUT P1, RZ, R8, 0x10000, RZ, 0xc0, !PT ;  /* 0x0001000008ff7812 */ /* 0x000fd2000782c0ff */
[----:B------:R3:W-:Y:S01]  /*34000*/  @!P6 STG.E.U8 desc[UR14][R92.64+0x20], R11 ;  /* 0x0000200b5c00e986 */ /* 0x0007e2000c10110e */
[----:B0-----:R-:W-:-:S04]  /*34010*/  @!P5 IADD3 R230, P3, P4, R6, UR8, R12 ;  /* 0x0000000806e6dc10 */ /* 0x001fc8000fc7e00c */
[----:B------:R-:W-:Y:S02]  /*34020*/  @!P5 IADD3.X R231, R29, UR7, R13, P3, P4 ;  /* 0x000000071de7dc10 */ /* 0x000fe40009fe840d */
[----:B------:R-:W-:-:S13]  /*34030*/  ISETP.LT.OR P3, PT, R26, 0x21, !P0 ;  /* 0x000000211a00780c */ /* 0x000fda0004761670 */
[----:B------:R-:W0:Y:S01]  /*34040*/  @!P3 LDC.64 R16, c[0x0][0x5c0] ;  /* 0x00017000ff10bb82 */ /* 0x000e220000000a00 */
[----:B------:R-:W-:-:S04]  /*34050*/  @!P3 IADD3 R12, P4, P5, R4, R6, R3 ;  /* 0x00000006040cb210 */ /* 0x000fc80007d9e003 */
[----:B------:R-:W-:Y:S01]  /*34060*/  @!P3 IADD3.X R15, R2, R29, R0, P4, P5 ;  /* 0x0000001d020fb210 */ /* 0x000fe200027ea400 */
[----:B---3--:R-:W-:Y:S02]  /*34070*/  FMUL R11, R110, UR20 ;  /* 0x000000146e0b7c20 */ /* 0x008fe40008400000 */
[----:B------:R-:W3:Y:S03]  /*34080*/  LDL.LU R110, [R1+0x4bc] ;  /* 0x0004bc00016e7983 */ /* 0x000ee60000300800 */
[----:B------:R-:W-:-:S05]  /*34090*/  F2FP.SATFINITE.E4M3.F32.PACK_AB_MERGE_C R11, RZ, R11, RZ ;  /* 0x0000000bff0b723e */ /* 0x000fca00048070ff */
[----:B------:R2:W-:Y:S01]  /*340a0*/  @!P1 STG.E.U8 desc[UR14][R52.64+0x21], R11 ;  /* 0x0000210b34009986 */ /* 0x0005e2000c10110e */
[----:B------:R-:W-:Y:S01]  /*340b0*/  ISETP.LT.OR P1, PT, R26, 0x42, !P2 ;  /* 0x000000421a00780c */ /* 0x000fe20005721670 */
[----:B--2---:R-:W-:Y:S02]  /*340c0*/  FMUL R11, R106, UR20 ;  /* 0x000000146a0b7c20 */ /* 0x004fe40008400000 */
[----:B------:R-:W2:Y:S01]  /*340d0*/  LDL.LU R106, [R1+0x4c0] ;  /* 0x0004c000016a7983 */ /* 0x000ea20000300800 */
[----:B0-----:R-:W-:-:S09]  /*340e0*/  @!P3 IADD3 R16, P4, R12, R16, RZ ;  /* 0x000000100c10b210 */ /* 0x001fd20007f9e0ff */
        /* <DEDUP_REMOVED lines=12> */
[----:B----4-:R-:W-:Y:S02]  /*341b0*/  FMUL R11, R107, UR20 ;  /* 0x000000146b0b7c20 */ /* 0x010fe40008400000 */
[----:B------:R-:W4:Y:S01]  /*341c0*/  LDL.LU R107, [R1+0x4c4] ;  /* 0x0004c400016b7983 */ /* 0x000f220000300800 */
[----:B------:R-:W-:Y:S02]  /*341d0*/  LOP3.LUT P6, RZ, R9, 0x8, RZ, 0xc0, !PT ;  /* 0x0000000809ff7812 */ /* 0x000fe400078cc0ff */
[----:B------:R-:W-:-:S11]  /*341e0*/  LOP3.LUT R7, R7, 0xfff7ffff, RZ, 0xc0, !PT ;  /* 0xfff7ffff07077812 */ /* 0x000fd600078ec0ff */
[----:B------:R-:W-:Y:S02]  /*341f0*/  @P6 LOP3.LUT R7, R7, 0x80000, RZ, 0xfc, !PT ;  /* 0x0008000007076812 */ /* 0x000fe400078efcff */
[----:B------:R-:W-:-:S13]  /*34200*/  ISETP.LT.OR P6, PT, R26, 0x49, !P2 ;  /* 0x000000491a00780c */ /* 0x000fda00057c1670 */
[----:B------:R-:W0:Y:S02]  /*34210*/  @!P6 LDC.64 R12, c[0x0][0x5c0] ;  /* 0x00017000ff0ceb82 */ /* 0x000e240000000a00 */
[----:B0-----:R-:W-:-:S04]  /*34220*/  @!P6 IADD3 R218, P4, P5, R6, UR8, R12 ;  /* 0x0000000806daec10 */ /* 0x001fc8000fd9e00c */
[----:B------:R-:W-:Y:S02]  /*34230*/  @!P6 IADD3.X R219, R29, UR7, R13, P4, P5 ;  /* 0x000000071ddbec10 */ /* 0x000fe4000a7ea40d */
[----:B------:R-:W-:-:S13]  /*34240*/  ISETP.LT.OR P5, PT, R26, 0x4a, !P2 ;  /* 0x0000004a1a00780c */ /* 0x000fda00057a1670 */
[----:B------:R-:W0:Y:S01]  /*34250*/  @!P5 LDC.64 R12, c[0x0][0x5c0] ;  /* 0x00017000ff0cdb82 */ /* 0x000e220000000a00 */
[----:B------:R-:W-:-:S05]  /*34260*/  F2FP.SATFINITE.E4M3.F32.PACK_AB_MERGE_C R11, RZ, R11, RZ ;  /* 0x0000000bff0b723e */ /* 0x000fca00048070ff */
[----:B------:R3:W-:Y:S01]  /*34270*/  @!P3 STG.E.U8 desc[UR14][R16.64+0x21], R11 ;  /* 0x0000210b1000b986 */ /* 0x0007e2000c10110e */
[----:B0-----:R-:W-:-:S04]  /*34280*/  @!P5 IADD3 R212, P3, P4, R6, UR8, R12 ;  /* 0x0000000806d4dc10 */ /* 0x001fc8000fc7e00c */
[----:B------:R-:W-:Y:S02]  /*34290*/  @!P5 IADD3.X R213, R29, UR7, R13, P3, P4 ;  /* 0x000000071dd5dc10 */ /* 0x000fe40009fe840d */
[----:B------:R-:W-:-:S13]  /*342a0*/  ISETP.LT.OR P5, PT, R26, 0x51, !P2 ;  /* 0x000000511a00780c */ /* 0x000fda00057a1670 */
[----:B------:R-:W0:Y:S01]  /*342b0*/  @!P5 LDC.64 R12, c[0x0][0x5c0] ;  /* 0x00017000ff0cdb82 */ /* 0x000e220000000a00 */
[----:B------:R-:W-:Y:S02]  /*342c0*/  LOP3.LUT P6, RZ, R7, 0x80000, RZ, 0xc0, !PT ;  /* 0x0008000007ff7812 */ /* 0x000fe400078cc0ff */
[----:B0-----:R-:W-:Y:S01]  /*342d0*/  @!P5 IADD3 R208, P3, P4, R6, UR8, R12 ;  /* 0x0000000806d0dc10 */ /* 0x001fe2000fc7e00c */
[----:B---3--:R-:W-:-:S03]  /*342e0*/  FMUL R11, R110, UR20 ;  /* 0x000000146e0b7c20 */ /* 0x008fc60008400000 */
[----:B------:R-:W-:Y:S02]  /*342f0*/  @!P5 IADD3.X R209, R29, UR7, R13, P3, P4 ;  /* 0x000000071dd1dc10 */ /* 0x000fe40009fe840d */
[----:B------:R-:W-:Y:S01]  /*34300*/  F2FP.SATFINITE.E4M3.F32.PACK_AB_MERGE_C R11, RZ, R11, RZ ;  /* 0x0000000bff0b723e */ /* 0x000fe200048070ff */
[----:B------:R-:W-:Y:S04]  /*34310*/  STL [R1+0x904], R208 ;  /* 0x000904d001007387 */ /* 0x000fe80000100800 */
[----:B------:R2:W-:Y:S04]  /*34320*/  @!P6 STG.E.U8 desc[UR14][R94.64+0x28], R11 ;  /* 0x0000280b5e00e986 */ /* 0x0005e8000c10110e */
[----:B------:R-:W-:Y:S01]  /*34330*/  STL [R1+0x900], R209 ;  /* 0x000900d101007387 */ /* 0x000fe20000100800 */
[----:B------:R-:W-:-:S02]  /*34340*/  ISETP.LT.OR P3, PT, R26, 0x29, !P0 ;  /* 0x000000291a00780c */ /* 0x000fc40004761670 */
[----:B------:R-:W-:-:S11]  /*34350*/  LOP3.LUT P1, RZ, R8, 0x80, RZ, 0xc0, !PT ;  /* 0x0000008008ff7812 */ /* 0x000fd6000782c0ff */
[----:B------:R-:W0:Y:S01]  /*34360*/  @!P3 LDC.64 R16, c[0x0][0x5c0] ;  /* 0x00017000ff10bb82 */ /* 0x000e220000000a00 */
[----:B--2---:R-:W-:Y:S02]  /*34370*/  FMUL R11, R106, UR20 ;  /* 0x000000146a0b7c20 */ /* 0x004fe40008400000 */
[----:B------:R-:W2:Y:S03]  /*34380*/  LDL.LU R106, [R1+0x4c8] ;  /* 0x0004c800016a7983 */ /* 0x000ea60000300800 */
[----:B------:R-:W-:Y:S01]  /*34390*/  F2FP.SATFINITE.E4M3.F32.PACK_AB_MERGE_C R11, RZ, R11, RZ ;  /* 0x0000000bff0b723e */ /* 0x000fe200048070ff */
[----:B------:R-:W3:Y:S04]  /*343a0*/  LDL.LU R110, [R1+0x4cc] ;  /* 0x0004cc00016e7983 */ /* 0x000ee80000300800 */
[----:B------:R4:W-:Y:S01]  /*343b0*/  @!P1 STG.E.U8 desc[UR14][R42.64+0x29], R11 ;  /* 0x0000290b2a009986 */ /* 0x0009e2000c10110e */
[----:B------:R-:W-:-:S02]  /*343c0*/  ISETP.LT.OR P1, PT, R26, 0x52, !P2 ;  /* 0x000000521a00780c */ /* 0x000fc40005721670 */
[----:B------:R-:W-:-:S04]  /*343d0*/  @!P3 IADD3 R12, P4, P5, R4, R6, R3 ;  /* 0x00000006040cb210 */ /* 0x000fc80007d9e003 */
[----:B------:R-:W-:Y:S02]  /*343e0*/  @!P3 IADD3.X R15, R2, R29, R0, P4, P5 ;  /* 0x0000001d020fb210 */ /* 0x000fe400027ea400 */
[----:B0-----:R-:W-:-:S05]  /*343f0*/  @!P3 IADD3 R16, P4, R12, R16, RZ ;  /* 0x000000100c10b210 */ /* 0x001fca0007f9e0ff */
[----:B------:R-:W0:Y:S02]  /*34400*/  @!P1 LDC.64 R12, c[0x0][0x5c0] ;  /* 0x00017000ff0c9b82 */ /* 0x000e240000000a00 */
[----:B0-----:R-:W-:-:S04]  /*34410*/  @!P1 IADD3 R204, P5, P6, R6, UR8, R12 ;  /* 0x0000000806cc9c10 */ /* 0x001fc8000febe00c */
[----:B------:R-:W-:Y:S01]  /*34420*/  @!P1 IADD3.X R205, R29, UR7, R13, P5, P6 ;  /* 0x000000071dcd9c10 */ /* 0x000fe2000afec40d */
[----:B------:R-:W-:Y:S04]  /*34430*/  STL [R1+0x908], R204 ;  /* 0x000908cc01007387 */ /* 0x000fe80000100800 */
[----:B------:R-:W-:Y:S01]  /*34440*/  STL [R1+0x8fc], R205 ;  /* 0x0008fccd01007387 */ /* 0x000fe20000100800 */
[----:B----4-:R-:W-:-:S03]  /*34450*/  FMUL R11, R107, UR20 ;  /* 0x000000146b0b7c20 */ /* 0x010fc60008400000 */
[----:B------:R-:W4:Y:S01]  /*34460*/  LDL.LU R107, [R1+0x4d0] ;  /* 0x0004d000016b7983 */ /* 0x000f220000300800 */
[----:B------:R-:W-:Y:S01]  /*34470*/  @!P3 IMAD.X R17, R15, 0x1, R17, P4 ;  /* 0x000000010f11b824 */ /* 0x000fe200020e0611 */
        /* <DEDUP_REMOVED lines=14> */
[----:B------:R-:W-:Y:S01]  /*34560*/  @!P6 IADD3.X R181, R29, UR7, R13, P4, P5 ;  /* 0x000000071db5ec10 */ /* 0x000fe2000a7ea40d */
[----:B------:R-:W-:Y:S01]  /*34570*/  STL [R1+0x8f4], R180 ;  /* 0x0008f4b401007387 */ /* 0x000fe20000100800 */
[----:B------:R-:W-:-:S03]  /*34580*/  ISETP.LT.OR P5, PT, R26, 0x5a, !P2 ;  /* 0x0000005a1a00780c */ /* 0x000fc600057a1670 */
[----:B------:R-:W-:Y:S10]  /*34590*/  STL [R1+0x8f0], R181 ;  /* 0x0008f0b501007387 */ /* 0x000ff40000100800 */
[----:B------:R-:W0:Y:S01]  /*345a0*/  @!P5 LDC.64 R12, c[0x0][0x5c0] ;  /* 0x00017000ff0cdb82 */ /* 0x000e220000000a00 */
[----:B------:R-:W-:Y:S01]  /*345b0*/  LOP3.LUT P6, RZ, R7, 0x40000, RZ, 0xc0, !PT ;  /* 0x0004000007ff7812 */ /* 0x000fe200078cc0ff */
[----:B--2---:R-:W-:-:S02]  /*345c0*/  FMUL R11, R106, UR20 ;  /* 0x000000146a0b7c20 */ /* 0x004fc40008400000 */
[----:B------:R-:W2:Y:S03]  /*345d0*/  LDL.LU R106, [R1+0x4d4] ;  /* 0x0004d400016a7983 */ /* 0x000ea60000300800 */
[----:B------:R-:W-:-:S05]  /*345e0*/  F2FP.SATFINITE.E4M3.F32.PACK_AB_MERGE_C R11, RZ, R11, RZ ;  /* 0x0000000bff0b723e */ /* 0x000fca00048070ff */
[----:B------:R3:W-:Y:S01]  /*345f0*/  @!P3 STG.E.U8 desc[UR14][R16.64+0x29], R11 ;  /* 0x0000290b1000b986 */ /* 0x0007e2000c10110e */
[----:B0-----:R-:W-:-:S04]  /*34600*/  @!P5 IADD3 R168, P3, P4, R6, UR8, R12 ;  /* 0x0000000806a8dc10 */ /* 0x001fc8000fc7e00c */
[----:B------:R-:W-:Y:S02]  /*34610*/  @!P5 IADD3.X R169, R29, UR7, R13, P3, P4 ;  /* 0x000000071da9dc10 */ /* 0x000fe40009fe840d */
[----:B------:R-:W-:-:S13]  /*34620*/  ISETP.LT.OR P5, PT, R26, 0x61, !P2 ;  /* 0x000000611a00780c */ /* 0x000fda00057a1670 */
[----:B------:R-:W0:Y:S01]  /*34630*/  @!P5 LDC.64 R12, c[0x0][0x5c0] ;  /* 0x00017000ff0cdb82 */ /* 0x000e220000000a00 */
[----:B---3--:R-:W-:Y:S01]  /*34640*/  FMUL R11, R110, UR20 ;  /* 0x000000146e0b7c20 */ /* 0x008fe20008400000 */
[----:B------:R-:W-:Y:S04]  /*34650*/  STL [R1+0x8f8], R168 ;  /* 0x0008f8a801007387 */ /* 0x000fe80000100800 */
[----:B------:R-:W-:Y:S01]  /*34660*/  F2FP.SATFINITE.E4M3.F32.PACK_AB_MERGE_C R11, RZ, R11, RZ ;  /* 0x0000000bff0b723e */ /* 0x000fe200048070ff */
[----:B------:R-:W-:Y:S04]  /*34670*/  STL [R1+0x8ec], R169 ;  /* 0x0008eca901007387 */ /* 0x000fe80000100800 */
[----:B------:R4:W-:Y:S01]  /*34680*/  @!P6 STG.E.U8 desc[UR14][R96.64+0x30], R11 ;  /* 0x0000300b6000e986 */ /* 0x0009e2000c10110e */
[----:B0-----:R-:W-:-:S04]  /*34690*/  @!P5 IADD3 R162, P3, P4, R6, UR8, R12 ;  /* 0x0000000806a2dc10 */ /* 0x001fc8000fc7e00c */
[----:B------:R-:W-:Y:S01]  /*346a0*/  @!P5 IADD3.X R163, R29, UR7, R13, P3, P4 ;  /* 0x000000071da3dc10 */ /* 0x000fe20009fe840d */
[----:B------:R-:W-:Y:S04]  /*346b0*/  STL [R1+0x8e4], R162 ;  /* 0x0008e4a201007387 */ /* 0x000fe80000100800 */
[----:B------:R-:W-:Y:S01]  /*346c0*/  STL [R1+0x8e0], R163 ;  /* 0x0008e0a301007387 */ /* 0x000fe20000100800 */
[----:B----4-:R-:W-:-:S03]  /*346d0*/  FMUL R11, R107, UR20 ;  /* 0x000000146b0b7c20 */ /* 0x010fc60008400000 */
[----:B------:R-:W3:Y:S01]  /*346e0*/  LDL.LU R107, [R1+0x4d8] ;  /* 0x0004d800016b7983 */ /* 0x000ee20000300800 */
[----:B------:R-:W-:Y:S02]  /*346f0*/  ISETP.LT.OR P3, PT, R26, 0x31, !P0 ;  /* 0x000000311a00780c */ /* 0x000fe40004761670 */
[----:B------:R-:W-:Y:S01]  /*34700*/  LOP3.LUT P1, RZ, R8, 0x20000, RZ, 0xc0, !PT ;  /* 0x0002000008ff7812 */ /* 0x000fe2000782c0ff */
[----:B------:R-:W4:Y:S01]  /*34710*/  LDL.LU R110, [R1+0x4dc] ;  /* 0x0004dc00016e7983 */ /* 0x000f220000300800 */
[----:B------:R-:W-:-:S09]  /*34720*/  F2FP.SATFINITE.E4M3.F32.PACK_AB_MERGE_C R11, RZ, R11, RZ ;  /* 0x0000000bff0b723e */ /* 0x000fd200048070ff */
[----:B------:R-:W0:Y:S02]  /*34730*/  @!P3 LDC.64 R16, c[0x0][0x5c0] ;  /* 0x00017000ff10bb82 */ /* 0x000e240000000a00 */
        /* <DEDUP_REMOVED lines=8> */
[----:B------:R-:W-:Y:S01]  /*347c0*/  @!P1 IADD3.X R157, R29, UR7, R13, P5, P6 ;  /* 0x000000071d9d9c10 */ /* 0x000fe2000afec40d */
[----:B------:R-:W-:Y:S04]  /*347d0*/  STL [R1+0x8e8], R156 ;  /* 0x0008e89c01007387 */ /* 0x000fe80000100800 */
[----:B------:R-:W-:Y:S01]  /*347e0*/  STL [R1+0x8dc], R157 ;  /* 0x0008dc9d01007387 */ /* 0x000fe20000100800 */
[----:B------:R-:W-:Y:S02]  /*347f0*/  LOP3.LUT P6, RZ, R9, 0x20, RZ, 0xc0, !PT ;  /* 0x0000002009ff7812 */ /* 0x000fe400078cc0ff */
[----:B------:R-:W-:-:S11]  /*34800*/  LOP3.LUT R7, R7, 0xfffdffff, RZ, 0xc0, !PT ;  /* 0xfffdffff07077812 */ /* 0x000fd600078ec0ff */
[----:B------:R-:W-:Y:S02]  /*34810*/  @P6 LOP3.LUT R7, R7, 0x20000, RZ, 0xfc, !PT ;  /* 0x0002000007076812 */ /* 0x000fe400078efcff */
[----:B------:R-:W-:Y:S01]  /*34820*/  ISETP.LT.OR P6, PT, R26, 0x69, !P2 ;  /* 0x000000691a00780c */ /* 0x000fe200057c1670 */
[----:B--2---:R-:W-:Y:S02]  /*34830*/  FMUL R11, R106, UR20 ;  /* 0x000000146a0b7c20 */ /* 0x004fe40008400000 */
[----:B------:R-:W2:Y:S03]  /*34840*/  LDL.LU R106, [R1+0x4e0] ;  /* 0x0004e000016a7983 */ /* 0x000ea60000300800 */
[----:B------:R-:W-:-:S05]  /*34850*/  F2FP.SATFINITE.E4M3.F32.PACK_AB_MERGE_C R11, RZ, R11, RZ ;  /* 0x0000000bff0b723e */ /* 0x000fca00048070ff */
[----:B------:R0:W-:Y:S01]  /*34860*/  @!P3 STG.E.U8 desc[UR14][R16.64+0x30], R11 ;  /* 0x0000300b1000b986 */ /* 0x0001e2000c10110e */
[----:B------:R-:W-:-:S13]  /*34870*/  ISETP.LT.OR P3, PT, R26, 0x32, !P0 ;  /* 0x000000321a00780c */ /* 0x000fda0004761670 */
[----:B------:R-:W1:Y:S01]  /*34880*/  @!P3 LDC.64 R12, c[0x0][0x5c0] ;  /* 0x00017000ff0cbb82 */ /* 0x000e620000000a00 */
[----:B0-----:R-:W-:-:S04]  /*34890*/  @!P3 IADD3 R16, P4, P5, R4, R6, R3 ;  /* 0x000000060410b210 */ /* 0x001fc80007d9e003 */
[----:B------:R-:W-:Y:S02]  /*348a0*/  @!P3 IADD3.X R11, R2, R29, R0, P4, P5 ;  /* 0x0000001d020bb210 */ /* 0x000fe400027ea400 */
[----:B-1----:R-:W-:-:S05]  /*348b0*/  @!P3 IADD3 R16, P4, R16, R12, RZ ;  /* 0x0000000c1010b210 */ /* 0x002fca0007f9e0ff */
[----:B------:R-:W-:Y:S02]  /*348c0*/  @!P3 IMAD.X R17, R11, 0x1, R13, P4 ;  /* 0x000000010b11b824 */ /* 0x000fe400020e060d */
[----:B------:R-:W0:Y:S02]  /*348d0*/  @!P6 LDC.64 R12, c[0x0][0x5c0] ;  /* 0x00017000ff0ceb82 */ /* 0x000e240000000a00 */
[----:B0-----:R-:W-:-:S04]  /*348e0*/  @!P6 IADD3 R154, P4, P5, R6, UR8, R12 ;  /* 0x00000008069aec10 */ /* 0x001fc8000fd9e00c */
[----:B------:R-:W-:Y:S01]  /*348f0*/  @!P6 IADD3.X R155, R29, UR7, R13, P4, P5 ;  /* 0x000000071d9bec10 */ /* 0x000fe2000a7ea40d */
[----:B------:R-:W-:Y:S04]  /*34900*/  STL [R1+0x8d4], R154 ;  /* 0x0008d49a01007387 */ /* 0x000fe80000100800 */
[----:B------:R-:W-:Y:S01]  /*34910*/  STL [R1+0x8d0], R155 ;  /* 0x0008d09b01007387 */ /* 0x000fe20000100800 */
[----:B---3--:R-:W-:-:S03]  /*34920*/  FMUL R11, R107, UR20 ;  /* 0x000000146b0b7c20 */ /* 0x008fc60008400000 */
[----:B------:R-:W3:Y:S01]  /*34930*/  LDL.LU R107, [R1+0x4e4] ;  /* 0x0004e400016b7983 */ /* 0x000ee20000300800 */
        /* <DEDUP_REMOVED lines=8> */
[----:B------:R-:W-:Y:S01]  /*349c0*/  LOP3.LUT P6, RZ, R7, 0x20000, RZ, 0xc0, !PT ;  /* 0x0002000007ff7812 */ /* 0x000fe200078cc0ff */
[----:B----4-:R-:W-:Y:S01]  /*349d0*/  FMUL R11, R110, UR20 ;  /* 0x000000146e0b7c20 */ /* 0x010fe20008400000 */
[----:B------:R-:W-:Y:S04]  /*349e0*/  STL [R1+0x8d8], R148 ;  /* 0x0008d89401007387 */ /* 0x000fe80000100800 */
[----:B------:R-:W-:Y:S01]  /*349f0*/  F2FP.SATFINITE.E4M3.F32.PACK_AB_MERGE_C R11, RZ, R11, RZ ;  /* 0x0000000bff0b723e */ /* 0x000fe200048070ff */
[----:B------:R-:W-:Y:S06]  /*34a00*/  STL [R1+0x8cc], R149 ;  /* 0x0008cc9501007387 */ /* 0x000fec0000100800 */
[----:B------:R2:W-:Y:S01]  /*34a10*/  @!P6 STG.E.U8 desc[UR14][R98.64+0x38], R11 ;  /* 0x0000380b6200e986 */ /* 0x0005e2000c10110e */
[----:B0-----:R-:W-:-:S04]  /*34a20*/  @!P5 IADD3 R144, P3, P4, R6, UR8, R12 ;  /* 0x000000080690dc10 */ /* 0x001fc8000fc7e00c */
[----:B------:R-:W-:Y:S01]  /*34a30*/  @!P5 IADD3.X R145, R29, UR7, R13, P3, P4 ;  /* 0x000000071d91dc10 */ /* 0x000fe20009fe840d */
[----:B------:R-:W-:Y:S04]  /*34a40*/  STL [R1+0x8c4], R144 ;  /* 0x0008c49001007387 */ /* 0x000fe80000100800 */
[----:B------:R-:W-:Y:S01]  /*34a50*/  STL [R1+0x8c0], R145 ;  /* 0x0008c09101007387 */ /* 0x000fe20000100800 */
[----:B------:R-:W-:Y:S02]  /*34a60*/  ISETP.LT.OR P3, PT, R26, 0x39, !P0 ;  /* 0x000000391a00780c */ /* 0x000fe40004761670 */
[----:B------:R-:W-:-:S11]  /*34a70*/  LOP3.LUT P1, RZ, R8, 0x4, RZ, 0xc0, !PT ;  /* 0x0000000408ff7812 */ /* 0x000fd6000782c0ff */
[----:B------:R-:W0:Y:S01]  /*34a80*/  @!P3 LDC.64 R16, c[0x0][0x5c0] ;  /* 0x00017000ff10bb82 */ /* 0x000e220000000a00 */
[----:B------:R-:W-:-:S04]  /*34a90*/  @!P3 IADD3 R12, P4, P5, R4, R6, R3 ;  /* 0x00000006040cb210 */ /* 0x000fc80007d9e003 */
[----:B------:R-:W-:Y:S01]  /*34aa0*/  @!P3 IADD3.X R15, R2, R29, R0, P4, P5 ;  /* 0x0000001d020fb210 */ /* 0x000fe200027ea400 */
[----:B--2---:R-:W-:Y:S02]  /*34ab0*/  FMUL R11, R106, UR20 ;  /* 0x000000146a0b7c20 */ /* 0x004fe40008400000 */
[----:B------:R-:W2:Y:S03]  /*34ac0*/  LDL.LU R106, [R1+0x4e8] ;  /* 0x0004e800016a7983 */ /* 0x000ea60000300800 */
[----:B------:R-:W-:Y:S01]  /*34ad0*/  F2FP.SATFINITE.E4M3.F32.PACK_AB_MERGE_C R11, RZ, R11, RZ ;  /* 0x0000000bff0b723e */ /* 0x000fe200048070ff */
[----:B------:R-:W4:Y:S04]  /*34ae0*/  LDL.LU R110, [R1+0x4ec] ;  /* 0x0004ec00016e7983 */ /* 0x000f280000300800 */
[----:B------:R3:W-:Y:S01]  /*34af0*/  @!P1 STG.E.U8 desc[UR14][R18.64+0x39], R11 ;  /* 0x0000390b12009986 */ /* 0x0007e2000c10110e */
[----:B------:R-:W-:-:S02]  /*34b00*/  ISETP.LT.OR P1, PT, R26, 0x72, !P2 ;  /* 0x000000721a00780c */ /* 0x000fc40005721670 */
[----:B0-----:R-:W-:-:S11]  /*34b10*/  @!P3 IADD3 R16, P4, R12, R16, RZ ;  /* 0x000000100c10b210 */ /* 0x001fd60007f9e0ff */
[----:B------:R-:W0:Y:S02]  /*34b20*/  @!P1 LDC.64 R12, c[0x0][0x5c0] ;  /* 0x00017000ff0c9b82 */ /* 0x000e240000000a00 */
[----:B0-----:R-:W-:-:S04]  /*34b30*/  @!P1 IADD3 R138, P5, P6, R6, UR8, R12 ;  /* 0x00000008068a9c10 */ /* 0x001fc8000febe00c */
[----:B------:R-:W-:Y:S01]  /*34b40*/  @!P1 IADD3.X R139, R29, UR7, R13, P5, P6 ;  /* 0x000000071d8b9c10 */ /* 0x000fe2000afec40d */
[----:B------:R-:W-:Y:S04]  /*34b50*/  STL [R1+0x8c8], R138 ;  /* 0x0008c88a01007387 */ /* 0x000fe80000100800 */
[----:B------:R-:W-:Y:S01]  /*34b60*/  STL [R1+0x8bc], R139 ;  /* 0x0008bc8b01007387 */ /* 0x000fe20000100800 */
[----:B---3--:R-:W-:-:S03]  /*34b70*/  FMUL R11, R107, UR20 ;  /* 0x000000146b0b7c20 */ /* 0x008fc60008400000 */
[----:B------:R-:W3:Y:S01]  /*34b80*/  LDL.LU R107, [R1+0x4f0] ;  /* 0x0004f000016b7983 */ /* 0x000ee20000300800 */
        /* <DEDUP_REMOVED lines=29> */
[----:B----4-:R-:W-:Y:S01]  /*34d60*/  FMUL R11, R110, UR20 ;  /* 0x000000146e0b7c20 */ /* 0x010fe20008400000 */
[----:B------:R-:W-:Y:S04]  /*34d70*/  STL [R1+0x8b0], R129 ;  /* 0x0008b08101007387 */ /* 0x000fe80000100800 */
[----:B------:R-:W-:-:S05]  /*34d80*/  F2FP.SATFINITE.E4M3.F32.PACK_AB_MERGE_C R11, RZ, R11, RZ ;  /* 0x0000000bff0b723e */ /* 0x000fca00048070ff */
[----:B------:R3:W-:Y:S01]  /*34d90*/  @!P6 STG.E.U8 desc[UR14][R100.64+0x40], R11 ;  /* 0x0000400b6400e986 */ /* 0x0007e2000c10110e */
[----:B0-----:R-:W-:-:S04]  /*34da0*/  @!P5 IADD3 R126, P3, P4, R6, UR8, R12 ;  /* 0x00000008067edc10 */ /* 0x001fc8000fc7e00c */
[----:B------:R-:W-:Y:S01]  /*34db0*/  @!P5 IADD3.X R127, R29, UR7, R13, P3, P4 ;  /* 0x000000071d7fdc10 */ /* 0x000fe20009fe840d */
[----:B------:R-:W-:Y:S04]  /*34dc0*/  STL [R1+0x8a8], R126 ;  /* 0x0008a87e01007387 */ /* 0x000fe80000100800 */
[----:B------:R-:W-:Y:S01]  /*34dd0*/  STL [R1+0x8a4], R127 ;  /* 0x0008a47f01007387 */ /* 0x000fe20000100800 */
[----:B---3--:R-:W-:-:S03]  /*34de0*/  FMUL R11, R107, UR20 ;  /* 0x000000146b0b7c20 */ /* 0x008fc60008400000 */
        /* <DEDUP_REMOVED lines=16> */
[----:B------:R-:W-:-:S13]  /*34ef0*/  LOP3.LUT P6, RZ, R9, 0x80, RZ, 0xc0, !PT ;  /* 0x0000008009ff7812 */ /* 0x000fda00078cc0ff */
[----:B------:R-:W-:Y:S02]  /*34f00*/  @P6 LOP3.LUT R7, R7, 0x8000, RZ, 0xfc, !PT ;  /* 0x0000800007076812 */ /* 0x000fe400078efcff */
[----:B------:R-:W-:Y:S01]  /*34f10*/  ISETP.LT.OR P6, PT, R26, 0x89, !P2 ;  /* 0x000000891a00780c */ /* 0x000fe200057c1670 */
[----:B------:R-:W-:Y:S04]  /*34f20*/  STL [R1+0x8ac], R124 ;  /* 0x0008ac7c01007387 */ /* 0x000fe80000100800 */
[----:B------:R-:W-:Y:S01]  /*34f30*/  STL [R1+0x8a0], R125 ;  /* 0x0008a07d01007387 */ /* 0x000fe20000100800 */
[----:B--2---:R-:W-:-:S03]  /*34f40*/  FMUL R11, R106, UR20 ;  /* 0x000000146a0b7c20 */ /* 0x004fc60008400000 */
[----:B------:R-:W2:Y:S02]  /*34f50*/  LDL.LU R106, [R1+0x500] ;  /* 0x00050000016a7983 */ /* 0x000ea40000300800 */
        /* <DEDUP_REMOVED lines=24> */
[----:B------:R-:W-:Y:S01]  /*350e0*/  STL [R1+0x89c], R120 ;  /* 0x00089c7801007387 */ /* 0x000fe20000100800 */
[----:B------:R-:W-:Y:S01]  /*350f0*/  LOP3.LUT P1, RZ, R8, 0x100, RZ, 0xc0, !PT ;  /* 0x0000010008ff7812 */ /* 0x000fe2000782c0ff */
[----:B----4-:R-:W-:Y:S02]  /*35100*/  FMUL R11, R110, UR20 ;  /* 0x000000146e0b7c20 */ /* 0x010fe40008400000 */
[----:B------:R-:W-:Y:S01]  /*35110*/  STL [R1+0x890], R121 ;  /* 0x0008907901007387 */ /* 0x000fe20000100800 */
[----:B0-----:R-:W-:-:S04]  /*35120*/  @!P5 IADD3 R118, P3, P4, R6, UR8, R12 ;  /* 0x000000080676dc10 */ /* 0x001fc8000fc7e00c */
[----:B------:R-:W-:Y:S02]  /*35130*/  @!P5 IADD3.X R119, R29, UR7, R13, P3, P4 ;  /* 0x000000071d77dc10 */ /* 0x000fe40009fe840d */
[----:B------:R-:W-:Y:S02]  /*35140*/  ISETP.LT.OR P3, PT, R26, 0x49, !P0 ;  /* 0x000000491a00780c */ /* 0x000fe40004761670 */
[----:B------:R-:W-:-:S05]  /*35150*/  F2FP.SATFINITE.E4M3.F32.PACK_AB_MERGE_C R11, RZ, R11, RZ ;  /* 0x0000000bff0b723e */ /* 0x000fca00048070ff */
[----:B------:R0:W-:Y:S06]  /*35160*/  @!P6 STG.E.U8 desc[UR14][R102.64+0x48], R11 ;  /* 0x0000480b6600e986 */ /* 0x0001ec000c10110e */
[----:B------:R-:W1:Y:S01]  /*35170*/  @!P3 LDC.64 R16, c[0x0][0x5c0] ;  /* 0x00017000ff10bb82 */ /* 0x000e620000000a00 */
[----:B0-----:R-:W-:-:S04]  /*35180*/  @!P3 IADD3 R11, P4, P5, R4, R6, R3 ;  /* 0x00000006040bb210 */ /* 0x001fc80007d9e003 */
[----:B------:R-:W-:Y:S02]  /*35190*/  @!P3 IADD3.X R15, R2, R29, R0, P4, P5 ;  /* 0x0000001d020fb210 */ /* 0x000fe400027ea400 */
[----:B-1----:R-:W-:-:S05]  /*351a0*/  @!P3 IADD3 R16, P4, R11, R16, RZ ;  /* 0x000000100b10b210 */ /* 0x002fca0007f9e0ff */
[----:B------:R-:W-:Y:S02]  /*351b0*/  @!P3 IMAD.X R17, R15, 0x1, R17, P4 ;  /* 0x000000010f11b824 */ /* 0x000fe400020e0611 */
[----:B--2---:R-:W-:Y:S02]  /*351c0*/  FMUL R12, R106, UR20 ;  /* 0x000000146a0c7c20 */ /* 0x004fe40008400000 */
[----:B------:R-:W2:Y:S03]  /*351d0*/  LDL.LU R106, [R1+0x508] ;  /* 0x00050800016a7983 */ /* 0x000ea60000300800 */
[----:B------:R-:W-:Y:S01]  /*351e0*/  F2FP.SATFINITE.E4M3.F32.PACK_AB_MERGE_C R12, RZ, R12, RZ ;  /* 0x0000000cff0c723e */ /* 0x000fe200048070ff */
[----:B------:R-:W4:Y:S04]  /*351f0*/  LDL.LU R20, [R1+0x50c] ;  /* 0x00050c0001147983 */ /* 0x000f280000300800 */
[----:B------:R0:W-:Y:S01]  /*35200*/  @!P1 STG.E.U8 desc[UR14][R38.64+0x49], R12 ;  /* 0x0000490c26009986 */ /* 0x0001e2000c10110e */
[----:B------:R-:W-:-:S03]  /*35210*/  ISETP.LT.OR P1, PT, R26, 0x92, !P2 ;  /* 0x000000921a00780c */ /* 0x000fc60005721670 */
[----:B------:R-:W4:Y:S10]  /*35220*/  LDL.LU R21, [R1+0x510] ;  /* 0x0005100001157983 */ /* 0x000f340000300800 */
[----:B0-----:R-:W0:Y:S01]  /*35230*/  @!P1 LDC.64 R12, c[0x0][0x5c0] ;  /* 0x00017000ff0c9b82 */ /* 0x001e220000000a00 */
[----:B------:R-:W-:-:S02]  /*35240*/  LOP3.LUT R7, R7, 0xffffbfff, RZ, 0xc0, !PT ;  /* 0xffffbfff07077812 */ /* 0x000fc400078ec0ff */
[----:B0-----:R-:W-:-:S04]  /*35250*/  @!P1 IADD3 R114, P5, P6, R6, UR8, R12 ;  /* 0x0000000806729c10 */ /* 0x001fc8000febe00c */
[----:B------:R-:W-:Y:S02]  /*35260*/  @!P1 IADD3.X R115, R29, UR7, R13, P5, P6 ;  /* 0x000000071d739c10 */ /* 0x000fe4000afec40d */
[----:B------:R-:W-:-:S13]  /*35270*/  LOP3.LUT P6, RZ, R9, 0x100, RZ, 0xc0, !PT ;  /* 0x0000010009ff7812 */ /* 0x000fda00078cc0ff */
[----:B------:R-:W-:Y:S02]  /*35280*/  @P6 LOP3.LUT R7, R7, 0x4000, RZ, 0xfc, !PT ;  /* 0x0000400007076812 */ /* 0x000fe400078efcff */
[----:B------:R-:W-:Y:S01]  /*35290*/  ISETP.LT.OR P6, PT, R26, 0x99, !P2 ;  /* 0x000000991a00780c */ /* 0x000fe200057c1670 */
[----:B---3--:R-:W-:-:S05]  /*352a0*/  FMUL R11, R107, UR20 ;  /* 0x000000146b0b7c20 */ /* 0x008fca0008400000 */
        /* <DEDUP_REMOVED lines=10> */
[----:B------:R-:W-:-:S05]  /*35350*/  @!P6 IADD3.X R111, R29, UR7, R13, P4, P5 ;  /* 0x000000071d6fec10 */ /* 0x000fca000a7ea40d */
[----:B------:R-:W-:Y:S04]  /*35360*/  STL [R1+0x88c], R111 ;  /* 0x00088c6f01007387 */ /* 0x000fe80000100800 */
[----:B------:R-:W3:Y:S01]  /*35370*/  LDL.LU R28, [R1+0x514] ;  /* 0x00051400011c7983 */ /* 0x000ee20000300800 */
[----:B------:R-:W-:-:S13]  /*35380*/  ISETP.LT.OR P5, PT, R26, 0x9a, !P2 ;  /* 0x0000009a1a00780c */ /* 0x000fda00057a1670 */
[----:B------:R-:W0:Y:S01]  /*35390*/  @!P5 LDC.64 R12, c[0x0][0x5c0] ;  /* 0x00017000ff0cdb82 */ /* 0x000e220000000a00 */
[----:B------:R-:W-:Y:S01]  /*353a0*/  LOP3.LUT P6, RZ, R7, 0x4000, RZ, 0xc0, !PT ;  /* 0x0000400007ff7812 */ /* 0x000fe200078cc0ff */
[----:B--2---:R-:W-:-:S05]  /*353b0*/  FMUL R11, R106, UR20 ;  /* 0x000000146a0b7c20 */ /* 0x004fca0008400000 */
[----:B------:R-:W-:-:S05]  /*353c0*/  F2FP.SATFINITE.E4M3.F32.PACK_AB_MERGE_C R11, RZ, R11, RZ ;  /* 0x0000000bff0b723e */ /* 0x000fca00048070ff */
[----:B------:R4:W-:Y:S01]  /*353d0*/  @!P3 STG.E.U8 desc[UR14][R16.64+0x49], R11 ;  /* 0x0000490b1000b986 */ /* 0x0009e2000c10110e */
[----:B0-----:R-:W-:Y:S01]  /*353e0*/  @!P5 IADD3 R106, P3, P4, R6, UR8, R12 ;  /* 0x00000008066adc10 */ /* 0x001fe2000fc7e00c */
[----:B----4-:R-:W-:Y:S02]  /*353f0*/  FMUL R11, R20, UR20 ;  /* 0x00000014140b7c20 */ /* 0x010fe40008400000 */
[----:B------:R-:W2:Y:S01]  /*35400*/  LDL.LU R20, [R1+0x518] ;  /* 0x0005180001147983 */ /* 0x000ea20000300800 */
[----:B------:R-:W-:Y:S02]  /*35410*/  @!P5 IADD3.X R107, R29, UR7, R13, P3, P4 ;  /* 0x000000071d6bdc10 */ /* 0x000fe40009fe840d */
[----:B------:R-:W-:-:S13]  /*35420*/  ISETP.LT.OR P5, PT, R26, 0xa1, !P2 ;  /* 0x000000a11a00780c */ /* 0x000fda00057a1670 */
[----:B------:R-:W0:Y:S01]  /*35430*/  @!P5 LDC.64 R12, c[0x0][0x5c0] ;  /* 0x00017000ff0cdb82 */ /* 0x000e220000000a00 */
[----:B------:R-:W-:-:S05]  /*35440*/  F2FP.SATFINITE.E4M3.F32.PACK_AB_MERGE_C R11, RZ, R11, RZ ;  /* 0x0000000bff0b723e */ /* 0x000fca00048070ff */
[----:B------:R0:W-:Y:S02]  /*35450*/  @!P6 STG.E.U8 desc[UR14][R104.64+0x50], R11 ;  /* 0x0000500b6800e986 */ /* 0x0001e4000c10110e */
[----:B0-----:R-:W-:-:S04]  /*35460*/  @!P5 IADD3 R104, P3, P4, R6, UR8, R12 ;  /* 0x000000080668dc10 */ /* 0x001fc8000fc7e00c */
[----:B------:R-:W-:Y:S01]  /*35470*/  @!P5 IADD3.X R105, R29, UR7, R13, P3, P4 ;  /* 0x000000071d69dc10 */ /* 0x000fe20009fe840d */
[----:B------:R-:W-:Y:S02]  /*35480*/  FMUL R13, R21, UR20 ;  /* 0x00000014150d7c20 */ /* 0x000fe40008400000 */
[----:B------:R-:W4:Y:S01]  /*35490*/  LDL.LU R21, [R1+0x51c] ;  /* 0x00051c0001157983 */ /* 0x000f220000300800 */
[----:B------:R-:W-:-:S13]  /*354a0*/  ISETP.LT.OR P3, PT, R26, 0x51, !P0 ;  /* 0x000000511a00780c */ /* 0x000fda0004761670 */
[----:B------:R-:W0:Y:S01]  /*354b0*/  @!P3 LDC.64 R16, c[0x0][0x5c0] ;  /* 0x00017000ff10bb82 */ /* 0x000e220000000a00 */
[----:B------:R-:W-:-:S04]  /*354c0*/  @!P3 IADD3 R12, P4, P5, R4, R6, R3 ;  /* 0x00000006040cb210 */ /* 0x000fc80007d9e003 */
[----:B------:R-:W-:Y:S02]  /*354d0*/  @!P3 IADD3.X R11, R2, R29, R0, P4, P5 ;  /* 0x0000001d020bb210 */ /* 0x000fe400027ea400 */
[----:B0-----:R-:W-:-:S05]  /*354e0*/  @!P3 IADD3 R16, P4, R12, R16, RZ ;  /* 0x000000100c10b210 */ /* 0x001fca0007f9e0ff */
[----:B------:R-:W-:Y:S02]  /*354f0*/  @!P3 IMAD.X R17, R11, 0x1, R17, P4 ;  /* 0x000000010b11b824 */ /* 0x000fe400020e0611 */
[----:B---3--:R-:W-:Y:S02]  /*35500*/  FMUL R11, R28, UR20 ;  /* 0x000000141c0b7c20 */ /* 0x008fe40008400000 */
[----:B------:R-:W3:Y:S01]  /*35510*/  LDL.LU R28, [R1+0x520] ;  /* 0x00052000011c7983 */ /* 0x000ee20000300800 */
[----:B------:R-:W-:Y:S02]  /*35520*/  LOP3.LUT P1, RZ, R8, 0x80000, RZ, 0xc0, !PT ;  /* 0x0008000008ff7812 */ /* 0x000fe4000782c0ff */
[----:B------:R-:W-:-:S11]  /*35530*/  F2FP.SATFINITE.E4M3.F32.PACK_AB_MERGE_C R13, RZ, R13, RZ ;  /* 0x0000000dff0d723e */ /* 0x000fd600048070ff */
[----:B------:R0:W-:Y:S01]  /*35540*/  @!P1 STG.E.U8 desc[UR14][R64.64+0x51], R13 ;  /* 0x0000510d40009986 */ /* 0x0001e2000c10110e */
[----:B------:R-:W-:Y:S02]  /*35550*/  ISETP.LT.OR P1, PT, R26, 0xa2, !P2 ;  /* 0x000000a21a00780c */ /* 0x000fe40005721670 */
[----:B------:R-:W-:-:S11]  /*35560*/  F2FP.SATFINITE.E4M3.F32.PACK_AB_MERGE_C R11, RZ, R11, RZ ;  /* 0x0000000bff0b723e */ /* 0x000fd600048070ff */
[----:B0-----:R-:W0:Y:S01]  /*35570*/  @!P1 LDC.64 R12, c[0x0][0x5c0] ;  /* 0x00017000ff0c9b82 */ /* 0x001e220000000a00 */
[----:B------:R1:W-:Y:S01]  /*35580*/  @!P3 STG.E.U8 desc[UR14][R16.64+0x50], R11 ;  /* 0x0000500b1000b986 */ /* 0x0003e2000c10110e */
[----:B------:R-:W-:Y:S02]  /*35590*/  ISETP.LT.OR P3, PT, R26, 0x52, !P0 ;  /* 0x000000521a00780c */ /* 0x000fe40004761670 */
[----:B------:R-:W-:Y:S02]  /*355a0*/  LOP3.LUT R7, R7, 0xffffdfff, RZ, 0xc0, !PT ;  /* 0xffffdfff07077812 */ /* 0x000fe400078ec0ff */
[----:B0-----:R-:W-:-:S04]  /*355b0*/  @!P1 IADD3 R100, P5, P6, R6, UR8, R12 ;  /* 0x0000000806649c10 */ /* 0x001fc8000febe00c */
[----:B------:R-:W-:-:S05]  /*355c0*/  @!P1 IADD3.X R101, R29, UR7, R13, P5, P6 ;  /* 0x000000071d659c10 */ /* 0x000fca000afec40d */
[----:B------:R-:W0:Y:S01]  /*355d0*/  @!P3 LDC.64 R12, c[0x0][0x5c0] ;  /* 0x00017000ff0cbb82 */ /* 0x000e220000000a00 */
[----:B------:R-:W-:Y:S02]  /*355e0*/  LOP3.LUT P6, RZ, R9, 0x200, RZ, 0xc0, !PT ;  /* 0x0000020009ff7812 */ /* 0x000fe400078cc0ff */
[----:B-1----:R-:W-:-:S04]  /*355f0*/  @!P3 IADD3 R16, P4, P5, R4, R6, R3 ;  /* 0x000000060410b210 */ /* 0x002fc80007d9e003 */
[----:B------:R-:W-:-:S07]  /*35600*/  @!P3 IADD3.X R11, R2, R29, R0, P4, P5 ;  /* 0x0000001d020bb210 */ /* 0x000fce00027ea400 */
[----:B------:R-:W-:Y:S02]  /*35610*/  @P6 LOP3.LUT R7, R7, 0x2000, RZ, 0xfc, !PT ;  /* 0x0000200007076812 */ /* 0x000fe400078efcff */
[----:B------:R-:W-:Y:S02]  /*35620*/  ISETP.LT.OR P6, PT, R26, 0xa9, !P2 ;  /* 0x000000a91a00780c */ /* 0x000fe400057c1670 */
[----:B0-----:R-:W-:-:S05]  /*35630*/  @!P3 IADD3 R16, P4, R16, R12, RZ ;  /* 0x0000000c1010b210 */ /* 0x001fca0007f9e0ff */
[----:B------:R-:W-:-:S06]  /*35640*/  @!P3 IMAD.X R17, R11, 0x1, R13, P4 ;  /* 0x000000010b11b824 */ /* 0x000fcc00020e060d */
[----:B------:R-:W0:Y:S01]  /*35650*/  @!P6 LDC.64 R12, c[0x0][0x5c0] ;  /* 0x00017000ff0ceb82 */ /* 0x000e220000000a00 */
[----:B--2---:R-:W-:Y:S02]  /*35660*/  FMUL R11, R20, UR20 ;  /* 0x00000014140b7c20 */ /* 0x004fe40008400000 */
[----:B------:R-:W2:Y:S01]  /*35670*/  LDL.LU R20, [R1+0x524] ;  /* 0x0005240001147983 */ /* 0x000ea20000300800 */
[----:B0-----:R-:W-:-:S04]  /*35680*/  @!P6 IADD3 R96, P4, P5, R6, UR8, R12 ;  /* 0x000000080660ec10 */ /* 0x001fc8000fd9e00c */
[----:B------:R-:W-:Y:S02]  /*35690*/  @!P6 IADD3.X R97, R29, UR7, R13, P4, P5 ;  /* 0x000000071d61ec10 */ /* 0x000fe4000a7ea40d */
[----:B------:R-:W-:Y:S02]  /*356a0*/  ISETP.LT.OR P5, PT, R26, 0xaa, !P2 ;  /* 0x000000aa1a00780c */ /* 0x000fe400057a1670 */
[----:B------:R-:W-:-:S11]  /*356b0*/  F2FP.SATFINITE.E4M3.F32.PACK_AB_MERGE_C R11, RZ, R11, RZ ;  /* 0x0000000bff0b723e */ /* 0x000fd600048070ff */
[----:B------:R-:W0:Y:S01]  /*356c0*/  @!P5 LDC.64 R12, c[0x0][0x5c0] ;  /* 0x00017000ff0cdb82 */ /* 0x000e220000000a00 */
[----:B------:R4:W-:Y:S02]  /*356d0*/  @!P3 STG.E.U8 desc[UR14][R16.64+0x51], R11 ;  /* 0x0000510b1000b986 */ /* 0x0009e4000c10110e */
[----:B----4-:R-:W-:Y:S02]  /*356e0*/  FMUL R11, R21, UR20 ;  /* 0x00000014150b7c20 */ /* 0x010fe40008400000 */
[----:B------:R-:W4:Y:S01]  /*356f0*/  LDL.LU R21, [R1+0x528] ;  /* 0x0005280001157983 */ /* 0x000f220000300800 */
[----:B0-----:R-:W-:-:S04]  /*35700*/  @!P5 IADD3 R94, P3, P4, R6, UR8, R12 ;  /* 0x00000008065edc10 */ /* 0x001fc8000fc7e00c */
[----:B------:R-:W-:Y:S02]  /*35710*/  @!P5 IADD3.X R95, R29, UR7, R13, P3, P4 ;  /* 0x000000071d5fdc10 */ /* 0x000fe40009fe840d */
[----:B------:R-:W-:-:S13]  /*35720*/  ISETP.LT.OR P5, PT, R26, 0xb1, !P2 ;  /* 0x000000b11a00780c */ /* 0x000fda00057a1670 */
[----:B------:R-:W0:Y:S02]  /*35730*/  @!P5 LDC.64 R12, c[0x0][0x5c0] ;  /* 0x00017000ff0cdb82 */ /* 0x000e240000000a00 */
[----:B0-----:R-:W-:-:S04]  /*35740*/  @!P5 IADD3 R90, P3, P4, R6, UR8, R12 ;  /* 0x00000008065adc10 */ /* 0x001fc8000fc7e00c */
[----:B------:R-:W-:Y:S01]  /*35750*/  @!P5 IADD3.X R91, R29, UR7, R13, P3, P4 ;  /* 0x000000071d5bdc10 */ /* 0x000fe20009fe840d */
[----:B---3--:R-:W-:Y:S02]  /*35760*/  FMUL R13, R28, UR20 ;  /* 0x000000141c0d7c20 */ /* 0x008fe40008400000 */
[----:B------:R-:W3:Y:S01]  /*35770*/  LDL.LU R28, [R1+0x52c] ;  /* 0x00052c00011c7983 */ /* 0x000ee20000300800 */
[----:B------:R-:W-:Y:S02]  /*35780*/  ISETP.LT.OR P3, PT, R26, 0x59, !P0 ;  /* 0x000000591a00780c */ /* 0x000fe40004761670 */
[----:B------:R-:W-:Y:S02]  /*35790*/  LOP3.LUT P6, RZ, R7, 0x2000, RZ, 0xc0, !PT ;  /* 0x0000200007ff7812 */ /* 0x000fe400078cc0ff */
[----:B------:R-:W-:Y:S02]  /*357a0*/  LOP3.LUT P1, RZ, R8, 0x200, RZ, 0xc0, !PT ;  /* 0x0000020008ff7812 */ /* 0x000fe4000782c0ff */
[----:B------:R-:W-:-:S07]  /*357b0*/  F2FP.SATFINITE.E4M3.F32.PACK_AB_MERGE_C R11, RZ, R11, RZ ;  /* 0x0000000bff0b723e */ /* 0x000fce00048070ff */
[----:B------:R-:W0:Y:S01]  /*357c0*/  @!P3 LDC.64 R16, c[0x0][0x5c0] ;  /* 0x00017000ff10bb82 */ /* 0x000e220000000a00 */
[----:B------:R-:W-:Y:S01]  /*357d0*/  F2FP.SATFINITE.E4M3.F32.PACK_AB_MERGE_C R13, RZ, R13, RZ ;  /* 0x0000000dff0d723e */ /* 0x000fe200048070ff */
[----:B------:R1:W-:Y:S04]  /*357e0*/  @!P6 STG.E.U8 desc[UR14][R108.64+0x58], R11 ;  /* 0x0000580b6c00e986 */ /* 0x0003e8000c10110e */
[----:B------:R0:W-:Y:S01]  /*357f0*/  @!P1 STG.E.U8 desc[UR14][R34.64+0x59], R13 ;  /* 0x0000590d22009986 */ /* 0x0001e2000c10110e */
[----:B------:R-:W-:Y:S02]  /*35800*/  ISETP.LT.OR P1, PT, R26, 0xb2, !P2 ;  /* 0x000000b21a00780c */ /* 0x000fe40005721670 */
[----:B------:R-:W-:-:S04]  /*35810*/  @!P3 IADD3 R12, P4, P5, R4, R6, R3 ;  /* 0x00000006040cb210 */ /* 0x000fc80007d9e003 */
[----:B-1----:R-:W-:Y:S02]  /*35820*/  @!P3 IADD3.X R11, R2, R29, R0, P4, P5 ;  /* 0x0000001d020bb210 */ /* 0x002fe400027ea400 */
[----:B0-----:R-:W-:-:S05]  /*35830*/  @!P3 IADD3 R16, P4, R12, R16, RZ ;  /* 0x000000100c10b210 */ /* 0x001fca0007f9e0ff */
[----:B------:R-:W0:Y:S01]  /*35840*/  @!P1 LDC.64 R12, c[0x0][0x5c0] ;  /* 0x00017000ff0c9b82 */ /* 0x000e220000000a00 */
[----:B------:R-:W-:Y:S01]  /*35850*/  @!P3 IMAD.X R17, R11, 0x1, R17, P4 ;  /* 0x000000010b11b824 */ /* 0x000fe200020e0611 */
[----:B0-----:R-:W-:-:S04]  /*35860*/  @!P1 IADD3 R88, P5, P6, R6, UR8, R12 ;  /* 0x0000000806589c10 */ /* 0x001fc8000febe00c */
[----:B------:R-:W-:Y:S01]  /*35870*/  @!P1 IADD3.X R89, R29, UR7, R13, P5, P6 ;  /* 0x000000071d599c10 */ /* 0x000fe2000afec40d */
        /* <DEDUP_REMOVED lines=10> */
[----:B----4-:R-:W-:Y:S02]  /*35920*/  FMUL R11, R21, UR20 ;  /* 0x00000014150b7c20 */ /* 0x010fe40008400000 */
[----:B------:R-:W4:Y:S03]  /*35930*/  LDL.LU R21, [R1+0x534] ;  /* 0x0005340001157983 */ /* 0x000f260000300800 */
[----:B------:R-:W-:-:S05]  /*35940*/  F2FP.SATFINITE.E4M3.F32.PACK_AB_MERGE_C R11, RZ, R11, RZ ;  /* 0x0000000bff0b723e */ /* 0x000fca00048070ff */
[----:B------:R3:W-:Y:S01]  /*35950*/  @!P3 STG.E.U8 desc[UR14][R16.64+0x59], R11 ;  /* 0x0000590b1000b986 */ /* 0x0007e2000c10110e */
[----:B------:R-:W-:Y:S02]  /*35960*/  LOP3.LUT P6, RZ, R9, 0x400, RZ, 0xc0, !PT ;  /* 0x0000040009ff7812 */ /* 0x000fe400078cc0ff */
[----:B------:R-:W-:-:S11]  /*35970*/  LOP3.LUT R7, R7, 0xffffefff, RZ, 0xc0, !PT ;  /* 0xffffefff07077812 */ /* 0x000fd600078ec0ff */
[----:B------:R-:W-:Y:S02]  /*35980*/  @P6 LOP3.LUT R7, R7, 0x1000, RZ, 0xfc, !PT ;  /* 0x0000100007076812 */ /* 0x000fe400078efcff */
[----:B------:R-:W-:-:S13]  /*35990*/  ISETP.LT.OR P6, PT, R26, 0xb9, !P2 ;  /* 0x000000b91a00780c */ /* 0x000fda00057c1670 */
[----:B------:R-:W0:Y:S01]  /*359a0*/  @!P6 LDC.64 R12, c[0x0][0x5c0] ;  /* 0x00017000ff0ceb82 */ /* 0x000e220000000a00 */
[----:B---3--:R-:W-:Y:S02]  /*359b0*/  FMUL R11, R28, UR20 ;  /* 0x000000141c0b7c20 */ /* 0x008fe40008400000 */
[----:B------:R-:W3:Y:S01]  /*359c0*/  LDL.LU R28, [R1+0x538] ;  /* 0x00053800011c7983 */ /* 0x000ee20000300800 */
[----:B0-----:R-:W-:-:S04]  /*359d0*/  @!P6 IADD3 R78, P4, P5, R6, UR8, R12 ;  /* 0x00000008064eec10 */ /* 0x001fc8000fd9e00c */
[----:B------:R-:W-:Y:S02]  /*359e0*/  @!P6 IADD3.X R79, R29, UR7, R13, P4, P5 ;  /* 0x000000071d4fec10 */ /* 0x000fe4000a7ea40d */
[----:B------:R-:W-:-:S13]  /*359f0*/  ISETP.LT.OR P5, PT, R26, 0xba, !P2 ;  /* 0x000000ba1a00780c */ /* 0x000fda00057a1670 */
[----:B------:R-:W0:Y:S02]  /*35a00*/  @!P5 LDC.64 R12, c[0x0][0x5c0] ;  /* 0x00017000ff0cdb82 */ /* 0x000e240000000a00 */
[----:B0-----:R-:W-:-:S04]  /*35a10*/  @!P5 IADD3 R72, P3, P4, R6, UR8, R12 ;  /* 0x000000080648dc10 */ /* 0x001fc8000fc7e00c */
[----:B------:R-:W-:Y:S02]  /*35a20*/  @!P5 IADD3.X R73, R29, UR7, R13, P3, P4 ;  /* 0x000000071d49dc10 */ /* 0x000fe40009fe840d */
[----:B------:R-:W-:-:S13]  /*35a30*/  ISETP.LT.OR P5, PT, R26, 0xc1, !P2 ;  /* 0x000000c11a00780c */ /* 0x000fda00057a1670 */
[----:B------:R-:W0:Y:S01]  /*35a40*/  @!P5 LDC.64 R12, c[0x0][0x5c0] ;  /* 0x00017000ff0cdb82 */ /* 0x000e220000000a00 */
[----:B------:R-:W-:Y:S02]  /*35a50*/  LOP3.LUT P6, RZ, R7, 0x1000, RZ, 0xc0, !PT ;  /* 0x0000100007ff7812 */ /* 0x000fe400078cc0ff */
[----:B------:R-:W-:Y:S02]  /*35a60*/  LOP3.LUT P1, RZ, R8, 0x100000, RZ, 0xc0, !PT ;  /* 0x0010000008ff7812 */ /* 0x000fe4000782c0ff */
[----:B0-----:R-:W-:-:S04]  /*35a70*/  @!P5 IADD3 R56, P3, P4, R6, UR8, R12 ;  /* 0x000000080638dc10 */ /* 0x001fc8000fc7e00c */
[----:B------:R-:W-:Y:S02]  /*35a80*/  @!P5 IADD3.X R57, R29, UR7, R13, P3, P4 ;  /* 0x000000071d39dc10 */ /* 0x000fe40009fe840d */
[----:B------:R-:W-:Y:S02]  /*35a90*/  ISETP.LT.OR P3, PT, R26, 0x61, !P0 ;  /* 0x000000611a00780c */ /* 0x000fe40004761670 */
[----:B------:R-:W-:-:S11]  /*35aa0*/  F2FP.SATFINITE.E4M3.F32.PACK_AB_MERGE_C R11, RZ, R11, RZ ;  /* 0x0000000bff0b723e */ /* 0x000fd600048070ff */
[----:B------:R-:W0:Y:S01]  /*35ab0*/  @!P3 LDC.64 R16, c[0x0][0x5c0] ;  /* 0x00017000ff10bb82 */ /* 0x000e220000000a00 */
[----:B--2---:R-:W-:Y:S01]  /*35ac0*/  FMUL R13, R20, UR20 ;  /* 0x00000014140d7c20 */ /* 0x004fe20008400000 */
[----:B------:R1:W-:Y:S04]  /*35ad0*/  @!P6 STG.E.U8 desc[UR14][R112.64+0x60], R11 ;  /* 0x0000600b7000e986 */ /* 0x0003e8000c10110e */
[----:B------:R-:W-:Y:S01]  /*35ae0*/  F2FP.SATFINITE.E4M3.F32.PACK_AB_MERGE_C R13, RZ, R13, RZ ;  /* 0x0000000dff0d723e */ /* 0x000fe200048070ff */
[----:B------:R-:W2:Y:S04]  /*35af0*/  LDL.LU R20, [R1+0x53c] ;  /* 0x00053c0001147983 */ /* 0x000ea80000300800 */
[----:B------:R0:W-:Y:S01]  /*35b00*/  @!P1 STG.E.U8 desc[UR14][R60.64+0x61], R13 ;  /* 0x0000610d3c009986 */ /* 0x0001e2000c10110e */
[----:B------:R-:W-:-:S02]  /*35b10*/  ISETP.LT.OR P1, PT, R26, 0xc2, !P2 ;  /* 0x000000c21a00780c */ /* 0x000fc40005721670 */
[----:B------:R-:W-:-:S04]  /*35b20*/  @!P3 IADD3 R12, P4, P5, R4, R6, R3 ;  /* 0x00000006040cb210 */ /* 0x000fc80007d9e003 */
[----:B-1----:R-:W-:Y:S02]  /*35b30*/  @!P3 IADD3.X R11, R2, R29, R0, P4, P5 ;  /* 0x0000001d020bb210 */ /* 0x002fe400027ea400 */
[----:B0-----:R-:W-:-:S05]  /*35b40*/  @!P3 IADD3 R16, P4, R12, R16, RZ ;  /* 0x000000100c10b210 */ /* 0x001fca0007f9e0ff */
[----:B------:R-:W0:Y:S01]  /*35b50*/  @!P1 LDC.64 R12, c[0x0][0x5c0] ;  /* 0x00017000ff0c9b82 */ /* 0x000e220000000a00 */
[----:B------:R-:W-:Y:S02]  /*35b60*/  @!P3 IMAD.X R17, R11, 0x1, R17, P4 ;  /* 0x000000010b11b824 */ /* 0x000fe400020e0611 */
[----:B----4-:R-:W-:Y:S01]  /*35b70*/  FMUL R11, R21, UR20 ;  /* 0x00000014150b7c20 */ /* 0x010fe20008400000 */
[----:B0-----:R-:W-:Y:S01]  /*35b80*/  @!P1 IADD3 R48, P5, P6, R6, UR8, R12 ;  /* 0x0000000806309c10 */ /* 0x001fe2000febe00c */
[----:B------:R-:W4:Y:S03]  /*35b90*/  LDL.LU R21, [R1+0x540] ;  /* 0x0005400001157983 */ /* 0x000f260000300800 */
[----:B------:R-:W-:-:S05]  /*35ba0*/  F2FP.SATFINITE.E4M3.F32.PACK_AB_MERGE_C R11, RZ, R11, RZ ;  /* 0x0000000bff0b723e */ /* 0x000fca00048070ff */
[----:B------:R0:W-:Y:S01]  /*35bb0*/  @!P3 STG.E.U8 desc[UR14][R16.64+0x60], R11 ;  /* 0x0000600b1000b986 */ /* 0x0001e2000c10110e */
[----:B------:R-:W-:Y:S02]  /*35bc0*/  ISETP.LT.OR P3, PT, R26, 0x62, !P0 ;  /* 0x000000621a00780c */ /* 0x000fe40004761670 */
[----:B------:R-:W-:-:S11]  /*35bd0*/  @!P1 IADD3.X R49, R29, UR7, R13, P5, P6 ;  /* 0x000000071d319c10 */ /* 0x000fd6000afec40d */
[----:B------:R-:W1:Y:S01]  /*35be0*/  @!P3 LDC.64 R12, c[0x0][0x5c0] ;  /* 0x00017000ff0cbb82 */ /* 0x000e620000000a00 */
[----:B0-----:R-:W-:-:S04]  /*35bf0*/  @!P3 IADD3 R16, P4, P5, R4, R6, R3 ;  /* 0x000000060410b210 */ /* 0x001fc80007d9e003 */
[----:B------:R-:W-:Y:S02]  /*35c00*/  @!P3 IADD3.X R11, R2, R29, R0, P4, P5 ;  /* 0x0000001d020bb210 */ /* 0x000fe400027ea400 */
[----:B-1----:R-:W-:-:S05]  /*35c10*/  @!P3 IADD3 R16, P4, R16, R12, RZ ;  /* 0x0000000c1010b210 */ /* 0x002fca0007f9e0ff */
[----:B------:R-:W-:Y:S02]  /*35c20*/  @!P3 IMAD.X R17, R11, 0x1, R13, P4 ;  /* 0x000000010b11b824 */ /* 0x000fe400020e060d */
[----:B---3--:R-:W-:Y:S02]  /*35c30*/  FMUL R11, R28, UR20 ;  /* 0x000000141c0b7c20 */ /* 0x008fe40008400000 */
[----:B------:R-:W3:Y:S01]  /*35c40*/  LDL.LU R28, [R1+0x544] ;  /* 0x00054400011c7983 */ /* 0x000ee20000300800 */
[----:B------:R-:W-:Y:S02]  /*35c50*/  LOP3.LUT P6, RZ, R9, 0x800, RZ, 0xc0, !PT ;  /* 0x0000080009ff7812 */ /* 0x000fe400078cc0ff */
[----:B------:R-:W-:Y:S01]  /*35c60*/  LOP3.LUT R7, R7, 0xfffff7ff, RZ, 0xc0, !PT ;  /* 0xfffff7ff07077812 */ /* 0x000fe200078ec0ff */
[----:B------:R-:W3:Y:S10]  /*35c70*/  LDL.LU R71, [R1+0x548] ;  /* 0x0005480001477983 */ /* 0x000ef40000300800 */
[----:B------:R-:W-:-:S02]  /*35c80*/  @P6 LOP3.LUT R7, R7, 0x800, RZ, 0xfc, !PT ;  /* 0x0000080007076812 */ /* 0x000fc400078efcff */
        /* <DEDUP_REMOVED lines=10> */
[----:B------:R-:W-:Y:S01]  /*35d30*/  ISETP.LT.OR P5, PT, R26, 0xd1, !P2 ;  /* 0x000000d11a00780c */ /* 0x000fe200057a1670 */
[----:B--2---:R-:W-:-:S12]  /*35d40*/  FMUL R11, R20, UR20 ;  /* 0x00000014140b7c20 */ /* 0x004fd80008400000 */
[----:B------:R-:W0:Y:S01]  /*35d50*/  @!P5 LDC.64 R12, c[0x0][0x5c0] ;  /* 0x00017000ff0cdb82 */ /* 0x000e220000000a00 */
[----:B------:R-:W2:Y:S01]  /*35d60*/  LDL.LU R20, [R1+0x54c] ;  /* 0x00054c0001147983 */ /* 0x000ea20000300800 */
[----:B0-----:R-:W-:-:S04]  /*35d70*/  @!P5 IADD3 R40, P3, P4, R6, UR8, R12 ;  /* 0x000000080628dc10 */ /* 0x001fc8000fc7e00c */
[----:B------:R-:W-:Y:S02]  /*35d80*/  @!P5 IADD3.X R41, R29, UR7, R13, P3, P4 ;  /* 0x000000071d29dc10 */ /* 0x000fe40009fe840d */
[----:B------:R-:W-:Y:S02]  /*35d90*/  ISETP.LT.OR P3, PT, R26, 0x69, !P0 ;  /* 0x000000691a00780c */ /* 0x000fe40004761670 */
[----:B------:R-:W-:-:S11]  /*35da0*/  LOP3.LUT P6, RZ, R7, 0x800, RZ, 0xc0, !PT ;  /* 0x0000080007ff7812 */ /* 0x000fd600078cc0ff */
[----:B------:R-:W0:Y:S01]  /*35db0*/  @!P3 LDC.64 R16, c[0x0][0x5c0] ;  /* 0x00017000ff10bb82 */ /* 0x000e220000000a00 */
[----:B----4-:R-:W-:Y:S02]  /*35dc0*/  FMUL R13, R21, UR20 ;  /* 0x00000014150d7c20 */ /* 0x010fe40008400000 */
[----:B------:R-:W4:Y:S01]  /*35dd0*/  LDL.LU R21, [R1+0x550] ;  /* 0x0005500001157983 */ /* 0x000f220000300800 */
[----:B------:R-:W-:Y:S02]  /*35de0*/  F2FP.SATFINITE.E4M3.F32.PACK_AB_MERGE_C R11, RZ, R11, RZ ;  /* 0x0000000bff0b723e */ /* 0x000fe400048070ff */
[----:B------:R-:W-:-:S03]  /*35df0*/  @!P3 IADD3 R12, P4, P5, R4, R6, R3 ;  /* 0x00000006040cb210 */ /* 0x000fc60007d9e003 */
[----:B------:R1:W-:Y:S02]  /*35e00*/  @!P6 STG.E.U8 desc[UR14][R116.64+0x68], R11 ;  /* 0x0000680b7400e986 */ /* 0x0003e4000c10110e */
[----:B-1----:R-:W-:Y:S02]  /*35e10*/  @!P3 IADD3.X R11, R2, R29, R0, P4, P5 ;  /* 0x0000001d020bb210 */ /* 0x002fe400027ea400 */
[----:B0-----:R-:W-:-:S05]  /*35e20*/  @!P3 IADD3 R16, P4, R12, R16, RZ ;  /* 0x000000100c10b210 */ /* 0x001fca0007f9e0ff */
[----:B------:R-:W-:Y:S01]  /*35e30*/  @!P3 IMAD.X R17, R11, 0x1, R17, P4 ;  /* 0x000000010b11b824 */ /* 0x000fe200020e0611 */
[----:B------:R-:W-:Y:S02]  /*35e40*/  LOP3.LUT P1, RZ, R8, 0x200000, RZ, 0xc0, !PT ;  /* 0x0020000008ff7812 */ /* 0x000fe4000782c0ff */
[----:B------:R-:W-:-:S11]  /*35e50*/  F2FP.SATFINITE.E4M3.F32.PACK_AB_MERGE_C R13, RZ, R13, RZ ;  /* 0x0000000dff0d723e */ /* 0x000fd600048070ff */
[----:B------:R0:W-:Y:S01]  /*35e60*/  @!P1 STG.E.U8 desc[UR14][R46.64+0x69], R13 ;  /* 0x0000690d2e009986 */ /* 0x0001e2000c10110e */
[----:B------:R-:W-:-:S13]  /*35e70*/  ISETP.LT.OR P1, PT, R26, 0xd2, !P2 ;  /* 0x000000d21a00780c */ /* 0x000fda0005721670 */
[----:B0-----:R-:W0:Y:S01]  /*35e80*/  @!P1 LDC.64 R12, c[0x0][0x5c0] ;  /* 0x00017000ff0c9b82 */ /* 0x001e220000000a00 */
[----:B---3--:R-:W-:Y:S02]  /*35e90*/  FMUL R11, R28, UR20 ;  /* 0x000000141c0b7c20 */ /* 0x008fe40008400000 */
[----:B------:R-:W3:Y:S03]  /*35ea0*/  LDL.LU R28, [R1+0x554] ;  /* 0x00055400011c7983 */ /* 0x000ee60000300800 */
[----:B------:R-:W-:-:S05]  /*35eb0*/  F2FP.SATFINITE.E4M3.F32.PACK_AB_MERGE_C R11, RZ, R11, RZ ;  /* 0x0000000bff0b723e */ /* 0x000fca00048070ff */
[----:B------:R1:W-:Y:S01]  /*35ec0*/  @!P3 STG.E.U8 desc[UR14][R16.64+0x68], R11 ;  /* 0x0000680b1000b986 */ /* 0x0003e2000c10110e */
[----:B------:R-:W-:Y:S02]  /*35ed0*/  ISETP.LT.OR P3, PT, R26, 0x6a, !P0 ;  /* 0x0000006a1a00780c */ /* 0x000fe40004761670 */
[----:B0-----:R-:W-:-:S04]  /*35ee0*/  @!P1 IADD3 R38, P5, P6, R6, UR8, R12 ;  /* 0x0000000806269c10 */ /* 0x001fc8000febe00c */
[----:B------:R-:W-:Y:S02]  /*35ef0*/  @!P1 IADD3.X R39, R29, UR7, R13, P5, P6 ;  /* 0x000000071d279c10 */ /* 0x000fe4000afec40d */
[----:B------:R-:W-:-:S05]  /*35f00*/  LOP3.LUT P6, RZ, R9, 0x1000, RZ, 0xc0, !PT ;  /* 0x0000100009ff7812 */ /* 0x000fca00078cc0ff */
[----:B------:R-:W0:Y:S01]  /*35f10*/  @!P3 LDC.64 R12, c[0x0][0x5c0] ;  /* 0x00017000ff0cbb82 */ /* 0x000e220000000a00 */
[----:B------:R-:W-:Y:S02]  /*35f20*/  LOP3.LUT R7, R7, 0xfffffbff, RZ, 0xc0, !PT ;  /* 0xfffffbff07077812 */ /* 0x000fe400078ec0ff */
[----:B-1----:R-:W-:-:S05]  /*35f30*/  @!P3 IADD3 R16, P4, P5, R4, R6, R3 ;  /* 0x000000060410b210 */ /* 0x002fca0007d9e003 */
[----:B------:R-:W-:Y:S02]  /*35f40*/  @P6 LOP3.LUT R7, R7, 0x400, RZ, 0xfc, !PT ;  /* 0x0000040007076812 */ /* 0x000fe400078efcff */
[----:B------:R-:W-:Y:S02]  /*35f50*/  ISETP.LT.OR P6, PT, R26, 0xd9, !P2 ;  /* 0x000000d91a00780c */ /* 0x000fe400057c1670 */
[----:B------:R-:W-:Y:S02]  /*35f60*/  @!P3 IADD3.X R11, R2, R29, R0, P4, P5 ;  /* 0x0000001d020bb210 */ /* 0x000fe400027ea400 */
[----:B0-----:R-:W-:-:S05]  /*35f70*/  @!P3 IADD3 R16, P4, R16, R12, RZ ;  /* 0x0000000c1010b210 */ /* 0x001fca0007f9e0ff */
[----:B------:R-:W-:-:S04]  /*35f80*/  @!P3 IMAD.X R17, R11, 0x1, R13, P4 ;  /* 0x000000010b11b824 */ /* 0x000fc800020e060d */
[----:B------:R-:W0:Y:S02]  /*35f90*/  @!P6 LDC.64 R12, c[0x0][0x5c0] ;  /* 0x00017000ff0ceb82 */ /* 0x000e240000000a00 */
[----:B0-----:R-:W-:-:S04]  /*35fa0*/  @!P6 IADD3 R36, P4, P5, R6, UR8, R12 ;  /* 0x000000080624ec10 */ /* 0x001fc8000fd9e00c */
[----:B------:R-:W-:Y:S02]  /*35fb0*/  @!P6 IADD3.X R37, R29, UR7, R13, P4, P5 ;  /* 0x000000071d25ec10 */ /* 0x000fe4000a7ea40d */
[----:B------:R-:W-:-:S13]  /*35fc0*/  ISETP.LT.OR P5, PT, R26, 0xda, !P2 ;  /* 0x000000da1a00780c */ /* 0x000fda00057a1670 */
[----:B------:R-:W0:Y:S01]  /*35fd0*/  @!P5 LDC.64 R12, c[0x0][0x5c0] ;  /* 0x00017000ff0cdb82 */ /* 0x000e220000000a00 */
[----:B------:R-:W-:-:S05]  /*35fe0*/  FMUL R11, R71, UR20 ;  /* 0x00000014470b7c20 */ /* 0x000fca0008400000 */
[----:B------:R-:W-:-:S05]  /*35ff0*/  F2FP.SATFINITE.E4M3.F32.PACK_AB_MERGE_C R11, RZ, R11, RZ ;  /* 0x0000000bff0b723e */ /* 0x000fca00048070ff */
[----:B------:R2:W-:Y:S01]  /*36000*/  @!P3 STG.E.U8 desc[UR14][R16.64+0x69], R11 ;  /* 0x0000690b1000b986 */ /* 0x0005e2000c10110e */
[----:B0-----:R-:W-:-:S04]  /*36010*/  @!P5 IADD3 R34, P3, P4, R6, UR8, R12 ;  /* 0x000000080622dc10 */ /* 0x001fc8000fc7e00c */
[----:B------:R-:W-:Y:S02]  /*36020*/  @!P5 IADD3.X R35, R29, UR7, R13, P3, P4 ;  /* 0x000000071d23dc10 */ /* 0x000fe40009fe840d */
[----:B------:R-:W-:Y:S01]  /*36030*/  ISETP.LT.OR P5, PT, R26, 0xe1, !P2 ;  /* 0x000000e11a00780c */ /* 0x000fe200057a1670 */
[----:B--2---:R-:W-:Y:S02]  /*36040*/  FMUL R11, R20, UR20 ;  /* 0x00000014140b7c20 */ /* 0x004fe40008400000 */
[----:B------:R-:W2:Y:S10]  /*36050*/  LDL.LU R20, [R1+0x558] ;  /* 0x0005580001147983 */ /* 0x000eb40000300800 */
[----:B------:R-:W0:Y:S02]  /*36060*/  @!P5 LDC.64 R12, c[0x0][0x5c0] ;  /* 0x00017000ff0cdb82 */ /* 0x000e240000000a00 */
        /* <DEDUP_REMOVED lines=13> */
[----:B------:R-:W-:Y:S01]  /*36140*/  LOP3.LUT P1, RZ, R8, 0x1, RZ, 0xc0, !PT ;  /* 0x0000000108ff7812 */ /* 0x000fe2000782c0ff */
[----:B---3--:R-:W-:Y:S02]  /*36150*/  FMUL R11, R28, UR20 ;  /* 0x000000141c0b7c20 */ /* 0x008fe40008400000 */
[----:B------:R-:W3:Y:S04]  /*36160*/  LDL.LU R28, [R1+0x560] ;  /* 0x00056000011c7983 */ /* 0x000ee80000300800 */
[----:B------:R-:W3:Y:S01]  /*36170*/  LDL.LU R71, [R1+0x564] ;  /* 0x0005640001477983 */ /* 0x000ee20000300800 */
[----:B------:R-:W-:-:S03]  /*36180*/  F2FP.SATFINITE.E4M3.F32.PACK_AB_MERGE_C R13, RZ, R13, RZ ;  /* 0x0000000dff0d723e */ /* 0x000fc600048070ff */
[----:B------:R-:W3:Y:S04]  /*36190*/  LDL.LU R70, [R1+0x568] ;  /* 0x0005680001467983 */ /* 0x000ee80000300800 */
[----:B------:R0:W-:Y:S01]  /*361a0*/  @!P1 STG.E.U8 desc[UR14][R66.64+0x71], R13 ;  /* 0x0000710d42009986 */ /* 0x0001e2000c10110e */
[----:B------:R-:W-:Y:S02]  /*361b0*/  ISETP.LT.OR P1, PT, R26, 0xe2, !P2 ;  /* 0x000000e21a00780c */ /* 0x000fe40005721670 */
[----:B------:R-:W-:-:S11]  /*361c0*/  F2FP.SATFINITE.E4M3.F32.PACK_AB_MERGE_C R11, RZ, R11, RZ ;  /* 0x0000000bff0b723e */ /* 0x000fd600048070ff */
[----:B0-----:R-:W0:Y:S01]  /*361d0*/  @!P1 LDC.64 R12, c[0x0][0x5c0] ;  /* 0x00017000ff0c9b82 */ /* 0x001e220000000a00 */
[----:B------:R1:W-:Y:S01]  /*361e0*/  @!P3 STG.E.U8 desc[UR14][R16.64+0x70], R11 ;  /* 0x0000700b1000b986 */ /* 0x0003e2000c10110e */
[----:B------:R-:W-:Y:S02]  /*361f0*/  ISETP.LT.OR P3, PT, R26, 0x72, !P0 ;  /* 0x000000721a00780c */ /* 0x000fe40004761670 */
[----:B0-----:R-:W-:-:S04]  /*36200*/  @!P1 IADD3 R30, P5, P6, R6, UR8, R12 ;  /* 0x00000008061e9c10 */ /* 0x001fc8000febe00c */
[----:B------:R-:W-:-:S07]  /*36210*/  @!P1 IADD3.X R31, R29, UR7, R13, P5, P6 ;  /* 0x000000071d1f9c10 */ /* 0x000fce000afec40d */
[----:B------:R-:W0:Y:S01]  /*36220*/  @!P3 LDC.64 R12, c[0x0][0x5c0] ;  /* 0x00017000ff0cbb82 */ /* 0x000e220000000a00 */
[----:B------:R-:W-:Y:S02]  /*36230*/  ISETP.LT.OR P1, PT, R26, 0xe9, !P2 ;  /* 0x000000e91a00780c */ /* 0x000fe40005721670 */
[----:B-1----:R-:W-:-:S04]  /*36240*/  @!P3 IADD3 R16, P4, P5, R4, R6, R3 ;  /* 0x000000060410b210 */ /* 0x002fc80007d9e003 */
[----:B------:R-:W-:Y:S02]  /*36250*/  @!P3 IADD3.X R11, R2, R29, R0, P4, P5 ;  /* 0x0000001d020bb210 */ /* 0x000fe400027ea400 */
[----:B0-----:R-:W-:-:S05]  /*36260*/  @!P3 IADD3 R16, P4, R16, R12, RZ ;  /* 0x0000000c1010b210 */ /* 0x001fca0007f9e0ff */
[----:B------:R-:W-:Y:S02]  /*36270*/  @!P3 IMAD.X R17, R11, 0x1, R13, P4 ;  /* 0x000000010b11b824 */ /* 0x000fe400020e060d */
[----:B------:R-:W0:Y:S02]  /*36280*/  @!P1 LDC.64 R12, c[0x0][0x5c0] ;  /* 0x00017000ff0c9b82 */ /* 0x000e240000000a00 */
[----:B0-----:R-:W-:-:S04]  /*36290*/  @!P1 IADD3 R24, P4, P5, R6, UR8, R12 ;  /* 0x0000000806189c10 */ /* 0x001fc8000fd9e00c */
[----:B------:R-:W-:Y:S02]  /*362a0*/  @!P1 IADD3.X R25, R29, UR7, R13, P4, P5 ;  /* 0x000000071d199c10 */ /* 0x000fe4000a7ea40d */
[----:B------:R-:W-:-:S13]  /*362b0*/  ISETP.LT.OR P5, PT, R26, 0xea, !P2 ;  /* 0x000000ea1a00780c */ /* 0x000fda00057a1670 */
[----:B------:R-:W0:Y:S01]  /*362c0*/  @!P5 LDC.64 R12, c[0x0][0x5c0] ;  /* 0x00017000ff0cdb82 */ /* 0x000e220000000a00 */
[----:B--2---:R-:W-:-:S05]  /*362d0*/  FMUL R11, R20, UR20 ;  /* 0x00000014140b7c20 */ /* 0x004fca0008400000 */
[----:B------:R-:W-:-:S05]  /*362e0*/  F2FP.SATFINITE.E4M3.F32.PACK_AB_MERGE_C R11, RZ, R11, RZ ;  /* 0x0000000bff0b723e */ /* 0x000fca00048070ff */
[----:B------:R4:W-:Y:S01]  /*362f0*/  @!P3 STG.E.U8 desc[UR14][R16.64+0x71], R11 ;  /* 0x0000710b1000b986 */ /* 0x0009e2000c10110e */
[----:B0-----:R-:W-:-:S04]  /*36300*/  @!P5 IADD3 R22, P3, P4, R6, UR8, R12 ;  /* 0x000000080616dc10 */ /* 0x001fc8000fc7e00c */
[----:B------:R-:W-:Y:S02]  /*36310*/  @!P5 IADD3.X R23, R29, UR7, R13, P3, P4 ;  /* 0x000000071d17dc10 */ /* 0x000fe40009fe840d */
[----:B------:R-:W-:-:S13]  /*36320*/  ISETP.LT.OR P5, PT, R26, 0xf1, !P2 ;  /* 0x000000f11a00780c */ /* 0x000fda00057a1670 */
[----:B------:R-:W0:Y:S01]  /*36330*/  @!P5 LDC.64 R12, c[0x0][0x5c0] ;  /* 0x00017000ff0cdb82 */ /* 0x000e220000000a00 */
[----:B----4-:R-:W-:Y:S01]  /*36340*/  FMUL R11, R21, UR20 ;  /* 0x00000014150b7c20 */ /* 0x010fe20008400000 */
[----:B0-----:R-:W-:-:S04]  /*36350*/  @!P5 IADD3 R20, P3, P4, R6, UR8, R12 ;  /* 0x000000080614dc10 */ /* 0x001fc8000fc7e00c */
[----:B------:R-:W-:Y:S02]  /*36360*/  @!P5 IADD3.X R21, R29, UR7, R13, P3, P4 ;  /* 0x000000071d15dc10 */ /* 0x000fe40009fe840d */
[----:B------:R-:W-:Y:S02]  /*36370*/  ISETP.LT.OR P3, PT, R26, 0x79, !P0 ;  /* 0x000000791a00780c */ /* 0x000fe40004761670 */
[----:B------:R-:W-:-:S11]  /*36380*/  LOP3.LUT P6, RZ, R9, 0x2000, RZ, 0xc0, !PT ;  /* 0x0000200009ff7812 */ /* 0x000fd600078cc0ff */
[----:B------:R-:W0:Y:S01]  /*36390*/  @!P3 LDC.64 R16, c[0x0][0x5c0] ;  /* 0x00017000ff10bb82 */ /* 0x000e220000000a00 */
[----:B------:R-:W-:Y:S02]  /*363a0*/  LOP3.LUT P1, RZ, R7, 0x200, RZ, 0xc0, !PT ;  /* 0x0000020007ff7812 */ /* 0x000fe4000782c0ff */
[----:B------:R-:W-:Y:S02]  /*363b0*/  F2FP.SATFINITE.E4M3.F32.PACK_AB_MERGE_C R11, RZ, R11, RZ ;  /* 0x0000000bff0b723e */ /* 0x000fe400048070ff */
[----:B------:R-:W-:-:S03]  /*363c0*/  @!P3 IADD3 R12, P4, P5, R4, R6, R3 ;  /* 0x00000006040cb210 */ /* 0x000fc60007d9e003 */
[----:B------:R1:W-:Y:S01]  /*363d0*/  @!P6 STG.E.U8 desc[UR14][R136.64+0x78], R11 ;  /* 0x0000780b8800e986 */ /* 0x0003e2000c10110e */
[----:B------:R-:W-:Y:S02]  /*363e0*/  ISETP.LT.OR P6, PT, R26, 0xf2, !P2 ;  /* 0x000000f21a00780c */ /* 0x000fe400057c1670 */
[----:B-1----:R-:W-:Y:S01]  /*363f0*/  @!P3 IADD3.X R11, R2, R29, R0, P4, P5 ;  /* 0x0000001d020bb210 */ /* 0x002fe200027ea400 */
[----:B---3--:R-:W-:Y:S02]  /*36400*/  FMUL R13, R28, UR20 ;  /* 0x000000141c0d7c20 */ /* 0x008fe40008400000 */
[----:B------:R-:W2:Y:S03]  /*36410*/  LDL.LU R28, [R1+0x56c] ;  /* 0x00056c00011c7983 */ /* 0x000ea60000300800 */
[----:B------:R-:W-:-:S05]  /*36420*/  F2FP.SATFINITE.E4M3.F32.PACK_AB_MERGE_C R13, RZ, R13, RZ ;  /* 0x0000000dff0d723e */ /* 0x000fca00048070ff */
[----:B------:R1:W-:Y:S01]  /*36430*/  @!P1 STG.E.U8 desc[UR14][R134.64+0x79], R13 ;  /* 0x0000790d86009986 */ /* 0x0003e2000c10110e */
[----:B0-----:R-:W-:-:S05]  /*36440*/  @!P3 IADD3 R16, P1, R12, R16, RZ ;  /* 0x000000100c10b210 */ /* 0x001fca0007f3e0ff */
[----:B------:R-:W-:Y:S02]  /*36450*/  @!P3 IMAD.X R17, R11, 0x1, R17, P1 ;  /* 0x000000010b11b824 */ /* 0x000fe400008e0611 */
[----:B------:R-:W-:Y:S02]  /*36460*/  FMUL R11, R71, UR20 ;  /* 0x00000014470b7c20 */ /* 0x000fe40008400000 */
[----:B------:R-:W3:Y:S01]  /*36470*/  LDL.LU R71, [R1+0x570] ;  /* 0x0005700001477983 */ /* 0x000ee20000300800 */
[----:B-1----:R-:W0:Y:S01]  /*36480*/  @!P6 LDC.64 R12, c[0x0][0x5c0] ;  /* 0x00017000ff0ceb82 */ /* 0x002e220000000a00 */
[----:B------:R-:W-:Y:S02]  /*36490*/  ISETP.LT.OR P1, PT, R26, 0x7a, !P0 ;  /* 0x0000007a1a00780c */ /* 0x000fe40004721670 */
[----:B------:R-:W4:Y:S01]  /*364a0*/  LDL.LU R50, [R1+0x574] ;  /* 0x0005740001327983 */ /* 0x000f220000300800 */
[----:B------:R-:W-:Y:S02]  /*364b0*/  F2FP.SATFINITE.E4M3.F32.PACK_AB_MERGE_C R11, RZ, R11, RZ ;  /* 0x0000000bff0b723e */ /* 0x000fe400048070ff */
[----:B0-----:R-:W-:-:S04]  /*364c0*/  @!P6 IADD3 R18, P4, P5, R6, UR8, R12 ;  /* 0x000000080612ec10 */ /* 0x001fc8000fd9e00c */
[----:B------:R-:W-:-:S04]  /*364d0*/  @!P6 IADD3.X R19, R29, UR7, R13, P4, P5 ;  /* 0x000000071d13ec10 */ /* 0x000fc8000a7ea40d */
[----:B------:R-:W0:Y:S01]  /*364e0*/  @!P1 LDC.64 R12, c[0x0][0x5c0] ;  /* 0x00017000ff0c9b82 */ /* 0x000e220000000a00 */
[----:B------:R1:W-:Y:S01]  /*364f0*/  @!P3 STG.E.U8 desc[UR14][R16.64+0x78], R11 ;  /* 0x0000780b1000b986 */ /* 0x0003e2000c10110e */
[----:B------:R-:W-:-:S04]  /*36500*/  @!P1 IADD3 R15, P3, P4, R4, R6, R3 ;  /* 0x00000006040f9210 */ /* 0x000fc80007c7e003 */
[----:B-1----:R-:W-:Y:S02]  /*36510*/  @!P1 IADD3.X R11, R2, R29, R0, P3, P4 ;  /* 0x0000001d020b9210 */ /* 0x002fe40001fe8400 */
[----:B0-----:R-:W-:Y:S01]  /*36520*/  @!P1 IADD3 R12, P3, R15, R12, RZ ;  /* 0x0000000c0f0c9210 */ /* 0x001fe20007f7e0ff */
[----:B------:R-:W-:Y:S02]  /*36530*/  FMUL R15, R70, UR20 ;  /* 0x00000014460f7c20 */ /* 0x000fe40008400000 */
[----:B------:R-:W4:Y:S02]  /*36540*/  LDL.LU R70, [R1+0x578] ;  /* 0x0005780001467983 */ /* 0x000f240000300800 */
[----:B------:R-:W-:Y:S01]  /*36550*/  @!P1 IMAD.X R13, R11, 0x1, R13, P3 ;  /* 0x000000010b0d9824 */ /* 0x000fe200018e060d */
[----:B------:R-:W-:Y:S01]  /*36560*/  ISETP.LT.OR P3, PT, R26, 0x81, !P0 ;  /* 0x000000811a00780c */ /* 0x000fe20004761670 */
[----:B------:R-:W4:Y:S01]  /*36570*/  LDL.LU R51, [R1+0x57c] ;  /* 0x00057c0001337983 */ /* 0x000f220000300800 */
[----:B------:R-:W-:-:S11]  /*36580*/  F2FP.SATFINITE.E4M3.F32.PACK_AB_MERGE_C R15, RZ, R15, RZ ;  /* 0x0000000fff0f723e */ /* 0x000fd600048070ff */
[----:B------:R-:W-:Y:S01]  /*36590*/  @!P3 IADD3 R11, P4, P5, R4, R6, R3 ;  /* 0x00000006040bb210 */ /* 0x000fe20007d9e003 */
[----:B------:R0:W-:Y:S03]  /*365a0*/  @!P1 STG.E.U8 desc[UR14][R12.64+0x79], R15 ;  /* 0x0000790f0c009986 */ /* 0x0001e6000c10110e */
[----:B------:R-:W-:Y:S02]  /*365b0*/  @!P3 IADD3.X R16, R2, R29, R0, P4, P5 ;  /* 0x0000001d0210b210 */ /* 0x000fe400027ea400 */
[----:B------:R-:W-:Y:S02]  /*365c0*/  LOP3.LUT P5, RZ, R9, 0x4000, RZ, 0xc0, !PT ;  /* 0x0000400009ff7812 */ /* 0x000fe400078ac0ff */
[----:B------:R-:W-:Y:S02]  /*365d0*/  ISETP.LT.OR P6, PT, R26, 0x82, !P0 ;  /* 0x000000821a00780c */ /* 0x000fe400047c1670 */
[----:B------:R-:W-:-:S04]  /*365e0*/  LOP3.LUT R5, R5, 0xffefffff, RZ, 0xc0, !PT ;  /* 0xffefffff05057812 */ /* 0x000fc800078ec0ff */
[----:B------:R-:W-:Y:S02]  /*365f0*/  @P2 LOP3.LUT R5, R5, 0x100000, RZ, 0xfc, !PT ;  /* 0x0010000005052812 */ /* 0x000fe400078efcff */
[----:B------:R-:W-:-:S05]  /*36600*/  LOP3.LUT P2, RZ, R8, 0x400000, RZ, 0xc0, !PT ;  /* 0x0040000008ff7812 */ /* 0x000fca000784c0ff */
[----:B0-----:R-:W-:-:S04]  /*36610*/  @!P6 IADD3 R15, P1, P4, R4, R6, R3 ;  /* 0x00000006040fe210 */ /* 0x001fc80007c3e003 */
[----:B------:R-:W-:Y:S02]  /*36620*/  @!P6 IADD3.X R17, R2, R29, R0, P1, P4 ;  /* 0x0000001d0211e210 */ /* 0x000fe40000fe8400 */
[----:B------:R-:W-:Y:S01]  /*36630*/  LOP3.LUT R7, R7, 0xffffff7f, RZ, 0xc0, !PT ;  /* 0xffffff7f07077812 */ /* 0x000fe200078ec0ff */
[----:B--2---:R-:W-:-:S05]  /*36640*/  FMUL R12, R28, UR20 ;  /* 0x000000141c0c7c20 */ /* 0x004fca0008400000 */
[----:B------:R-:W-:-:S05]  /*36650*/  F2FP.SATFINITE.E4M3.F32.PACK_AB_MERGE_C R12, RZ, R12, RZ ;  /* 0x0000000cff0c723e */ /* 0x000fca00048070ff */
[----:B------:R3:W-:Y:S01]  /*36660*/  @!P5 STG.E.U8 desc[UR14][R140.64+0x80], R12 ;  /* 0x0000800c8c00d986 */ /* 0x0007e2000c10110e */
[----:B------:R-:W-:Y:S01]  /*36670*/  ISETP.LT.OR P5, PT, R26, 0x89, !P0 ;  /* 0x000000891a00780c */ /* 0x000fe200047a1670 */
[----:B---3--:R-:W-:-:S12]  /*36680*/  FMUL R12, R71, UR20 ;  /* 0x00000014470c7c20 */ /* 0x008fd80008400000 */
[----:B------:R-:W-:Y:S01]  /*36690*/  @!P5 IADD3 R28, P1, P4, R4, R6, R3 ;  /* 0x00000006041cd210 */ /* 0x000fe20007c3e003 */
[----:B------:R-:W2:Y:S03]  /*366a0*/  LDL.LU R71, [R1+0x580] ;  /* 0x0005800001477983 */ /* 0x000ea60000300800 */
[----:B------:R-:W-:Y:S02]  /*366b0*/  @!P5 IADD3.X R46, R2, R29, R0, P1, P4 ;  /* 0x0000001d022ed210 */ /* 0x000fe40000fe8400 */
[----:B------:R-:W-:Y:S02]  /*366c0*/  ISETP.LT.OR P1, PT, R26, 0x8a, !P0 ;  /* 0x0000008a1a00780c */ /* 0x000fe40004721670 */
[----:B------:R-:W-:Y:S02]  /*366d0*/  F2FP.SATFINITE.E4M3.F32.PACK_AB_MERGE_C R12, RZ, R12, RZ ;  /* 0x0000000cff0c723e */ /* 0x000fe400048070ff */
[----:B------:R-:W-:-:S03]  /*366e0*/  @P5 LOP3.LUT R7, R7, 0x80, RZ, 0xfc, !PT ;  /* 0x0000008007075812 */ /* 0x000fc600078efcff */
[----:B------:R0:W-:Y:S01]  /*366f0*/  @!P2 STG.E.U8 desc[UR14][R68.64+0x81], R12 ;  /* 0x0000810c4400a986 */ /* 0x0001e2000c10110e */
[----:B------:R-:W-:-:S05]  /*36700*/  LOP3.LUT R7, R7, 0xffffffbf, RZ, 0xc0, !PT ;  /* 0xffffffbf07077812 */ /* 0x000fca00078ec0ff */
[----:B------:R-:W-:Y:S01]  /*36710*/  @!P1 IADD3 R53, P5, P4, R4, R6, R3 ;  /* 0x0000000604359210 */ /* 0x000fe20007cbe003 */
[----:B0-----:R-:W0:Y:S03]  /*36720*/  @!P3 LDC.64 R12, c[0x0][0x5c0] ;  /* 0x00017000ff0cbb82 */ /* 0x001e260000000a00 */
[----:B------:R-:W-:Y:S02]  /*36730*/  @!P1 IADD3.X R54, R2, R29, R0, P5, P4 ;  /* 0x0000001d02369210 */ /* 0x000fe40002fe8400 */
[----:B------:R-:W-:Y:S02]  /*36740*/  @P1 LOP3.LUT R7, R7, 0x40, RZ, 0xfc, !PT ;  /* 0x0000004007071812 */ /* 0x000fe400078efcff */
[----:B------:R-:W-:Y:S02]  /*36750*/  LOP3.LUT P1, RZ, R9, 0x8000, RZ, 0xc0, !PT ;  /* 0x0000800009ff7812 */ /* 0x000fe4000782c0ff */
[----:B------:R-:W-:-:S11]  /*36760*/  LOP3.LUT R7, R7, 0xfffffeff, RZ, 0xc0, !PT ;  /* 0xfffffeff07077812 */ /* 0x000fd600078ec0ff */
[----:B------:R-:W-:Y:S02]  /*36770*/  @P1 LOP3.LUT R7, R7, 0x100, RZ, 0xfc, !PT ;  /* 0x0000010007071812 */ /* 0x000fe400078efcff */
[----:B0-----:R-:W-:Y:S01]  /*36780*/  @!P3 IADD3 R12, P1, R11, R12, RZ ;  /* 0x0000000c0b0cb210 */ /* 0x001fe20007f3e0ff */
[----:B----4-:R-:W-:-:S04]  /*36790*/  FMUL R11, R50, UR20 ;  /* 0x00000014320b7c20 */ /* 0x010fc80008400000 */
[----:B------:R-:W-:Y:S01]  /*367a0*/  @!P3 IMAD.X R13, R16, 0x1, R13, P1 ;  /* 0x00000001100db824 */ /* 0x000fe200008e060d */
[----:B------:R-:W-:Y:S02]  /*367b0*/  F2FP.SATFINITE.E4M3.F32.PACK_AB_MERGE_C R11, RZ, R11, RZ ;  /* 0x0000000bff0b723e */ /* 0x000fe400048070ff */
[----:B------:R-:W-:-:S03]  /*367c0*/  ISETP.LT.OR P4, PT, R26, 0x91, !P0 ;  /* 0x000000911a00780c */ /* 0x000fc60004781670 */
[----:B------:R0:W-:Y:S01]  /*367d0*/  @!P3 STG.E.U8 desc[UR14][R12.64+0x80], R11 ;  /* 0x0000800b0c00b986 */ /* 0x0001e2000c10110e */
[----:B------:R-:W-:Y:S01]  /*367e0*/  ISETP.LT.OR P3, PT, R26, 0x92, !P0 ;  /* 0x000000921a00780c */ /* 0x000fe20004761670 */
[----:B0-----:R-:W0:Y:S08]  /*367f0*/  @!P6 LDC.64 R12, c[0x0][0x5c0] ;  /* 0x00017000ff0ceb82 */ /* 0x001e300000000a00 */
[----:B------:R-:W-:-:S02]  /*36800*/  @!P4 IADD3 R52, P2, P5, R4, R6, R3 ;  /* 0x000000060434c210 */ /* 0x000fc40007d5e003 */
[----:B------:R-:W-:Y:S02]  /*36810*/  LOP3.LUT R7, R7, 0xffffffdf, RZ, 0xc0, !PT ;  /* 0xffffffdf07077812 */ /* 0x000fe400078ec0ff */
[----:B------:R-:W-:Y:S02]  /*36820*/  @!P4 IADD3.X R58, R2, R29, R0, P2, P5 ;  /* 0x0000001d023ac210 */ /* 0x000fe400017ea400 */
[----:B------:R-:W-:Y:S02]  /*36830*/  @P4 LOP3.LUT R7, R7, 0x20, RZ, 0xfc, !PT ;  /* 0x0000002007074812 */ /* 0x000fe400078efcff */
[----:B------:R-:W-:-:S04]  /*36840*/  @!P3 IADD3 R16, P1, P4, R4, R6, R3 ;  /* 0x000000060410b210 */ /* 0x000fc80007c3e003 */
[----:B------:R-:W-:Y:S02]  /*36850*/  @!P3 IADD3.X R50, R2, R29, R0, P1, P4 ;  /* 0x0000001d0232b210 */ /* 0x000fe40000fe8400 */
[----:B0-----:R-:W-:Y:S01]  /*36860*/  @!P6 IADD3 R12, P1, R15, R12, RZ ;  /* 0x0000000c0f0ce210 */ /* 0x001fe20007f3e0ff */
[----:B------:R-:W-:Y:S02]  /*36870*/  FMUL R15, R70, UR20 ;  /* 0x00000014460f7c20 */ /* 0x000fe40008400000 */
[----:B------:R-:W3:Y:S02]  /*36880*/  LDL.LU R70, [R1+0x584] ;  /* 0x0005840001467983 */ /* 0x000ee40000300800 */
[----:B------:R-:W-:Y:S01]  /*36890*/  @!P6 IMAD.X R13, R17, 0x1, R13, P1 ;  /* 0x00000001110de824 */ /* 0x000fe200008e060d */
[----:B------:R-:W-:Y:S01]  /*368a0*/  ISETP.LT.OR P1, PT, R26, 0x99, !P0 ;  /* 0x000000991a00780c */ /* 0x000fe20004721670 */
[----:B------:R-:W4:Y:S01]  /*368b0*/  LDL.LU R75, [R1+0x588] ;  /* 0x00058800014b7983 */ /* 0x000f220000300800 */
[----:B------:R-:W-:-:S11]  /*368c0*/  F2FP.SATFINITE.E4M3.F32.PACK_AB_MERGE_C R15, RZ, R15, RZ ;  /* 0x0000000fff0f723e */ /* 0x000fd600048070ff */
[----:B------:R-:W-:-:S04]  /*368d0*/  @!P1 IADD3 R11, P4, P5, R4, R6, R3 ;  /* 0x00000006040b9210 */ /* 0x000fc80007d9e003 */
[----:B------:R-:W-:Y:S02]  /*368e0*/  @!P1 IADD3.X R17, R2, R29, R0, P4, P5 ;  /* 0x0000001d02119210 */ /* 0x000fe400027ea400 */
[----:B------:R-:W-:Y:S02]  /*368f0*/  ISETP.LT.OR P5, PT, R26, 0x9a, !P0 ;  /* 0x0000009a1a00780c */ /* 0x000fe400047a1670 */
[----:B------:R-:W-:Y:S01]  /*36900*/  LOP3.LUT P1, RZ, R7, 0x100, RZ, 0xc0, !PT ;  /* 0x0000010007ff7812 */ /* 0x000fe2000782c0ff */
[----:B------:R0:W-:Y:S01]  /*36910*/  @!P6 STG.E.U8 desc[UR14][R12.64+0x81], R15 ;  /* 0x0000810f0c00e986 */ /* 0x0001e2000c10110e */
[----:B------:R-:W-:Y:S01]  /*36920*/  LOP3.LUT P2, RZ, R8, 0x400, RZ, 0xc0, !PT ;  /* 0x0000040008ff7812 */ /* 0x000fe2000784c0ff */
[----:B0-----:R-:W-:-:S08]  /*36930*/  FMUL R12, R51, UR20 ;  /* 0x00000014330c7c20 */ /* 0x001fd00008400000 */
[----:B------:R-:W-:Y:S02]  /*36940*/  @!P5 IADD3 R15, P4, P6, R4, R6, R3 ;  /* 0x00000006040fd210 */ /* 0x000fe40007e9e003 */
[----:B------:R-:W-:Y:S02]  /*36950*/  F2FP.SATFINITE.E4M3.F32.PACK_AB_MERGE_C R12, RZ, R12, RZ ;  /* 0x0000000cff0c723e */ /* 0x000fe400048070ff */
[----:B------:R-:W-:Y:S02]  /*36960*/  @!P5 IADD3.X R47, R2, R29, R0, P4, P6 ;  /* 0x0000001d022fd210 */ /* 0x000fe400027ec400 */
[----:B------:R-:W-:Y:S01]  /*36970*/  LOP3.LUT P5, RZ, R7, 0x80, RZ, 0xc0, !PT ;  /* 0x0000008007ff7812 */ /* 0x000fe200078ac0ff */
[----:B------:R2:W-:Y:S01]  /*36980*/  @!P1 STG.E.U8 desc[UR14][R146.64+0x88], R12 ;  /* 0x0000880c92009986 */ /* 0x0005e2000c10110e */
[----:B------:R-:W-:-:S13]  /*36990*/  ISETP.LT.OR P4, PT, R26, 0xa1, !P0 ;  /* 0x000000a11a00780c */ /* 0x000fda0004781670 */
[----:B------:R-:W-:-:S04]  /*369a0*/  @!P4 IADD3 R51, P1, P6, R4, R6, R3 ;  /* 0x000000060433c210 */ /* 0x000fc80007e3e003 */
[----:B------:R-:W-:Y:S02]  /*369b0*/  @!P4 IADD3.X R59, R2, R29, R0, P1, P6 ;  /* 0x0000001d023bc210 */ /* 0x000fe40000fec400 */
[----:B------:R-:W-:-:S13]  /*369c0*/  ISETP.LT.OR P4, PT, R26, 0xa2, !P0 ;  /* 0x000000a21a00780c */ /* 0x000fda0004781670 */
[----:B------:R-:W-:-:S04]  /*369d0*/  @!P4 IADD3 R63, P1, P6, R4, R6, R3 ;  /* 0x00000006043fc210 */ /* 0x000fc80007e3e003 */
[----:B------:R-:W-:Y:S01]  /*369e0*/  @!P4 IADD3.X R66, R2, R29, R0, P1, P6 ;  /* 0x0000001d0242c210 */ /* 0x000fe20000fec400 */
[----:B--2---:R-:W-:Y:S02]  /*369f0*/  FMUL R12, R71, UR20 ;  /* 0x00000014470c7c20 */ /* 0x004fe40008400000 */
[----:B------:R-:W2:Y:S03]  /*36a00*/  LDL.LU R71, [R1+0x58c] ;  /* 0x00058c0001477983 */ /* 0x000ea60000300800 */
[----:B------:R-:W-:-:S05]  /*36a10*/  F2FP.SATFINITE.E4M3.F32.PACK_AB_MERGE_C R12, RZ, R12, RZ ;  /* 0x0000000cff0c723e */ /* 0x000fca00048070ff */
[----:B------:R0:W-:Y:S02]  /*36a20*/  @!P2 STG.E.U8 desc[UR14][R142.64+0x89], R12 ;  /* 0x0000890c8e00a986 */ /* 0x0001e4000c10110e */
[----:B0-----:R-:W0:Y:S02]  /*36a30*/  @!P5 LDC.64 R12, c[0x0][0x5c0] ;  /* 0x00017000ff0cdb82 */ /* 0x001e240000000a00 */
[----:B0-----:R-:W-:Y:S01]  /*36a40*/  @!P5 IADD3 R12, P4, R28, R12, RZ ;  /* 0x0000000c1c0cd210 */ /* 0x001fe20007f9e0ff */
[----:B---3--:R-:W-:Y:S02]  /*36a50*/  FMUL R28, R70, UR20 ;  /* 0x00000014461c7c20 */ /* 0x008fe40008400000 */
[----:B------:R-:W3:Y:S04]  /*36a60*/  LDL.LU R70, [R1+0x590] ;  /* 0x0005900001467983 */ /* 0x000ee80000300800 */
[----:B------:R-:W3:Y:S04]  /*36a70*/  LDL.LU R81, [R1+0x594] ;  /* 0x0005940001517983 */ /* 0x000ee80000300800 */
[----:B------:R-:W3:Y:S01]  /*36a80*/  LDL.LU R74, [R1+0x598] ;  /* 0x00059800014a7983 */ /* 0x000ee20000300800 */
[----:B------:R-:W-:-:S02]  /*36a90*/  ISETP.LT.OR P1, PT, R26, 0xa9, !P0 ;  /* 0x000000a91a00780c */ /* 0x000fc40004721670 */
[----:B------:R-:W-:-:S11]  /*36aa0*/  LOP3.LUT R8, R8, 0xffffffbf, RZ, 0xc0, !PT ;  /* 0xffffffbf08087812 */ /* 0x000fd600078ec0ff */
[----:B------:R-:W-:Y:S02]  /*36ab0*/  @!P1 IADD3 R62, P2, P6, R4, R6, R3 ;  /* 0x00000006043e9210 */ /* 0x000fe40007e5e003 */
[----:B------:R-:W-:Y:S02]  /*36ac0*/  @P1 LOP3.LUT R8, R8, 0x40, RZ, 0xfc, !PT ;  /* 0x0000004008081812 */ /* 0x000fe400078efcff */
[----:B------:R-:W-:Y:S02]  /*36ad0*/  @!P1 IADD3.X R65, R2, R29, R0, P2, P6 ;  /* 0x0000001d02419210 */ /* 0x000fe400017ec400 */
[----:B------:R-:W-:Y:S01]  /*36ae0*/  LOP3.LUT P1, RZ, R7, 0x40, RZ, 0xc0, !PT ;  /* 0x0000004007ff7812 */ /* 0x000fe2000782c0ff */
[----:B------:R-:W-:Y:S01]  /*36af0*/  @!P5 IMAD.X R13, R46, 0x1, R13, P4 ;  /* 0x000000012e0dd824 */ /* 0x000fe200020e060d */
[----:B------:R-:W-:Y:S02]  /*36b00*/  F2FP.SATFINITE.E4M3.F32.PACK_AB_MERGE_C R28, RZ, R28, RZ ;  /* 0x0000001cff1c723e */ /* 0x000fe400048070ff */
[----:B------:R-:W-:-:S03]  /*36b10*/  ISETP.LT.OR P4, PT, R26, 0xaa, !P0 ;  /* 0x000000aa1a00780c */ /* 0x000fc60004781670 */
[----:B------:R0:W-:Y:S01]  /*36b20*/  @!P5 STG.E.U8 desc[UR14][R12.64+0x88], R28 ;  /* 0x0000881c0c00d986 */ /* 0x0001e2000c10110e */
[----:B------:R-:W-:-:S05]  /*36b30*/  LOP3.LUT P2, RZ, R8, 0x800000, RZ, 0xc0, !PT ;  /* 0x0080000008ff7812 */ /* 0x000fca000784c0ff */
[----:B0-----:R-:W0:Y:S01]  /*36b40*/  @!P1 LDC.64 R12, c[0x0][0x5c0] ;  /* 0x00017000ff0c9b82 */ /* 0x001e220000000a00 */
[----:B------:R-:W-:-:S03]  /*36b50*/  LOP3.LUT R8, R8, 0xfffffffd, RZ, 0xc0, !PT ;  /* 0xfffffffd08087812 */ /* 0x000fc600078ec0ff */
[----:B------:R-:W-:Y:S02]  /*36b60*/  @!P4 IADD3 R55, P5, P6, R4, R6, R3 ;  /* 0x000000060437c210 */ /* 0x000fe40007ebe003 */
[----:B------:R-:W-:Y:S02]  /*36b70*/  @P4 LOP3.LUT R8, R8, 0x2, RZ, 0xfc, !PT ;  /* 0x0000000208084812 */ /* 0x000fe400078efcff */
[----:B------:R-:W-:Y:S02]  /*36b80*/  @!P4 IADD3.X R61, R2, R29, R0, P5, P6 ;  /* 0x0000001d023dc210 */ /* 0x000fe40002fec400 */
[----:B------:R-:W-:Y:S02]  /*36b90*/  ISETP.LT.OR P4, PT, R26, 0xb1, !P0 ;  /* 0x000000b11a00780c */ /* 0x000fe40004781670 */
[----:B------:R-:W-:Y:S01]  /*36ba0*/  LOP3.LUT R8, R8, 0xfffffeff, RZ, 0xc0, !PT ;  /* 0xfffffeff08087812 */ /* 0x000fe200078ec0ff */
[----:B----4-:R-:W-:Y:S02]  /*36bb0*/  FMUL R28, R75, UR20 ;  /* 0x000000144b1c7c20 */ /* 0x010fe40008400000 */
[----:B------:R-:W4:Y:S01]  /*36bc0*/  LDL.LU R75, [R1+0x59c] ;  /* 0x00059c00014b7983 */ /* 0x000f220000300800 */
[----:B0-----:R-:W-:-:S05]  /*36bd0*/  @!P1 IADD3 R12, P5, R53, R12, RZ ;  /* 0x0000000c350c9210 */ /* 0x001fca0007fbe0ff */
[----:B------:R-:W-:Y:S02]  /*36be0*/  @!P1 IMAD.X R13, R54, 0x1, R13, P5 ;  /* 0x00000001360d9824 */ /* 0x000fe400028e060d */
[----:B------:R-:W-:Y:S02]  /*36bf0*/  @!P4 IADD3 R46, P5, P6, R4, R6, R3 ;  /* 0x00000006042ec210 */ /* 0x000fe40007ebe003 */
[----:B------:R-:W-:Y:S02]  /*36c00*/  @P4 LOP3.LUT R8, R8, 0x100, RZ, 0xfc, !PT ;  /* 0x0000010008084812 */ /* 0x000fe400078efcff */
[----:B------:R-:W-:Y:S02]  /*36c10*/  @!P4 IADD3.X R60, R2, R29, R0, P5, P6 ;  /* 0x0000001d023cc210 */ /* 0x000fe40002fec400 */
[----:B------:R-:W-:Y:S02]  /*36c20*/  ISETP.LT.OR P4, PT, R26, 0xb2, !P0 ;  /* 0x000000b21a00780c */ /* 0x000fe40004781670 */
[----:B------:R-:W-:-:S02]  /*36c30*/  F2FP.SATFINITE.E4M3.F32.PACK_AB_MERGE_C R28, RZ, R28, RZ ;  /* 0x0000001cff1c723e */ /* 0x000fc400048070ff */
[----:B------:R-:W-:-:S03]  /*36c40*/  LOP3.LUT P6, RZ, R9, 0x10000, RZ, 0xc0, !PT ;  /* 0x0001000009ff7812 */ /* 0x000fc600078cc0ff */
[----:B------:R0:W-:Y:S01]  /*36c50*/  @!P1 STG.E.U8 desc[UR14][R12.64+0x89], R28 ;  /* 0x0000891c0c009986 */ /* 0x0001e2000c10110e */
[----:B------:R-:W-:-:S05]  /*36c60*/  LOP3.LUT R8, R8, 0xffffff7f, RZ, 0xc0, !PT ;  /* 0xffffff7f08087812 */ /* 0x000fca00078ec0ff */
[----:B------:R-:W-:Y:S02]  /*36c70*/  @P4 LOP3.LUT R8, R8, 0x80, RZ, 0xfc, !PT ;  /* 0x0000008008084812 */ /* 0x000fe400078efcff */
[----:B0-----:R-:W-:-:S04]  /*36c80*/  @!P4 IADD3 R28, P1, P5, R4, R6, R3 ;  /* 0x00000006041cc210 */ /* 0x001fc80007d3e003 */
[----:B------:R-:W-:Y:S02]  /*36c90*/  @!P4 IADD3.X R54, R2, R29, R0, P1, P5 ;  /* 0x0000001d0236c210 */ /* 0x000fe40000fea400 */
[----:B------:R-:W-:Y:S02]  /*36ca0*/  LOP3.LUT P4, RZ, R7, 0x20, RZ, 0xc0, !PT ;  /* 0x0000002007ff7812 */ /* 0x000fe4000788c0ff */
[----:B------:R-:W-:Y:S01]  /*36cb0*/  LOP3.LUT R8, R8, 0xfffffdff, RZ, 0xc0, !PT ;  /* 0xfffffdff08087812 */ /* 0x000fe200078ec0ff */
[----:B--2---:R-:W-:-:S05]  /*36cc0*/  FMUL R12, R71, UR20 ;  /* 0x00000014470c7c20 */ /* 0x004fca0008400000 */
[----:B------:R-:W-:-:S05]  /*36cd0*/  F2FP.SATFINITE.E4M3.F32.PACK_AB_MERGE_C R12, RZ, R12, RZ ;  /* 0x0000000cff0c723e */ /* 0x000fca00048070ff */
[----:B------:R3:W-:Y:S01]  /*36ce0*/  @!P6 STG.E.U8 desc[UR14][R150.64+0x90], R12 ;  /* 0x0000900c9600e986 */ /* 0x0007e2000c10110e */
[----:B------:R-:W-:-:S13]  /*36cf0*/  ISETP.LT.OR P6, PT, R26, 0xb9, !P0 ;  /* 0x000000b91a00780c */ /* 0x000fda00047c1670 */
[----:B------:R-:W-:Y:S02]  /*36d00*/  @!P6 IADD3 R53, P1, P5, R4, R6, R3 ;  /* 0x000000060435e210 */ /* 0x000fe40007d3e003 */
[----:B------:R-:W-:Y:S02]  /*36d10*/  @P6 LOP3.LUT R8, R8, 0x200, RZ, 0xfc, !PT ;  /* 0x0000020008086812 */ /* 0x000fe400078efcff */
[----:B------:R-:W-:Y:S02]  /*36d20*/  @!P6 IADD3.X R64, R2, R29, R0, P1, P5 ;  /* 0x0000001d0240e210 */ /* 0x000fe40000fea400 */
[----:B------:R-:W-:-:S13]  /*36d30*/  ISETP.LT.OR P6, PT, R26, 0xba, !P0 ;  /* 0x000000ba1a00780c */ /* 0x000fda00047c1670 */
[----:B------:R-:W-:-:S04]  /*36d40*/  @!P6 IADD3 R71, P1, P5, R4, R6, R3 ;  /* 0x000000060447e210 */ /* 0x000fc80007d3e003 */
[----:B------:R-:W-:Y:S02]  /*36d50*/  @!P6 IADD3.X R77, R2, R29, R0, P1, P5 ;  /* 0x0000001d024de210 */ /* 0x000fe40000fea400 */
[----:B------:R-:W-:Y:S01]  /*36d60*/  LOP3.LUT R8, R8, 0xfffffbff, RZ, 0xc0, !PT ;  /* 0xfffffbff08087812 */ /* 0x000fe200078ec0ff */
[----:B---3--:R-:W-:-:S05]  /*36d70*/  FMUL R12, R70, UR20 ;  /* 0x00000014460c7c20 */ /* 0x008fca0008400000 */
[----:B------:R-:W-:-:S05]  /*36d80*/  F2FP.SATFINITE.E4M3.F32.PACK_AB_MERGE_C R12, RZ, R12, RZ ;  /* 0x0000000cff0c723e */ /* 0x000fca00048070ff */
[----:B------:R0:W-:Y:S02]  /*36d90*/  @!P2 STG.E.U8 desc[UR14][R152.64+0x91], R12 ;  /* 0x0000910c9800a986 */ /* 0x0001e4000c10110e */
[----:B0-----:R-:W0:Y:S01]  /*36da0*/  @!P4 LDC.64 R12, c[0x0][0x5c0] ;  /* 0x00017000ff0ccb82 */ /* 0x001e220000000a00 */
[----:B------:R-:W-:Y:S02]  /*36db0*/  ISETP.LT.OR P2, PT, R26, 0xc1, !P0 ;  /* 0x000000c11a00780c */ /* 0x000fe40004741670 */
[----:B------:R-:W-:Y:S02]  /*36dc0*/  @P6 LOP3.LUT R8, R8, 0x400, RZ, 0xfc, !PT ;  /* 0x0000040008086812 */ /* 0x000fe400078efcff */
[----:B0-----:R-:W-:Y:S01]  /*36dd0*/  @!P4 IADD3 R12, P1, R52, R12, RZ ;  /* 0x0000000c340cc210 */ /* 0x001fe20007f3e0ff */
[----:B------:R-:W-:Y:S02]  /*36de0*/  FMUL R52, R81, UR20 ;  /* 0x0000001451347c20 */ /* 0x000fe40008400000 */
[----:B------:R-:W2:Y:S02]  /*36df0*/  LDL.LU R81, [R1+0x5a0] ;  /* 0x0005a00001517983 */ /* 0x000ea40000300800 */
[----:B------:R-:W-:Y:S01]  /*36e00*/  @!P4 IMAD.X R13, R58, 0x1, R13, P1 ;  /* 0x000000013a0dc824 */ /* 0x000fe200008e060d */
[----:B------:R-:W-:-:S03]  /*36e10*/  F2FP.SATFINITE.E4M3.F32.PACK_AB_MERGE_C R52, RZ, R52, RZ ;  /* 0x00000034ff34723e */ /* 0x000fc600048070ff */
[----:B------:R-:W-:Y:S02]  /*36e20*/  @!P2 IADD3 R70, P5, P6, R4, R6, R3 ;  /* 0x000000060446a210 */ /* 0x000fe40007ebe003 */
[----:B------:R0:W-:Y:S02]  /*36e30*/  @!P4 STG.E.U8 desc[UR14][R12.64+0x90], R52 ;  /* 0x000090340c00c986 */ /* 0x0001e4000c10110e */
[----:B------:R-:W-:Y:S02]  /*36e40*/  @!P2 IADD3.X R76, R2, R29, R0, P5, P6 ;  /* 0x0000001d024ca210 */ /* 0x000fe40002fec400 */
[----:B------:R-:W-:Y:S01]  /*36e50*/  ISETP.LT.OR P5, PT, R26, 0xc2, !P0 ;  /* 0x000000c21a00780c */ /* 0x000fe200047a1670 */
[----:B0-----:R-:W0:-:S12]  /*36e60*/  @!P3 LDC.64 R12, c[0x0][0x5c0] ;  /* 0x00017000ff0cbb82 */ /* 0x001e180000000a00 */
[----:B------:R-:W-:-:S04]  /*36e70*/  @!P5 IADD3 R52, P1, P4, R4, R6, R3 ;  /* 0x000000060434d210 */ /* 0x000fc80007c3e003 */
[----:B------:R-:W-:Y:S02]  /*36e80*/  @!P5 IADD3.X R69, R2, R29, R0, P1, P4 ;  /* 0x0000001d0245d210 */ /* 0x000fe40000fe8400 */
[----:B0-----:R-:W-:Y:S01]  /*36e90*/  @!P3 IADD3 R12, P1, R16, R12, RZ ;  /* 0x0000000c100cb210 */ /* 0x001fe20007f3e0ff */
[----:B------:R-:W-:Y:S02]  /*36ea0*/  FMUL R16, R74, UR20 ;  /* 0x000000144a107c20 */ /* 0x000fe40008400000 */
[----:B------:R-:W3:Y:S04]  /*36eb0*/  LDL.LU R74, [R1+0x5a4] ;  /* 0x0005a400014a7983 */ /* 0x000ee80000300800 */
[----:B------:R-:W3:Y:S04]  /*36ec0*/  LDL.LU R80, [R1+0x5a8] ;  /* 0x0005a80001507983 */ /* 0x000ee80000300800 */
[----:B------:R-:W3:Y:S04]  /*36ed0*/  LDL.LU R87, [R1+0x5ac] ;  /* 0x0005ac0001577983 */ /* 0x000ee80000300800 */
[----:B------:R-:W3:Y:S04]  /*36ee0*/  LDL.LU R209, [R1+0x5b0] ;  /* 0x0005b00001d17983 */ /* 0x000ee80000300800 */
[----:B------:R-:W3:Y:S01]  /*36ef0*/  LDL.LU R208, [R1+0x5b4] ;  /* 0x0005b40001d07983 */ /* 0x000ee20000300800 */
[----:B------:R-:W-:Y:S01]  /*36f00*/  LOP3.LUT R8, R8, 0xffffefff, RZ, 0xc0, !PT ;  /* 0xffffefff08087812 */ /* 0x000fe200078ec0ff */
[----:B------:R-:W-:Y:S01]  /*36f10*/  @!P3 IMAD.X R13, R50, 0x1, R13, P1 ;  /* 0x00000001320db824 */ /* 0x000fe200008e060d */
[----:B------:R-:W-:Y:S01]  /*36f20*/  F2FP.SATFINITE.E4M3.F32.PACK_AB_MERGE_C R16, RZ, R16, RZ ;  /* 0x00000010ff10723e */ /* 0x000fe200048070ff */
[----:B------:R-:W3:Y:S01]  /*36f30*/  LDL.LU R204, [R1+0x5b8] ;  /* 0x0005b80001cc7983 */ /* 0x000ee20000300800 */
[----:B------:R-:W-:-:S04]  /*36f40*/  @P2 LOP3.LUT R8, R8, 0x1000, RZ, 0xfc, !PT ;  /* 0x0000100008082812 */ /* 0x000fc800078efcff */
[----:B------:R-:W-:-:S04]  /*36f50*/  LOP3.LUT R8, R8, 0xfffff7ff, RZ, 0xc0, !PT ;  /* 0xfffff7ff08087812 */ /* 0x000fc800078ec0ff */
[----:B------:R-:W-:Y:S02]  /*36f60*/  @P5 LOP3.LUT R8, R8, 0x800, RZ, 0xfc, !PT ;  /* 0x0000080008085812 */ /* 0x000fe400078efcff */
[----:B------:R-:W-:Y:S02]  /*36f70*/  ISETP.LT.OR P5, PT, R26, 0xc9, !P0 ;  /* 0x000000c91a00780c */ /* 0x000fe400047a1670 */
[----:B------:R-:W-:-:S11]  /*36f80*/  LOP3.LUT R8, R8, 0xffffdfff, RZ, 0xc0, !PT ;  /* 0xffffdfff08087812 */ /* 0x000fd600078ec0ff */
[-CC-:B------:R-:W-:Y:S02]  /*36f90*/  @!P5 IADD3 R50, P1, P4, R4, R6.reuse, R3.reuse ;  /* 0x000000060432d210 */ /* 0x180fe40007c3e003 */
[----:B------:R-:W-:Y:S02]  /*36fa0*/  @P5 LOP3.LUT R8, R8, 0x2000, RZ, 0xfc, !PT ;  /* 0x0000200008085812 */ /* 0x000fe400078efcff */
[----:B------:R-:W-:Y:S02]  /*36fb0*/  @!P5 IADD3.X R68, R2, R29, R0, P1, P4 ;  /* 0x0000001d0244d210 */ /* 0x000fe40000fe8400 */
[C---:B------:R-:W-:Y:S02]  /*36fc0*/  ISETP.LT.OR P5, PT, R26.reuse, 0xca, !P0 ;  /* 0x000000ca1a00780c */ /* 0x040fe400047a1670 */
[----:B------:R-:W-:Y:S01]  /*36fd0*/  ISETP.LT.OR P4, PT, R26, 0xd1, !P0 ;  /* 0x000000d11a00780c */ /* 0x000fe20004781670 */
[----:B------:R0:W-:Y:S10]  /*36fe0*/  @!P3 STG.E.U8 desc[UR14][R12.64+0x91], R16 ;  /* 0x000091100c00b986 */ /* 0x0001f4000c10110e */
[----:B0-----:R-:W-:-:S04]  /*36ff0*/  @!P5 IADD3 R16, P1, P3, R4, R6, R3 ;  /* 0x000000060410d210 */ /* 0x001fc80007b3e003 */
[----:B------:R-:W-:Y:S02]  /*37000*/  @!P5 IADD3.X R67, R2, R29, R0, P1, P3 ;  /* 0x0000001d0243d210 */ /* 0x000fe40000fe6400 */
[----:B------:R-:W-:Y:S01]  /*37010*/  @!P4 IADD3 R58, P1, P3, R4, R6, R3 ;  /* 0x00000006043ac210 */ /* 0x000fe20007b3e003 */
[----:B----4-:R-:W-:-:S03]  /*37020*/  FMUL R12, R75, UR20 ;  /* 0x000000144b0c7c20 */ /* 0x010fc60008400000 */
[----:B------:R-:W-:Y:S02]  /*37030*/  @!P4 IADD3.X R75, R2, R29, R0, P1, P3 ;  /* 0x0000001d024bc210 */ /* 0x000fe40000fe6400 */
[----:B------:R-:W-:Y:S02]  /*37040*/  ISETP.LT.OR P3, PT, R26, 0xd2, !P0 ;  /* 0x000000d21a00780c */ /* 0x000fe40004761670 */
[----:B------:R-:W-:Y:S02]  /*37050*/  LOP3.LUT R5, R5, 0xf7ffffff, RZ, 0xc0, !PT ;  /* 0xf7ffffff05057812 */ /* 0x000fe400078ec0ff */
[----:B------:R-:W-:Y:S02]  /*37060*/  LOP3.LUT P6, RZ, R9, 0x20000, RZ, 0xc0, !PT ;  /* 0x0002000009ff7812 */ /* 0x000fe400078cc0ff */
[----:B------:R-:W-:Y:S02]  /*37070*/  LOP3.LUT R8, R8, 0xfffffffe, RZ, 0xc0, !PT ;  /* 0xfffffffe08087812 */ /* 0x000fe400078ec0ff */
[----:B------:R-:W-:-:S02]  /*37080*/  @P4 LOP3.LUT R5, R5, 0x8000000, RZ, 0xfc, !PT ;  /* 0x0800000005054812 */ /* 0x000fc400078efcff */
[----:B------:R-:W-:Y:S02]  /*37090*/  @P5 LOP3.LUT R8, R8, 0x1, RZ, 0xfc, !PT ;  /* 0x0000000108085812 */ /* 0x000fe400078efcff */
[----:B------:R-:W-:Y:S02]  /*370a0*/  LOP3.LUT R5, R5, 0xefffffff, RZ, 0xc0, !PT ;  /* 0xefffffff05057812 */ /* 0x000fe400078ec0ff */
[----:B------:R-:W-:Y:S02]  /*370b0*/  @!P3 IADD3 R84, P1, P5, R4, R6, R3 ;  /* 0x000000060454b210 */ /* 0x000fe40007d3e003 */
[----:B------:R-:W-:Y:S02]  /*370c0*/  F2FP.SATFINITE.E4M3.F32.PACK_AB_MERGE_C R12, RZ, R12, RZ ;  /* 0x0000000cff0c723e */ /* 0x000fe400048070ff */
[----:B------:R-:W-:Y:S02]  /*370d0*/  LOP3.LUT P2, RZ, R9, 0x40000, RZ, 0xc0, !PT ;  /* 0x0004000009ff7812 */ /* 0x000fe4000784c0ff */
[----:B------:R-:W-:-:S02]  /*370e0*/  @!P3 IADD3.X R86, R2, R29, R0, P1, P5 ;  /* 0x0000001d0256b210 */ /* 0x000fc40000fea400 */
[----:B------:R-:W-:Y:S01]  /*370f0*/  @P3 LOP3.LUT R5, R5, 0x10000000, RZ, 0xfc, !PT ;  /* 0x1000000005053812 */ /* 0x000fe200078efcff */
[----:B------:R2:W-:Y:S01]  /*37100*/  @!P6 STG.E.U8 desc[UR14][R160.64+0x98], R12 ;  /* 0x0000980ca000e986 */ /* 0x0005e2000c10110e */
[----:B------:R-:W-:Y:S02]  /*37110*/  ISETP.LT.OR P3, PT, R26, 0x99, !P0 ;  /* 0x000000991a00780c */ /* 0x000fe40004761670 */
[----:B------:R-:W-:Y:S02]  /*37120*/  LOP3.LUT P4, RZ, R9, 0x80000, RZ, 0xc0, !PT ;  /* 0x0008000009ff7812 */ /* 0x000fe4000788c0ff */
[----:B------:R-:W-:Y:S01]  /*37130*/  LOP3.LUT R8, R8, 0xffff7fff, RZ, 0xc0, !PT ;  /* 0xffff7fff08087812 */ /* 0x000fe200078ec0ff */
[----:B--2---:R-:W-:-:S05]  /*37140*/  FMUL R12, R81, UR20 ;  /* 0x00000014510c7c20 */ /* 0x004fca0008400000 */
[----:B------:R-:W-:-:S05]  /*37150*/  F2FP.SATFINITE.E4M3.F32.PACK_AB_MERGE_C R12, RZ, R12, RZ ;  /* 0x0000000cff0c723e */ /* 0x000fca00048070ff */
[----:B------:R0:W-:Y:S02]  /*37160*/  @!P2 STG.E.U8 desc[UR14][R158.64+0x99], R12 ;  /* 0x0000990c9e00a986 */ /* 0x0001e4000c10110e */
[----:B0-----:R-:W0:Y:S01]  /*37170*/  @!P3 LDC.64 R12, c[0x0][0x5c0] ;  /* 0x00017000ff0cbb82 */ /* 0x001e220000000a00 */
[----:B------:R-:W-:Y:S02]  /*37180*/  ISETP.LT.OR P2, PT, R26, 0xd9, !P0 ;  /* 0x000000d91a00780c */ /* 0x000fe40004741670 */
[----:B0-----:R-:W-:Y:S01]  /*37190*/  @!P3 IADD3 R12, P1, R11, R12, RZ ;  /* 0x0000000c0b0cb210 */ /* 0x001fe20007f3e0ff */
[----:B---3--:R-:W-:-:S04]  /*371a0*/  FMUL R11, R74, UR20 ;  /* 0x000000144a0b7c20 */ /* 0x008fc80008400000 */
[----:B------:R-:W-:Y:S01]  /*371b0*/  @!P3 IMAD.X R13, R17, 0x1, R13, P1 ;  /* 0x00000001110db824 */ /* 0x000fe200008e060d */
[----:B------:R-:W-:-:S05]  /*371c0*/  F2FP.SATFINITE.E4M3.F32.PACK_AB_MERGE_C R11, RZ, R11, RZ ;  /* 0x0000000bff0b723e */ /* 0x000fca00048070ff */
[----:B------:R0:W-:Y:S01]  /*371d0*/  @!P3 STG.E.U8 desc[UR14][R12.64+0x98], R11 ;  /* 0x0000980b0c00b986 */ /* 0x0001e2000c10110e */
[----:B------:R-:W-:Y:S02]  /*371e0*/  ISETP.LT.OR P3, PT, R26, 0x9a, !P0 ;  /* 0x0000009a1a00780c */ /* 0x000fe40004761670 */
[----:B------:R-:W-:-:S04]  /*371f0*/  @!P2 IADD3 R83, P5, P6, R4, R6, R3 ;  /* 0x000000060453a210 */ /* 0x000fc80007ebe003 */
[----:B------:R-:W-:-:S07]  /*37200*/  @!P2 IADD3.X R85, R2, R29, R0, P5, P6 ;  /* 0x0000001d0255a210 */ /* 0x000fce0002fec400 */
[----:B0-----:R-:W0:Y:S01]  /*37210*/  @!P3 LDC.64 R12, c[0x0][0x5c0] ;  /* 0x00017000ff0cbb82 */ /* 0x001e220000000a00 */
[----:B------:R-:W-:Y:S01]  /*37220*/  ISETP.LT.OR P6, PT, R26, 0xda, !P0 ;  /* 0x000000da1a00780c */ /* 0x000fe200047c1670 */
[----:B------:R-:W-:-:S12]  /*37230*/  FMUL R11, R80, UR20 ;  /* 0x00000014500b7c20 */ /* 0x000fd80008400000 */
[----:B------:R-:W-:-:S04]  /*37240*/  @!P6 IADD3 R74, P1, P5, R4, R6, R3 ;  /* 0x00000006044ae210 */ /* 0x000fc80007d3e003 */
[----:B------:R-:W-:Y:S02]  /*37250*/  @!P6 IADD3.X R82, R2, R29, R0, P1, P5 ;  /* 0x0000001d0252e210 */ /* 0x000fe40000fea400 */
[----:B0-----:R-:W-:Y:S02]  /*37260*/  @!P3 IADD3 R12, P1, R15, R12, RZ ;  /* 0x0000000c0f0cb210 */ /* 0x001fe40007f3e0ff */
[----:B------:R-:W-:-:S03]  /*37270*/  F2FP.SATFINITE.E4M3.F32.PACK_AB_MERGE_C R11, RZ, R11, RZ ;  /* 0x0000000bff0b723e */ /* 0x000fc600048070ff */
[----:B------:R-:W-:-:S05]  /*37280*/  @!P3 IMAD.X R13, R47, 0x1, R13, P1 ;  /* 0x000000012f0db824 */ /* 0x000fca00008e060d */
[----:B------:R0:W-:Y:S01]  /*37290*/  @!P3 STG.E.U8 desc[UR14][R12.64+0x99], R11 ;  /* 0x0000990b0c00b986 */ /* 0x0001e2000c10110e */
[----:B------:R-:W-:Y:S01]  /*372a0*/  @P2 LOP3.LUT R8, R8, 0x8000, RZ, 0xfc, !PT ;  /* 0x0000800008082812 */ /* 0x000fe200078efcff */
[----:B0-----:R-:W-:-:S03]  /*372b0*/  FMUL R11, R87, UR20 ;  /* 0x00000014570b7c20 */ /* 0x001fc60008400000 */
[----:B------:R-:W-:Y:S02]  /*372c0*/  LOP3.LUT P2, RZ, R8, 0x1000000, RZ, 0xc0, !PT ;  /* 0x0100000008ff7812 */ /* 0x000fe4000784c0ff */
[----:B------:R-:W-:-:S05]  /*372d0*/  F2FP.SATFINITE.E4M3.F32.PACK_AB_MERGE_C R11, RZ, R11, RZ ;  /* 0x0000000bff0b723e */ /* 0x000fca00048070ff */
[----:B------:R0:W-:Y:S02]  /*372e0*/  @!P4 STG.E.U8 desc[UR14][R164.64+0xa0], R11 ;  /* 0x0000a00ba400c986 */ /* 0x0001e4000c10110e */
[----:B0-----:R-:W-:Y:S02]  /*372f0*/  FMUL R11, R209, UR20 ;  /* 0x00000014d10b7c20 */ /* 0x001fe40008400000 */
[----:B------:R-:W2:Y:S03]  /*37300*/  LDL.LU R209, [R1+0x5bc] ;  /* 0x0005bc0001d17983 */ /* 0x000ea60000300800 */
[----:B------:R-:W-:-:S05]  /*37310*/  F2FP.SATFINITE.E4M3.F32.PACK_AB_MERGE_C R11, RZ, R11, RZ ;  /* 0x0000000bff0b723e */ /* 0x000fca00048070ff */
[----:B------:R0:W-:Y:S02]  /*37320*/  @!P2 STG.E.U8 desc[UR14][R166.64+0xa1], R11 ;  /* 0x0000a10ba600a986 */ /* 0x0001e4000c10110e */
[----:B0-----:R-:W-:Y:S02]  /*37330*/  FMUL R11, R208, UR20 ;  /* 0x00000014d00b7c20 */ /* 0x001fe40008400000 */
[----:B------:R-:W3:Y:S01]  /*37340*/  LDL.LU R208, [R1+0x5c0] ;  /* 0x0005c00001d07983 */ /* 0x000ee20000300800 */
[----:B------:R-:W-:Y:S02]  /*37350*/  LOP3.LUT R8, R8, 0xffffbfff, RZ, 0xc0, !PT ;  /* 0xffffbfff08087812 */ /* 0x000fe400078ec0ff */
[----:B------:R-:W-:Y:S01]  /*37360*/  ISETP.LT.OR P3, PT, R26, 0xe2, !P0 ;  /* 0x000000e21a00780c */ /* 0x000fe20004761670 */
[----:B------:R-:W4:Y:S01]  /*37370*/  LDL.LU R205, [R1+0x5c4] ;  /* 0x0005c40001cd7983 */ /* 0x000f220000300800 */
[----:B------:R-:W-:Y:S02]  /*37380*/  @P6 LOP3.LUT R8, R8, 0x4000, RZ, 0xfc, !PT ;  /* 0x0000400008086812 */ /* 0x000fe400078efcff */
[----:B------:R-:W-:-:S02]  /*37390*/  ISETP.LT.OR P6, PT, R26, 0xe1, !P0 ;  /* 0x000000e11a00780c */ /* 0x000fc400047c1670 */
[----:B------:R-:W-:-:S11]  /*373a0*/  LOP3.LUT R9, R9, 0xffffffbf, RZ, 0xc0, !PT ;  /* 0xffffffbf09097812 */ /* 0x000fd600078ec0ff */
[-CC-:B------:R-:W-:Y:S02]  /*373b0*/  @!P6 IADD3 R17, P1, P5, R4, R6.reuse, R3.reuse ;  /* 0x000000060411e210 */ /* 0x180fe40007d3e003 */
[----:B------:R-:W-:Y:S02]  /*373c0*/  @P6 LOP3.LUT R9, R9, 0x40, RZ, 0xfc, !PT ;  /* 0x0000004009096812 */ /* 0x000fe400078efcff */
[----:B------:R-:W-:Y:S02]  /*373d0*/  @!P6 IADD3.X R81, R2, R29, R0, P1, P5 ;  /* 0x0000001d0251e210 */ /* 0x000fe40000fea400 */
[----:B------:R-:W-:Y:S02]  /*373e0*/  LOP3.LUT R9, R9, 0xffffff7f, RZ, 0xc0, !PT ;  /* 0xffffff7f09097812 */ /* 0x000fe400078ec0ff */
[----:B------:R-:W-:Y:S02]  /*373f0*/  @!P3 IADD3 R15, P1, P5, R4, R6, R3 ;  /* 0x00000006040fb210 */ /* 0x000fe40007d3e003 */
[----:B------:R-:W-:-:S02]  /*37400*/  @P3 LOP3.LUT R9, R9, 0x80, RZ, 0xfc, !PT ;  /* 0x0000008009093812 */ /* 0x000fc400078efcff */
[----:B------:R-:W-:Y:S02]  /*37410*/  @!P3 IADD3.X R80, R2, R29, R0, P1, P5 ;  /* 0x0000001d0250b210 */ /* 0x000fe40000fea400 */
[C---:B------:R-:W-:Y:S02]  /*37420*/  ISETP.LT.OR P3, PT, R26.reuse, 0xe9, !P0 ;  /* 0x000000e91a00780c */ /* 0x040fe40004761670 */
[----:B------:R-:W-:Y:S02]  /*37430*/  ISETP.LT.OR P4, PT, R26, 0xa1, !P0 ;  /* 0x000000a11a00780c */ /* 0x000fe40004781670 */
[----:B------:R-:W-:-:S09]  /*37440*/  LOP3.LUT R9, R9, 0xfffbffff, RZ, 0xc0, !PT ;  /* 0xfffbffff09097812 */ /* 0x000fd200078ec0ff */
[----:B------:R-:W-:Y:S02]  /*37450*/  @!P3 IADD3 R47, P1, P5, R4, R6, R3 ;  /* 0x00000006042fb210 */ /* 0x000fe40007d3e003 */
[----:B------:R-:W-:Y:S01]  /*37460*/  @P3 LOP3.LUT R9, R9, 0x40000, RZ, 0xfc, !PT ;  /* 0x0004000009093812 */ /* 0x000fe200078efcff */
[----:B------:R-:W0:Y:S01]  /*37470*/  @!P4 LDC.64 R12, c[0x0][0x5c0] ;  /* 0x00017000ff0ccb82 */ /* 0x000e220000000a00 */
[----:B------:R-:W-:Y:S02]  /*37480*/  @!P3 IADD3.X R87, R2, R29, R0, P1, P5 ;  /* 0x0000001d0257b210 */ /* 0x000fe40000fea400 */
[C---:B------:R-:W-:Y:S02]  /*37490*/  ISETP.LT.OR P3, PT, R26.reuse, 0xea, !P0 ;  /* 0x000000ea1a00780c */ /* 0x040fe40004761670 */
[----:B------:R-:W-:Y:S02]  /*374a0*/  ISETP.LT.OR P2, PT, R26, 0xf1, !P0 ;  /* 0x000000f11a00780c */ /* 0x000fe40004741670 */
[----:B------:R-:W-:-:S09]  /*374b0*/  LOP3.LUT R9, R9, 0xfff7ffff, RZ, 0xc0, !PT ;  /* 0xfff7ffff09097812 */ /* 0x000fd200078ec0ff */
[-CC-:B------:R-:W-:Y:S02]  /*374c0*/  @!P3 IADD3 R92, P1, P5, R4, R6.reuse, R3.reuse ;  /* 0x00000006045cb210 */ /* 0x180fe40007d3e003 */
[----:B------:R-:W-:Y:S02]  /*374d0*/  @P3 LOP3.LUT R9, R9, 0x80000, RZ, 0xfc, !PT ;  /* 0x0008000009093812 */ /* 0x000fe400078efcff */
[-CC-:B------:R-:W-:Y:S02]  /*374e0*/  @!P3 IADD3.X R93, R2, R29.reuse, R0.reuse, P1, P5 ;  /* 0x0000001d025db210 */ /* 0x180fe40000fea400 */
[----:B------:R-:W-:Y:S02]  /*374f0*/  @!P2 IADD3 R99, P5, P6, R4, R6, R3 ;  /* 0x000000060463a210 */ /* 0x000fe40007ebe003 */
[----:B------:R-:W-:Y:S02]  /*37500*/  LOP3.LUT P3, RZ, R9, 0x200000, RZ, 0xc0, !PT ;  /* 0x0020000009ff7812 */ /* 0x000fe4000786c0ff */
[----:B------:R-:W-:-:S02]  /*37510*/  @!P2 IADD3.X R102, R2, R29, R0, P5, P6 ;  /* 0x0000001d0266a210 */ /* 0x000fc40002fec400 */
[C---:B------:R-:W-:Y:S02]  /*37520*/  ISETP.LT.OR P6, PT, R26.reuse, 0xa2, !P0 ;  /* 0x000000a21a00780c */ /* 0x040fe400047c1670 */
[----:B0-----:R-:W-:Y:S02]  /*37530*/  @!P4 IADD3 R12, P1, R51, R12, RZ ;  /* 0x0000000c330cc210 */ /* 0x001fe40007f3e0ff */
[----:B------:R-:W-:Y:S02]  /*37540*/  LOP3.LUT R7, R7, 0xffffffef, RZ, 0xc0, !PT ;  /* 0xffffffef07077812 */ /* 0x000fe400078ec0ff */
[----:B------:R-:W-:Y:S01]  /*37550*/  F2FP.SATFINITE.E4M3.F32.PACK_AB_MERGE_C R11, RZ, R11, RZ ;  /* 0x0000000bff0b723e */ /* 0x000fe200048070ff */
[----:B------:R-:W-:Y:S02]  /*37560*/  @!P4 IMAD.X R13, R59, 0x1, R13, P1 ;  /* 0x000000013b0dc824 */ /* 0x000fe400008e060d */
[----:B------:R-:W-:Y:S02]  /*37570*/  @P3 LOP3.LUT R7, R7, 0x10, RZ, 0xfc, !PT ;  /* 0x0000001007073812 */ /* 0x000fe400078efcff */
[----:B------:R-:W-:Y:S01]  /*37580*/  ISETP.LT.OR P3, PT, R26, 0xf2, !P0 ;  /* 0x000000f21a00780c */ /* 0x000fe20004761670 */
[----:B------:R0:W-:Y:S01]  /*37590*/  @!P4 STG.E.U8 desc[UR14][R12.64+0xa0], R11 ;  /* 0x0000a00b0c00c986 */ /* 0x0001e2000c10110e */
[----:B------:R-:W-:-:S04]  /*375a0*/  LOP3.LUT R9, R9, 0xdfffffff, RZ, 0xc0, !PT ;  /* 0xdfffffff09097812 */ /* 0x000fc800078ec0ff */
[----:B------:R-:W-:Y:S01]  /*375b0*/  @P2 LOP3.LUT R9, R9, 0x20000000, RZ, 0xfc, !PT ;  /* 0x2000000009092812 */ /* 0x000fe200078efcff */
[----:B0-----:R-:W0:Y:S03]  /*375c0*/  @!P6 LDC.64 R12, c[0x0][0x5c0] ;  /* 0x00017000ff0ceb82 */ /* 0x001e260000000a00 */
[C---:B------:R-:W-:Y:S02]  /*375d0*/  LOP3.LUT P2, RZ, R9.reuse, 0x100000, RZ, 0xc0, !PT ;  /* 0x0010000009ff7812 */ /* 0x040fe4000784c0ff */
[----:B------:R-:W-:Y:S02]  /*375e0*/  LOP3.LUT R9, R9, 0xefffffff, RZ, 0xc0, !PT ;  /* 0xefffffff09097812 */ /* 0x000fe400078ec0ff */
[----:B------:R-:W-:Y:S01]  /*375f0*/  @!P3 IADD3 R98, P1, P5, R4, R6, R3 ;  /* 0x000000060462b210 */ /* 0x000fe20007d3e003 */
[----:B------:R-:W-:Y:S01]  /*37600*/  FMUL R11, R204, UR20 ;  /* 0x00000014cc0b7c20 */ /* 0x000fe20008400000 */
[----:B------:R-:W-:Y:S01]  /*37610*/  @P3 LOP3.LUT R9, R9, 0x10000000, RZ, 0xfc, !PT ;  /* 0x1000000009093812 */ /* 0x000fe200078efcff */
[----:B------:R-:W4:Y:S01]  /*37620*/  LDL.LU R204, [R1+0x5c8] ;  /* 0x0005c80001cc7983 */ /* 0x000f220000300800 */
[----:B------:R-:W-:-:S02]  /*37630*/  @!P3 IADD3.X R103, R2, R29, R0, P1, P5 ;  /* 0x0000001d0267b210 */ /* 0x000fc40000fea400 */
[----:B------:R-:W-:Y:S02]  /*37640*/  ISETP.LT.OR P3, PT, R26, 0xf9, !P0 ;  /* 0x000000f91a00780c */ /* 0x000fe40004761670 */
[----:B------:R-:W-:Y:S02]  /*37650*/  LOP3.LUT R14, R14, 0xfffffffb, RZ, 0xc0, !PT ;  /* 0xfffffffb0e0e7812 */ /* 0x000fe400078ec0ff */
[----:B------:R-:W-:Y:S02]  /*37660*/  F2FP.SATFINITE.E4M3.F32.PACK_AB_MERGE_C R11, RZ, R11, RZ ;  /* 0x0000000bff0b723e */ /* 0x000fe400048070ff */
[----:B0-----:R-:W-:-:S05]  /*37670*/  @!P6 IADD3 R12, P1, R63, R12, RZ ;  /* 0x0000000c3f0ce210 */ /* 0x001fca0007f3e0ff */
[----:B------:R-:W-:Y:S02]  /*37680*/  @!P6 IMAD.X R13, R66, 0x1, R13, P1 ;  /* 0x00000001420de824 */ /* 0x000fe400008e060d */
[----:B------:R-:W-:Y:S02]  /*37690*/  @!P3 IADD3 R109, P1, P5, R4, R6, R3 ;  /* 0x00000006046db210 */ /* 0x000fe40007d3e003 */
[----:B------:R-:W-:Y:S02]  /*376a0*/  @P3 LOP3.LUT R14, R14, 0x4, RZ, 0xfc, !PT ;  /* 0x000000040e0e3812 */ /* 0x000fe400078efcff */
[----:B------:R-:W-:Y:S02]  /*376b0*/  @!P3 IADD3.X R113, R2, R29, R0, P1, P5 ;  /* 0x0000001d0271b210 */ /* 0x000fe40000fea400 */
[----:B------:R-:W-:Y:S01]  /*376c0*/  LOP3.LUT P3, RZ, R7, 0x10, RZ, 0xc0, !PT ;  /* 0x0000001007ff7812 */ /* 0x000fe2000786c0ff */
[----:B------:R2:W-:Y:S02]  /*376d0*/  @!P6 STG.E.U8 desc[UR14][R12.64+0xa1], R11 ;  /* 0x0000a10b0c00e986 */ /* 0x0005e4000c10110e */
[----:B--2---:R-:W-:-:S02]  /*376e0*/  FMUL R11, R209, UR20 ;  /* 0x00000014d10b7c20 */ /* 0x004fc40008400000 */
[----:B------:R-:W2:Y:S03]  /*376f0*/  LDL.LU R209, [R1+0x5cc] ;  /* 0x0005cc0001d17983 */ /* 0x000ea60000300800 */
[----:B------:R-:W-:-:S05]  /*37700*/  F2FP.SATFINITE.E4M3.F32.PACK_AB_MERGE_C R11, RZ, R11, RZ ;  /* 0x0000000bff0b723e */ /* 0x000fca00048070ff */
[----:B------:R3:W-:Y:S02]  /*37710*/  @!P3 STG.E.U8 desc[UR14][R202.64+0xa8], R11 ;  /* 0x0000a80bca00b986 */ /* 0x0007e4000c10110e */
[----:B---3--:R-:W-:Y:S02]  /*37720*/  FMUL R11, R208, UR20 ;  /* 0x00000014d00b7c20 */ /* 0x008fe40008400000 */
[----:B------:R-:W3:Y:S01]  /*37730*/  LDL.LU R208, [R1+0x5d0] ;  /* 0x0005d00001d07983 */ /* 0x000ee20000300800 */
[----:B------:R-:W-:-:S13]  /*37740*/  ISETP.LT.OR P5, PT, R26, 0xfa, !P0 ;  /* 0x000000fa1a00780c */ /* 0x000fda00047a1670 */
[----:B------:R-:W-:-:S04]  /*37750*/  @!P5 IADD3 R108, P0, P1, R4, R6, R3 ;  /* 0x00000006046cd210 */ /* 0x000fc8000791e003 */
[----:B------:R-:W-:Y:S02]  /*37760*/  @!P5 IADD3.X R112, R2, R29, R0, P0, P1 ;  /* 0x0000001d0270d210 */ /* 0x000fe400007e2400 */
[----:B------:R-:W-:-:S04]  /*37770*/  ISETP.GE.AND P1, PT, R27, 0x109, PT ;  /* 0x000001091b00780c */ /* 0x000fc80003f26270 */
[C---:B------:R-:W-:Y:S02]  /*37780*/  ISETP.LT.OR P6, PT, R26.reuse, 0x1, !P1 ;  /* 0x000000011a00780c */ /* 0x040fe40004fc1670 */
[----:B------:R-:W-:Y:S02]  /*37790*/  ISETP.LT.OR P3, PT, R26, 0x2, !P1 ;  /* 0x000000021a00780c */ /* 0x000fe40004f61670 */
[----:B------:R-:W-:Y:S02]  /*377a0*/  F2FP.SATFINITE.E4M3.F32.PACK_AB_MERGE_C R11, RZ, R11, RZ ;  /* 0x0000000bff0b723e */ /* 0x000fe400048070ff */
[----:B------:R-:W-:Y:S02]  /*377b0*/  LOP3.LUT R14, R14, 0xfffffffd, RZ, 0xc0, !PT ;  /* 0xfffffffd0e0e7812 */ /* 0x000fe400078ec0ff */
[----:B------:R-:W-:Y:S01]  /*377c0*/  LOP3.LUT P4, RZ, R8, 0x40, RZ, 0xc0, !PT ;  /* 0x0000004008ff7812 */ /* 0x000fe2000788c0ff */
[----:B------:R4:W-:Y:S01]  /*377d0*/  @!P2 STG.E.U8 desc[UR14][R188.64+0xa9], R11 ;  /* 0x0000a90bbc00a986 */ /* 0x0009e2000c10110e */
[----:B------:R-:W-:-:S02]  /*377e0*/  @P5 LOP3.LUT R14, R14, 0x2, RZ, 0xfc, !PT ;  /* 0x000000020e0e5812 */ /* 0x000fc400078efcff */
[----:B------:R-:W-:Y:S02]  /*377f0*/  ISETP.LT.OR P2, PT, R26, 0x9, !P1 ;  /* 0x000000091a00780c */ /* 0x000fe40004f41670 */
[----:B------:R-:W-:-:S04]  /*37800*/  @!P6 IADD3 R116, P0, P5, R6, UR8, R3 ;  /* 0x000000080674ec10 */ /* 0x000fc8000fd1e003 */
[C-C-:B------:R-:W-:Y:S02]  /*37810*/  @!P6 IADD3.X R130, R29.reuse, UR7, R0.reuse, P0, P5 ;  /* 0x000000071d82ec10 */ /* 0x140fe400087ea400 */
[C-C-:B------:R-:W-:Y:S01]  /*37820*/  @!P3 IADD3 R117, P0, P5, R6.reuse, UR8, R3.reuse ;  /* 0x000000080675bc10 */ /* 0x140fe2000fd1e003 */
[----:B------:R-:W0:Y:S03]  /*37830*/  @!P4 LDC.64 R12, c[0x0][0x5c0] ;  /* 0x00017000ff0ccb82 */ /* 0x000e260000000a00 */
[----:B------:R-:W-:Y:S02]  /*37840*/  @!P3 IADD3.X R131, R29, UR7, R0, P0, P5 ;  /* 0x000000071d83bc10 */ /* 0x000fe400087ea400 */
[----:B------:R-:W-:Y:S02]  /*37850*/  LOP3.LUT P3, RZ, R9, 0x400000, RZ, 0xc0, !PT ;  /* 0x0040000009ff7812 */ /* 0x000fe4000786c0ff */
[----:B------:R-:W-:-:S02]  /*37860*/  @!P2 IADD3 R134, P0, P5, R6, UR8, R3 ;  /* 0x000000080686ac10 */ /* 0x000fc4000fd1e003 */
[----:B------:R-:W-:Y:S02]  /*37870*/  LOP3.LUT R7, R7, 0xfffffff7, RZ, 0xc0, !PT ;  /* 0xfffffff707077812 */ /* 0x000fe400078ec0ff */
[----:B------:R-:W-:Y:S02]  /*37880*/  @!P2 IADD3.X R136, R29, UR7, R0, P0, P5 ;  /* 0x000000071d88ac10 */ /* 0x000fe400087ea400 */
[----:B------:R-:W-:-:S05]  /*37890*/  LOP3.LUT P2, RZ, R8, 0x2000000, RZ, 0xc0, !PT ;  /* 0x0200000008ff7812 */ /* 0x000fca000784c0ff */
[----:B------:R-:W-:-:S04]  /*378a0*/  @P3 LOP3.LUT R7, R7, 0x8, RZ, 0xfc, !PT ;  /* 0x0000000807073812 */ /* 0x000fc800078efcff */
[----:B------:R-:W-:Y:S01]  /*378b0*/  LOP3.LUT R7, R7, 0xfffffffb, RZ, 0xc0, !PT ;  /* 0xfffffffb07077812 */ /* 0x000fe200078ec0ff */
[----:B----4-:R-:W-:Y:S01]  /*378c0*/  FMUL R11, R205, UR20 ;  /* 0x00000014cd0b7c20 */ /* 0x010fe20008400000 */
[----:B0-----:R-:W-:Y:S01]  /*378d0*/  @!P4 IADD3 R12, P0, R62, R12, RZ ;  /* 0x0000000c3e0cc210 */ /* 0x001fe20007f1e0ff */
[----:B------:R-:W4:Y:S01]  /*378e0*/  LDL.LU R205, [R1+0x5d4] ;  /* 0x0005d40001cd7983 */ /* 0x000f220000300800 */
[----:B------:R-:W-:Y:S02]  /*378f0*/  @P2 LOP3.LUT R7, R7, 0x4, RZ, 0xfc, !PT ;  /* 0x0000000407072812 */ /* 0x000fe400078efcff */
[----:B------:R-:W-:Y:S01]  /*37900*/  LOP3.LUT P2, RZ, R8, 0x2, RZ, 0xc0, !PT ;  /* 0x0000000208ff7812 */ /* 0x000fe2000784c0ff */
[----:B------:R-:W-:Y:S01]  /*37910*/  @!P4 IMAD.X R13, R65, 0x1, R13, P0 ;  /* 0x00000001410dc824 */ /* 0x000fe200000e060d */
[----:B------:R-:W-:Y:S02]  /*37920*/  F2FP.SATFINITE.E4M3.F32.PACK_AB_MERGE_C R11, RZ, R11, RZ ;  /* 0x0000000bff0b723e */ /* 0x000fe400048070ff */
[----:B------:R-:W-:-:S03]  /*37930*/  ISETP.LT.OR P3, PT, R26, 0xa, !P1 ;  /* 0x0000000a1a00780c */ /* 0x000fc60004f61670 */
[----:B------:R0:W-:Y:S06]  /*37940*/  @!P4 STG.E.U8 desc[UR14][R12.64+0xa8], R11 ;  /* 0x0000a80b0c00c986 */ /* 0x0001ec000c10110e */
[----:B0-----:R-:W0:Y:S04]  /*37950*/  @!P2 LDC.64 R12, c[0x0][0x5c0] ;  /* 0x00017000ff0cab82 */ /* 0x001e280000000a00 */
[----:B------:R-:W-:-:S04]  /*37960*/  @!P3 IADD3 R135, P0, P5, R6, UR8, R3 ;  /* 0x000000080687bc10 */ /* 0x000fc8000fd1e003 */
[----:B------:R-:W-:Y:S02]  /*37970*/  @!P3 IADD3.X R137, R29, UR7, R0, P0, P5 ;  /* 0x000000071d89bc10 */ /* 0x000fe400087ea400 */
[----:B------:R-:W-:Y:S01]  /*37980*/  ISETP.LT.OR P3, PT, R26, 0x11, !P1 ;  /* 0x000000111a00780c */ /* 0x000fe20004f61670 */
[----:B------:R-:W-:Y:S02]  /*37990*/  FMUL R11, R204, UR20 ;  /* 0x00000014cc0b7c20 */ /* 0x000fe40008400000 */
[----:B------:R-:W4:Y:S10]  /*379a0*/  LDL.LU R204, [R1+0x5d8] ;  /* 0x0005d80001cc7983 */ /* 0x000f340000300800 */
[----:B------:R-:W-:-:S02]  /*379b0*/  @!P3 IADD3 R141, P5, P6, R6, UR8, R3 ;  /* 0x00000008068dbc10 */ /* 0x000fc4000febe003 */
[----:B0-----:R-:W-:Y:S02]  /*379c0*/  @!P2 IADD3 R12, P0, R55, R12, RZ ;  /* 0x0000000c370ca210 */ /* 0x001fe40007f1e0ff */
[----:B------:R-:W-:-:S03]  /*379d0*/  F2FP.SATFINITE.E4M3.F32.PACK_AB_MERGE_C R11, RZ, R11, RZ ;  /* 0x0000000bff0b723e */ /* 0x000fc600048070ff */
[----:B------:R-:W-:Y:S01]  /*379e0*/  @!P2 IMAD.X R13, R61, 0x1, R13, P0 ;  /* 0x000000013d0da824 */ /* 0x000fe200000e060d */
[----:B------:R-:W-:Y:S02]  /*379f0*/  @!P3 IADD3.X R143, R29, UR7, R0, P5, P6 ;  /* 0x000000071d8fbc10 */ /* 0x000fe4000afec400 */
[----:B------:R-:W-:Y:S02]  /*37a00*/  LOP3.LUT P3, RZ, R7, 0x8, RZ, 0xc0, !PT ;  /* 0x0000000807ff7812 */ /* 0x000fe4000786c0ff */
[----:B------:R2:W-:Y:S02]  /*37a10*/  @!P2 STG.E.U8 desc[UR14][R12.64+0xa9], R11 ;  /* 0x0000a90b0c00a986 */ /* 0x0005e4000c10110e */
[----:B--2---:R-:W-:Y:S02]  /*37a20*/  FMUL R11, R209, UR20 ;  /* 0x00000014d10b7c20 */ /* 0x004fe40008400000 */
[----:B------:R-:W2:Y:S03]  /*37a30*/  LDL.LU R209, [R1+0x5dc] ;  /* 0x0005dc0001d17983 */ /* 0x000ea60000300800 */
[----:B------:R-:W-:-:S05]  /*37a40*/  F2FP.SATFINITE.E4M3.F32.PACK_AB_MERGE_C R11, RZ, R11, RZ ;  /* 0x0000000bff0b723e */ /* 0x000fca00048070ff */
[----:B------:R3:W-:Y:S02]  /*37a50*/  @!P3 STG.E.U8 desc[UR14][R192.64+0xb0], R11 ;  /* 0x0000b00bc000b986 */ /* 0x0007e4000c10110e */
[----:B---3--:R-:W-:Y:S02]  /*37a60*/  FMUL R11, R208, UR20 ;  /* 0x00000014d00b7c20 */ /* 0x008fe40008400000 */
[----:B------:R-:W3:Y:S01]  /*37a70*/  LDL.LU R208, [R1+0x5e0] ;  /* 0x0005e00001d07983 */ /* 0x000ee20000300800 */
[----:B------:R-:W-:Y:S02]  /*37a80*/  ISETP.LT.OR P6, PT, R26, 0x12, !P1 ;  /* 0x000000121a00780c */ /* 0x000fe40004fc1670 */
[----:B------:R-:W-:-:S11]  /*37a90*/  LOP3.LUT P2, RZ, R7, 0x4, RZ, 0xc0, !PT ;  /* 0x0000000407ff7812 */ /* 0x000fd6000784c0ff */
[----:B------:R-:W-:-:S04]  /*37aa0*/  @!P6 IADD3 R140, P0, P5, R6, UR8, R3 ;  /* 0x00000008068cec10 */ /* 0x000fc8000fd1e003 */
[----:B------:R-:W-:Y:S02]  /*37ab0*/  @!P6 IADD3.X R142, R29, UR7, R0, P0, P5 ;  /* 0x000000071d8eec10 */ /* 0x000fe400087ea400 */
[C---:B------:R-:W-:Y:S02]  /*37ac0*/  ISETP.LT.OR P6, PT, R26.reuse, 0x19, !P1 ;  /* 0x000000191a00780c */ /* 0x040fe40004fc1670 */
[----:B------:R-:W-:Y:S02]  /*37ad0*/  ISETP.LT.OR P3, PT, R26, 0x1a, !P1 ;  /* 0x0000001a1a00780c */ /* 0x000fe40004f61670 */
[----:B------:R-:W-:Y:S02]  /*37ae0*/  F2FP.SATFINITE.E4M3.F32.PACK_AB_MERGE_C R11, RZ, R11, RZ ;  /* 0x0000000bff0b723e */ /* 0x000fe400048070ff */
[----:B------:R-:W-:-:S03]  /*37af0*/  LOP3.LUT P4, RZ, R8, 0x100, RZ, 0xc0, !PT ;  /* 0x0000010008ff7812 */ /* 0x000fc6000788c0ff */
[----:B------:R4:W-:Y:S01]  /*37b00*/  @!P2 STG.E.U8 desc[UR14][R184.64+0xb1], R11 ;  /* 0x0000b10bb800a986 */ /* 0x0009e2000c10110e */
[----:B------:R-:W-:-:S03]  /*37b10*/  ISETP.LT.OR P2, PT, R26, 0x21, !P1 ;  /* 0x000000211a00780c */ /* 0x000fc60004f41670 */
[----:B------:R-:W-:-:S04]  /*37b20*/  @!P6 IADD3 R146, P0, P5, R6, UR8, R3 ;  /* 0x000000080692ec10 */ /* 0x000fc8000fd1e003 */
[C-C-:B------:R-:W-:Y:S02]  /*37b30*/  @!P6 IADD3.X R150, R29.reuse, UR7, R0.reuse, P0, P5 ;  /* 0x000000071d96ec10 */ /* 0x140fe400087ea400 */
[--C-:B------:R-:W-:Y:S01]  /*37b40*/  @!P3 IADD3 R147, P0, P5, R6, UR8, R3.reuse ;  /* 0x000000080693bc10 */ /* 0x100fe2000fd1e003 */
        /* <DEDUP_REMOVED lines=8> */
[----:B------:R-:W-:-:S04]  /*37bd0*/  LOP3.LUT R7, R7, 0xfffffffe, RZ, 0xc0, !PT ;  /* 0xfffffffe07077812 */ /* 0x000fc800078ec0ff */
[----:B------:R-:W-:Y:S02]  /*37be0*/  @P2 LOP3.LUT R7, R7, 0x1, RZ, 0xfc, !PT ;  /* 0x0000000107072812 */ /* 0x000fe400078efcff */
[----:B------:R-:W-:Y:S01]  /*37bf0*/  LOP3.LUT P2, RZ, R8, 0x80, RZ, 0xc0, !PT ;  /* 0x0000008008ff7812 */ /* 0x000fe2000784c0ff */
[----:B----4-:R-:W-:Y:S01]  /*37c00*/  FMUL R11, R205, UR20 ;  /* 0x00000014cd0b7c20 */ /* 0x010fe20008400000 */
[----:B0-----:R-:W-:-:S04]  /*37c10*/  @!P4 IADD3 R12, P0, R46, R12, RZ ;  /* 0x0000000c2e0cc210 */ /* 0x001fc80007f1e0ff */
[----:B------:R-:W-:Y:S01]  /*37c20*/  F2FP.SATFINITE.E4M3.F32.PACK_AB_MERGE_C R11, RZ, R11, RZ ;  /* 0x0000000bff0b723e */ /* 0x000fe200048070ff */
[----:B------:R-:W-:Y:S01]  /*37c30*/  @!P4 IMAD.X R13, R60, 0x1, R13, P0 ;  /* 0x000000013c0dc824 */ /* 0x000fe200000e060d */
[----:B------:R-:W-:-:S04]  /*37c40*/  ISETP.LT.OR P3, PT, R26, 0x22, !P1 ;  /* 0x000000221a00780c */ /* 0x000fc80004f61670 */
[----:B------:R0:W-:Y:S02]  /*37c50*/  @!P4 STG.E.U8 desc[UR14][R12.64+0xb0], R11 ;  /* 0x0000b00b0c00c986 */ /* 0x0001e4000c10110e */
[----:B0-----:R-:W0:Y:S07]  /*37c60*/  @!P2 LDC.64 R12, c[0x0][0x5c0] ;  /* 0x00017000ff0cab82 */ /* 0x001e2e0000000a00 */
        /* <DEDUP_REMOVED lines=10> */
[C---:B------:R-:W-:Y:S02]  /*37d10*/  LOP3.LUT P3, RZ, R7.reuse, 0x2, RZ, 0xc0, !PT ;  /* 0x0000000207ff7812 */ /* 0x040fe4000786c0ff */
[----:B------:R-:W-:Y:S01]  /*37d20*/  @!P2 STG.E.U8 desc[UR14][R12.64+0xb1], R11 ;  /* 0x0000b10b0c00a986 */ /* 0x000fe2000c10110e */
[----:B------:R-:W-:Y:S01]  /*37d30*/  LOP3.LUT P2, RZ, R7, 0x1, RZ, 0xc0, !PT ;  /* 0x0000000107ff7812 */ /* 0x000fe2000784c0ff */
[----:B--2---:R-:W-:-:S05]  /*37d40*/  FMUL R7, R209, UR20 ;  /* 0x00000014d1077c20 */ /* 0x004fca0008400000 */
[----:B------:R-:W-:-:S05]  /*37d50*/  F2FP.SATFINITE.E4M3.F32.PACK_AB_MERGE_C R7, RZ, R7, RZ ;  /* 0x00000007ff07723e */ /* 0x000fca00048070ff */
[----:B------:R3:W-:Y:S02]  /*37d60*/  @!P3 STG.E.U8 desc[UR14][R200.64+0xb8], R7 ;  /* 0x0000b807c800b986 */ /* 0x0007e4000c10110e */
[----:B---3--:R-:W-:Y:S02]  /*37d70*/  FMUL R7, R208, UR20 ;  /* 0x00000014d0077c20 */ /* 0x008fe40008400000 */
[----:B------:R-:W2:Y:S04]  /*37d80*/  LDL.LU R208, [R1+0x5e8] ;  /* 0x0005e80001d07983 */ /* 0x000ea80000300800 */
[----:B------:R-:W3:Y:S04]  /*37d90*/  LDL.LU R209, [R1+0x5ec] ;  /* 0x0005ec0001d17983 */ /* 0x000ee80000300800 */
[----:B------:R-:W3:Y:S04]  /*37da0*/  LDL.LU R180, [R1+0x5f0] ;  /* 0x0005f00001b47983 */ /* 0x000ee80000300800 */
[----:B------:R-:W3:Y:S04]  /*37db0*/  LDL.LU R162, [R1+0x5f4] ;  /* 0x0005f40001a27983 */ /* 0x000ee80000300800 */
[----:B------:R-:W3:Y:S04]  /*37dc0*/  LDL.LU R163, [R1+0x5f8] ;  /* 0x0005f80001a37983 */ /* 0x000ee80000300800 */
[----:B------:R-:W3:Y:S04]  /*37dd0*/  LDL.LU R155, [R1+0x5fc] ;  /* 0x0005fc00019b7983 */ /* 0x000ee80000300800 */
[----:B------:R-:W3:Y:S04]  /*37de0*/  LDL.LU R144, [R1+0x600] ;  /* 0x0006000001907983 */ /* 0x000ee80000300800 */
[----:B------:R-:W3:Y:S01]  /*37df0*/  LDL.LU R132, [R1+0x604] ;  /* 0x0006040001847983 */ /* 0x000ee20000300800 */
[----:B------:R-:W-:-:S03]  /*37e00*/  ISETP.LT.OR P6, PT, R26, 0x2a, !P1 ;  /* 0x0000002a1a00780c */ /* 0x000fc60004fc1670 */
[----:B------:R-:W3:Y:S01]  /*37e10*/  LDL.LU R129, [R1+0x608] ;  /* 0x0006080001817983 */ /* 0x000ee20000300800 */
[----:B------:R-:W-:Y:S02]  /*37e20*/  ISETP.LT.OR P3, PT, R26, 0x32, !P1 ;  /* 0x000000321a00780c */ /* 0x000fe40004f61670 */
[----:B------:R-:W-:Y:S01]  /*37e30*/  F2FP.SATFINITE.E4M3.F32.PACK_AB_MERGE_C R7, RZ, R7, RZ ;  /* 0x00000007ff07723e */ /* 0x000fe200048070ff */
[----:B------:R-:W3:Y:S06]  /*37e40*/  LDL.LU R127, [R1+0x60c] ;  /* 0x00060c00017f7983 */ /* 0x000eec0000300800 */
[----:B------:R-:W-:-:S02]  /*37e50*/  @!P6 IADD3 R160, P0, P5, R6, UR8, R3 ;  /* 0x0000000806a0ec10 */ /* 0x000fc4000fd1e003 */
[----:B------:R-:W-:Y:S01]  /*37e60*/  LOP3.LUT P4, RZ, R8, 0x200, RZ, 0xc0, !PT ;  /* 0x0000020008ff7812 */ /* 0x000fe2000788c0ff */
[----:B------:R0:W-:Y:S01]  /*37e70*/  @!P2 STG.E.U8 desc[UR14][R178.64+0xb9], R7 ;  /* 0x0000b907b200a986 */ /* 0x0001e2000c10110e */
[--C-:B------:R-:W-:Y:S02]  /*37e80*/  @!P6 IADD3.X R164, R29, UR7, R0.reuse, P0, P5 ;  /* 0x000000071da4ec10 */ /* 0x100fe400087ea400 */
[C---:B------:R-:W-:Y:S01]  /*37e90*/  ISETP.LT.OR P6, PT, R26.reuse, 0x31, !P1 ;  /* 0x000000311a00780c */ /* 0x040fe20004fc1670 */
[----:B------:R-:W3:Y:S01]  /*37ea0*/  LDL.LU R122, [R1+0x610] ;  /* 0x00061000017a7983 */ /* 0x000ee20000300800 */
[----:B------:R-:W-:Y:S02]  /*37eb0*/  ISETP.LT.OR P2, PT, R26, 0x39, !P1 ;  /* 0x000000391a00780c */ /* 0x000fe40004f41670 */
[----:B------:R-:W-:Y:S01]  /*37ec0*/  LOP3.LUT R5, R5, 0x7fffffff, RZ, 0xc0, !PT ;  /* 0x7fffffff05057812 */ /* 0x000fe200078ec0ff */
[----:B------:R-:W3:Y:S04]  /*37ed0*/  LDL.LU R167, [R1+0x614] ;  /* 0x0006140001a77983 */ /* 0x000ee80000300800 */
[----:B------:R-:W1:Y:S01]  /*37ee0*/  @!P4 LDC.64 R12, c[0x0][0x5c0] ;  /* 0x00017000ff0ccb82 */ /* 0x000e620000000a00 */
[----:B------:R-:W3:Y:S03]  /*37ef0*/  LDL.LU R111, [R1+0x618] ;  /* 0x00061800016f7983 */ /* 0x000ee60000300800 */
[C-C-:B------:R-:W-:Y:S01]  /*37f00*/  @!P6 IADD3 R184, P0, P5, R6.reuse, UR8, R3.reuse ;  /* 0x0000000806b8ec10 */ /* 0x140fe2000fd1e003 */
[----:B------:R-:W3:Y:S03]  /*37f10*/  LDL.LU R51, [R1+0x61c] ;  /* 0x00061c0001337983 */ /* 0x000ee60000300800 */
[----:B------:R-:W-:Y:S01]  /*37f20*/  @!P6 IADD3.X R188, R29, UR7, R0, P0, P5 ;  /* 0x000000071dbcec10 */ /* 0x000fe200087ea400 */
[----:B------:R-:W3:Y:S01]  /*37f30*/  LDL.LU R166, [R1+0x620] ;  /* 0x0006200001a67983 */ /* 0x000ee20000300800 */
[----:B------:R-:W-:-:S04]  /*37f40*/  @!P3 IADD3 R185, P0, P5, R6, UR8, R3 ;  /* 0x0000000806b9bc10 */ /* 0x000fc8000fd1e003 */
[----:B------:R-:W-:Y:S02]  /*37f50*/  @!P3 IADD3.X R189, R29, UR7, R0, P0, P5 ;  /* 0x000000071dbdbc10 */ /* 0x000fe400087ea400 */
[----:B------:R-:W-:Y:S02]  /*37f60*/  LOP3.LUT P3, RZ, R10, 0x200, RZ, 0xc0, !PT ;  /* 0x000002000aff7812 */ /* 0x000fe4000786c0ff */
[----:B0-----:R-:W-:-:S04]  /*37f70*/  @!P2 IADD3 R178, P0, P5, R6, UR8, R3 ;  /* 0x0000000806b2ac10 */ /* 0x001fc8000fd1e003 */
[----:B------:R-:W-:Y:S02]  /*37f80*/  @!P2 IADD3.X R192, R29, UR7, R0, P0, P5 ;  /* 0x000000071dc0ac10 */ /* 0x000fe400087ea400 */
[----:B------:R-:W-:-:S05]  /*37f90*/  LOP3.LUT P2, RZ, R8, 0x4000000, RZ, 0xc0, !PT ;  /* 0x0400000008ff7812 */ /* 0x000fca000784c0ff */
[----:B------:R-:W-:-:S04]  /*37fa0*/  @P3 LOP3.LUT R5, R5, 0x80000000, RZ, 0xfc, !PT ;  /* 0x8000000005053812 */ /* 0x000fc800078efcff */
[----:B------:R-:W-:-:S04]  /*37fb0*/  LOP3.LUT R5, R5, 0xbfffffff, RZ, 0xc0, !PT ;  /* 0xbfffffff05057812 */ /* 0x000fc800078ec0ff */
[----:B------:R-:W-:Y:S02]  /*37fc0*/  @P2 LOP3.LUT R5, R5, 0x40000000, RZ, 0xfc, !PT ;  /* 0x4000000005052812 */ /* 0x000fe400078efcff */
[----:B------:R-:W-:Y:S02]  /*37fd0*/  LOP3.LUT P2, RZ, R8, 0x400, RZ, 0xc0, !PT ;  /* 0x0000040008ff7812 */ /* 0x000fe4000784c0ff */
[----:B-1----:R-:W-:Y:S02]  /*37fe0*/  @!P4 IADD3 R12, P0, R53, R12, RZ ;  /* 0x0000000c350cc210 */ /* 0x002fe40007f1e0ff */
[----:B------:R-:W-:-:S03]  /*37ff0*/  ISETP.LT.OR P3, PT, R26, 0x3a, !P1 ;  /* 0x0000003a1a00780c */ /* 0x000fc60004f61670 */
[----:B------:R-:W-:Y:S02]  /*38000*/  @!P4 IMAD.X R13, R64, 0x1, R13, P0 ;  /* 0x00000001400dc824 */ /* 0x000fe400000e060d */
[----:B----4-:R-:W-:-:S05]  /*38010*/  FMUL R7, R204, UR20 ;  /* 0x00000014cc077c20 */ /* 0x010fca0008400000 */
[----:B------:R-:W-:-:S05]  /*38020*/  F2FP.SATFINITE.E4M3.F32.PACK_AB_MERGE_C R7, RZ, R7, RZ ;  /* 0x00000007ff07723e */ /* 0x000fca00048070ff */
[----:B------:R0:W-:Y:S01]  /*38030*/  @!P4 STG.E.U8 desc[UR14][R12.64+0xb8], R7 ;  /* 0x0000b8070c00c986 */ /* 0x0001e2000c10110e */
[----:B------:R-:W-:Y:S01]  /*38040*/  @!P3 IADD3 R179, P0, P5, R6, UR8, R3 ;  /* 0x0000000806b3bc10 */ /* 0x000fe2000fd1e003 */
[----:B0-----:R-:W0:Y:S03]  /*38050*/  @!P2 LDC.64 R12, c[0x0][0x5c0] ;  /* 0x00017000ff0cab82 */ /* 0x001e260000000a00 */
[----:B------:R-:W-:Y:S02]  /*38060*/  @!P3 IADD3.X R200, R29, UR7, R0, P0, P5 ;  /* 0x000000071dc8bc10 */ /* 0x000fe400087ea400 */
[----:B------:R-:W-:-:S13]  /*38070*/  ISETP.LT.OR P3, PT, R26, 0x41, !P1 ;  /* 0x000000411a00780c */ /* 0x000fda0004f61670 */
[----:B------:R-:W-:-:S04]  /*38080*/  @!P3 IADD3 R201, P5, P6, R6, UR8, R3 ;  /* 0x0000000806c9bc10 */ /* 0x000fc8000febe003 */
[----:B------:R-:W-:Y:S02]  /*38090*/  @!P3 IADD3.X R203, R29, UR7, R0, P5, P6 ;  /* 0x000000071dcbbc10 */ /* 0x000fe4000afec400 */
[----:B0-----:R-:W-:Y:S02]  /*380a0*/  @!P2 IADD3 R12, P0, R71, R12, RZ ;  /* 0x0000000c470ca210 */ /* 0x001fe40007f1e0ff */
[----:B------:R-:W-:-:S03]  /*380b0*/  ISETP.LT.OR P6, PT, R26, 0x42, !P1 ;  /* 0x000000421a00780c */ /* 0x000fc60004fc1670 */
[----:B------:R-:W-:Y:S01]  /*380c0*/  @!P2 IMAD.X R13, R77, 0x1, R13, P0 ;  /* 0x000000014d0da824 */ /* 0x000fe200000e060d */
[----:B------:R-:W-:-:S09]  /*380d0*/  LOP3.LUT P3, RZ, R5, 0x80000000, RZ, 0xc0, !PT ;  /* 0x8000000005ff7812 */ /* 0x000fd2000786c0ff */
[----:B------:R-:W-:-:S04]  /*380e0*/  @!P6 IADD3 R193, P0, P5, R6, UR8, R3 ;  /* 0x0000000806c1ec10 */ /* 0x000fc8000fd1e003 */
[----:B------:R-:W-:Y:S02]  /*380f0*/  @!P6 IADD3.X R202, R29, UR7, R0, P0, P5 ;  /* 0x000000071dcaec10 */ /* 0x000fe400087ea400 */
[----:B------:R-:W-:Y:S02]  /*38100*/  ISETP.LT.OR P6, PT, R26, 0x49, !P1 ;  /* 0x000000491a00780c */ /* 0x000fe40004fc1670 */
[----:B------:R-:W-:-:S11]  /*38110*/  LOP3.LUT P4, RZ, R8, 0x1000, RZ, 0xc0, !PT ;  /* 0x0000100008ff7812 */ /* 0x000fd6000788c0ff */
[----:B------:R-:W-:Y:S01]  /*38120*/  @!P6 IADD3 R204, P0, P5, R6, UR8, R3 ;  /* 0x0000000806ccec10 */ /* 0x000fe2000fd1e003 */
[----:B--2---:R-:W-:-:S05]  /*38130*/  FMUL R7, R208, UR20 ;  /* 0x00000014d0077c20 */ /* 0x004fca0008400000 */
[----:B------:R-:W-:-:S05]  /*38140*/  F2FP.SATFINITE.E4M3.F32.PACK_AB_MERGE_C R7, RZ, R7, RZ ;  /* 0x00000007ff07723e */ /* 0x000fca00048070ff */
[----:B------:R3:W-:Y:S01]  /*38150*/  @!P2 STG.E.U8 desc[UR14][R12.64+0xb9], R7 ;  /* 0x0000b9070c00a986 */ /* 0x0007e2000c10110e */
[----:B------:R-:W-:Y:S01]  /*38160*/  LOP3.LUT P2, RZ, R5, 0x40000000, RZ, 0xc0, !PT ;  /* 0x4000000005ff7812 */ /* 0x000fe2000784c0ff */
[----:B---3--:R-:W-:Y:S01]  /*38170*/  FMUL R7, R209, UR20 ;  /* 0x00000014d1077c20 */ /* 0x008fe20008400000 */
[----:B------:R-:W-:Y:S01]  /*38180*/  @!P6 IADD3.X R208, R29, UR7, R0, P0, P5 ;  /* 0x000000071dd0ec10 */ /* 0x000fe200087ea400 */
[----:B------:R-:W0:Y:S03]  /*38190*/  @!P4 LDC.64 R12, c[0x0][0x5c0] ;  /* 0x00017000ff0ccb82 */ /* 0x000e260000000a00 */
[----:B------:R-:W-:-:S05]  /*381a0*/  F2FP.SATFINITE.E4M3.F32.PACK_AB_MERGE_C R7, RZ, R7, RZ ;  /* 0x00000007ff07723e */ /* 0x000fca00048070ff */
[----:B------:R1:W-:Y:S01]  /*381b0*/  @!P3 STG.E.U8 desc[UR14][R186.64+0xc0], R7 ;  /* 0x0000c007ba00b986 */ /* 0x0003e2000c10110e */
[----:B------:R-:W-:Y:S01]  /*381c0*/  ISETP.LT.OR P3, PT, R26, 0x4a, !P1 ;  /* 0x0000004a1a00780c */ /* 0x000fe20004f61670 */
[----:B-1----:R-:W-:-:S05]  /*381d0*/  FMUL R7, R180, UR20 ;  /* 0x00000014b4077c20 */ /* 0x002fca0008400000 */
[----:B------:R-:W-:-:S05]  /*381e0*/  F2FP.SATFINITE.E4M3.F32.PACK_AB_MERGE_C R7, RZ, R7, RZ ;  /* 0x00000007ff07723e */ /* 0x000fca00048070ff */
[----:B------:R1:W-:Y:S01]  /*381f0*/  @!P2 STG.E.U8 desc[UR14][R174.64+0xc1], R7 ;  /* 0x0000c107ae00a986 */ /* 0x0003e2000c10110e */
[----:B------:R-:W-:Y:S02]  /*38200*/  ISETP.LT.OR P2, PT, R26, 0x51, !P1 ;  /* 0x000000511a00780c */ /* 0x000fe40004f41670 */
[----:B------:R-:W-:-:S04]  /*38210*/  @!P3 IADD3 R209, P0, P5, R6, UR8, R3 ;  /* 0x0000000806d1bc10 */ /* 0x000fc8000fd1e003 */
[----:B------:R-:W-:-:S07]  /*38220*/  @!P3 IADD3.X R205, R29, UR7, R0, P0, P5 ;  /* 0x000000071dcdbc10 */ /* 0x000fce00087ea400 */
[----:B------:R-:W-:-:S04]  /*38230*/  @!P2 IADD3 R168, P0, P5, R6, UR8, R3 ;  /* 0x0000000806a8ac10 */ /* 0x000fc8000fd1e003 */
[----:B------:R-:W-:Y:S02]  /*38240*/  @!P2 IADD3.X R180, R29, UR7, R0, P0, P5 ;  /* 0x000000071db4ac10 */ /* 0x000fe400087ea400 */
[----:B------:R-:W-:Y:S02]  /*38250*/  LOP3.LUT P2, RZ, R10, 0x4000, RZ, 0xc0, !PT ;  /* 0x000040000aff7812 */ /* 0x000fe4000784c0ff */
[----:B------:R-:W-:Y:S01]  /*38260*/  LOP3.LUT R5, R5, 0xdfffffff, RZ, 0xc0, !PT ;  /* 0xdfffffff05057812 */ /* 0x000fe200078ec0ff */
[----:B-1----:R-:W-:Y:S01]  /*38270*/  FMUL R7, R162, UR20 ;  /* 0x00000014a2077c20 */ /* 0x002fe20008400000 */
[----:B0-----:R-:W-:-:S09]  /*38280*/  @!P4 IADD3 R12, P0, R70, R12, RZ ;  /* 0x0000000c460cc210 */ /* 0x001fd20007f1e0ff */
[----:B------:R-:W-:Y:S02]  /*38290*/  @P2 LOP3.LUT R5, R5, 0x20000000, RZ, 0xfc, !PT ;  /* 0x2000000005052812 */ /* 0x000fe400078efcff */
[----:B------:R-:W-:Y:S01]  /*382a0*/  LOP3.LUT P2, RZ, R8, 0x800, RZ, 0xc0, !PT ;  /* 0x0000080008ff7812 */ /* 0x000fe2000784c0ff */
[----:B------:R-:W-:Y:S01]  /*382b0*/  @!P4 IMAD.X R13, R76, 0x1, R13, P0 ;  /* 0x000000014c0dc824 */ /* 0x000fe200000e060d */
[----:B------:R-:W-:-:S05]  /*382c0*/  F2FP.SATFINITE.E4M3.F32.PACK_AB_MERGE_C R7, RZ, R7, RZ ;  /* 0x00000007ff07723e */ /* 0x000fca00048070ff */
[----:B------:R0:W-:Y:S01]  /*382d0*/  @!P4 STG.E.U8 desc[UR14][R12.64+0xc0], R7 ;  /* 0x0000c0070c00c986 */ /* 0x0001e2000c10110e */
[----:B------:R-:W-:-:S05]  /*382e0*/  ISETP.LT.OR P3, PT, R26, 0x52, !P1 ;  /* 0x000000521a00780c */ /* 0x000fca0004f61670 */
[----:B0-----:R-:W0:Y:S08]  /*382f0*/  @!P2 LDC.64 R12, c[0x0][0x5c0] ;  /* 0x00017000ff0cab82 */ /* 0x001e300000000a00 */
[----:B------:R-:W-:Y:S01]  /*38300*/  @!P3 IADD3 R181, P0, P5, R6, UR8, R3 ;  /* 0x0000000806b5bc10 */ /* 0x000fe2000fd1e003 */
[----:B------:R-:W-:-:S03]  /*38310*/  FMUL R7, R163, UR20 ;  /* 0x00000014a3077c20 */ /* 0x000fc60008400000 */
[----:B------:R-:W-:Y:S02]  /*38320*/  @!P3 IADD3.X R169, R29, UR7, R0, P0, P5 ;  /* 0x000000071da9bc10 */ /* 0x000fe400087ea400 */
[----:B------:R-:W-:Y:S02]  /*38330*/  F2FP.SATFINITE.E4M3.F32.PACK_AB_MERGE_C R7, RZ, R7, RZ ;  /* 0x00000007ff07723e */ /* 0x000fe400048070ff */
[----:B------:R-:W-:Y:S02]  /*38340*/  ISETP.LT.OR P4, PT, R26, 0x59, !P1 ;  /* 0x000000591a00780c */ /* 0x000fe40004f81670 */
[----:B0-----:R-:W-:-:S05]  /*38350*/  @!P2 IADD3 R12, P0, R52, R12, RZ ;  /* 0x0000000c340ca210 */ /* 0x001fca0007f1e0ff */
[----:B------:R-:W-:-:S05]  /*38360*/  @!P2 IMAD.X R13, R69, 0x1, R13, P0 ;  /* 0x00000001450da824 */ /* 0x000fca00000e060d */
[----:B------:R0:W-:Y:S01]  /*38370*/  @!P2 STG.E.U8 desc[UR14][R12.64+0xc1], R7 ;  /* 0x0000c1070c00a986 */ /* 0x0001e2000c10110e */
[----:B------:R-:W-:Y:S02]  /*38380*/  ISETP.LT.OR P2, PT, R26, 0x5a, !P1 ;  /* 0x0000005a1a00780c */ /* 0x000fe40004f41670 */
[----:B------:R-:W-:-:S04]  /*38390*/  @!P4 IADD3 R156, P5, P6, R6, UR8, R3 ;  /* 0x00000008069ccc10 */ /* 0x000fc8000febe003 */
[----:B------:R-:W-:-:S07]  /*383a0*/  @!P4 IADD3.X R162, R29, UR7, R0, P5, P6 ;  /* 0x000000071da2cc10 */ /* 0x000fce000afec400 */
[----:B------:R-:W-:-:S04]  /*383b0*/  @!P2 IADD3 R163, P0, P5, R6, UR8, R3 ;  /* 0x0000000806a3ac10 */ /* 0x000fc8000fd1e003 */
[----:B------:R-:W-:Y:S02]  /*383c0*/  @!P2 IADD3.X R157, R29, UR7, R0, P0, P5 ;  /* 0x000000071d9dac10 */ /* 0x000fe400087ea400 */
[----:B------:R-:W-:Y:S02]  /*383d0*/  ISETP.LT.OR P2, PT, R26, 0x61, !P1 ;  /* 0x000000611a00780c */ /* 0x000fe40004f41670 */
[----:B------:R-:W-:Y:S01]  /*383e0*/  LOP3.LUT P6, RZ, R10, 0x10000, RZ, 0xc0, !PT ;  /* 0x000100000aff7812 */ /* 0x000fe200078cc0ff */
[----:B0-----:R-:W-:Y:S01]  /*383f0*/  FMUL R7, R155, UR20 ;  /* 0x000000149b077c20 */ /* 0x001fe20008400000 */
[----:B------:R-:W-:-:S04]  /*38400*/  LOP3.LUT P3, RZ, R8, 0x2000, RZ, 0xc0, !PT ;  /* 0x0000200008ff7812 */ /* 0x000fc8000786c0ff */
[----:B------:R-:W-:-:S05]  /*38410*/  F2FP.SATFINITE.E4M3.F32.PACK_AB_MERGE_C R7, RZ, R7, RZ ;  /* 0x00000007ff07723e */ /* 0x000fca00048070ff */
[----:B------:R-:W-:-:S04]  /*38420*/  @!P2 IADD3 R148, P0, P5, R6, UR8, R3 ;  /* 0x000000080694ac10 */ /* 0x000fc8000fd1e003 */
[----:B------:R-:W-:Y:S01]  /*38430*/  @!P2 IADD3.X R154, R29, UR7, R0, P0, P5 ;  /* 0x000000071d9aac10 */ /* 0x000fe200087ea400 */
[----:B------:R-:W0:Y:S01]  /*38440*/  @!P3 LDC.64 R12, c[0x0][0x5c0] ;  /* 0x00017000ff0cbb82 */ /* 0x000e220000000a00 */
[----:B------:R-:W-:Y:S01]  /*38450*/  LOP3.LUT P2, RZ, R5, 0x20000000, RZ, 0xc0, !PT ;  /* 0x2000000005ff7812 */ /* 0x000fe2000784c0ff */
[----:B------:R1:W-:Y:S01]  /*38460*/  @!P6 STG.E.U8 desc[UR14][R194.64+0xc8], R7 ;  /* 0x0000c807c200e986 */ /* 0x0003e2000c10110e */
[----:B------:R-:W-:Y:S01]  /*38470*/  ISETP.LT.OR P6, PT, R26, 0x62, !P1 ;  /* 0x000000621a00780c */ /* 0x000fe20004fc1670 */
[----:B-1----:R-:W-:-:S05]  /*38480*/  FMUL R7, R144, UR20 ;  /* 0x0000001490077c20 */ /* 0x002fca0008400000 */
[----:B------:R-:W-:-:S05]  /*38490*/  F2FP.SATFINITE.E4M3.F32.PACK_AB_MERGE_C R7, RZ, R7, RZ ;  /* 0x00000007ff07723e */ /* 0x000fca00048070ff */
[----:B------:R1:W-:Y:S01]  /*384a0*/  @!P2 STG.E.U8 desc[UR14][R172.64+0xc9], R7 ;  /* 0x0000c907ac00a986 */ /* 0x0003e2000c10110e */
[----:B------:R-:W-:Y:S02]  /*384b0*/  ISETP.LT.OR P2, PT, R26, 0x69, !P1 ;  /* 0x000000691a00780c */ /* 0x000fe40004f41670 */
[----:B------:R-:W-:-:S04]  /*384c0*/  @!P6 IADD3 R155, P0, P5, R6, UR8, R3 ;  /* 0x00000008069bec10 */ /* 0x000fc8000fd1e003 */
[----:B------:R-:W-:Y:S02]  /*384d0*/  @!P6 IADD3.X R149, R29, UR7, R0, P0, P5 ;  /* 0x000000071d95ec10 */ /* 0x000fe400087ea400 */
[----:B------:R-:W-:-:S05]  /*384e0*/  LOP3.LUT P4, RZ, R8, 0x1, RZ, 0xc0, !PT ;  /* 0x0000000108ff7812 */ /* 0x000fca000788c0ff */
[----:B------:R-:W-:Y:S01]  /*384f0*/  @!P2 IADD3 R138, P0, P5, R6, UR8, R3 ;  /* 0x00000008068aac10 */ /* 0x000fe2000fd1e003 */
[----:B-1----:R-:W-:-:S03]  /*38500*/  FMUL R7, R132, UR20 ;  /* 0x0000001484077c20 */ /* 0x002fc60008400000 */
[----:B------:R-:W-:Y:S02]  /*38510*/  @!P2 IADD3.X R144, R29, UR7, R0, P0, P5 ;  /* 0x000000071d90ac10 */ /* 0x000fe400087ea400 */
[----:B0-----:R-:W-:Y:S02]  /*38520*/  @!P3 IADD3 R12, P0, R50, R12, RZ ;  /* 0x0000000c320cb210 */ /* 0x001fe40007f1e0ff */
[----:B------:R-:W-:-:S03]  /*38530*/  F2FP.SATFINITE.E4M3.F32.PACK_AB_MERGE_C R7, RZ, R7, RZ ;  /* 0x00000007ff07723e */ /* 0x000fc600048070ff */
[----:B------:R-:W-:-:S05]  /*38540*/  @!P3 IMAD.X R13, R68, 0x1, R13, P0 ;  /* 0x00000001440db824 */ /* 0x000fca00000e060d */
[----:B------:R0:W-:Y:S01]  /*38550*/  @!P3 STG.E.U8 desc[UR14][R12.64+0xc8], R7 ;  /* 0x0000c8070c00b986 */ /* 0x0001e2000c10110e */
[----:B------:R-:W-:Y:S01]  /*38560*/  ISETP.LT.OR P6, PT, R26, 0x6a, !P1 ;  /* 0x0000006a1a00780c */ /* 0x000fe20004fc1670 */
[----:B0-----:R-:W0:-:S12]  /*38570*/  @!P4 LDC.64 R12, c[0x0][0x5c0] ;  /* 0x00017000ff0ccb82 */ /* 0x001e180000000a00 */
        /* <DEDUP_REMOVED lines=15> */
[----:B0-----:R-:W-:-:S10]  /*38670*/  FMUL R7, R127, UR20 ;  /* 0x000000147f077c20 */ /* 0x001fd40008400000 */
[----:B------:R-:W-:-:S04]  /*38680*/  @!P4 IADD3 R124, P0, P5, R6, UR8, R3 ;  /* 0x00000008067ccc10 */ /* 0x000fc8000fd1e003 */
[----:B------:R-:W-:Y:S02]  /*38690*/  @!P4 IADD3.X R126, R29, UR7, R0, P0, P5 ;  /* 0x000000071d7ecc10 */ /* 0x000fe400087ea400 */
[----:B------:R-:W-:Y:S02]  /*386a0*/  LOP3.LUT P4, RZ, R5, 0x8000000, RZ, 0xc0, !PT ;  /* 0x0800000005ff7812 */ /* 0x000fe4000788c0ff */
[----:B------:R-:W-:Y:S02]  /*386b0*/  F2FP.SATFINITE.E4M3.F32.PACK_AB_MERGE_C R7, RZ, R7, RZ ;  /* 0x00000007ff07723e */ /* 0x000fe400048070ff */
[----:B------:R-:W-:-:S03]  /*386c0*/  LOP3.LUT P2, RZ, R8, 0x8000000, RZ, 0xc0, !PT ;  /* 0x0800000008ff7812 */ /* 0x000fc6000784c0ff */
[----:B------:R0:W-:Y:S01]  /*386d0*/  @!P6 STG.E.U8 desc[UR14][R176.64+0xd0], R7 ;  /* 0x0000d007b000e986 */ /* 0x0001e2000c10110e */
[----:B------:R-:W-:-:S05]  /*386e0*/  ISETP.LT.OR P6, PT, R26, 0x7a, !P1 ;  /* 0x0000007a1a00780c */ /* 0x000fca0004fc1670 */
[----:B------:R-:W1:Y:S01]  /*386f0*/  @!P4 LDC.64 R12, c[0x0][0x5c0] ;  /* 0x00017000ff0ccb82 */ /* 0x000e620000000a00 */
[----:B0-----:R-:W-:-:S05]  /*38700*/  FMUL R7, R122, UR20 ;  /* 0x000000147a077c20 */ /* 0x001fca0008400000 */
[----:B------:R-:W-:-:S05]  /*38710*/  F2FP.SATFINITE.E4M3.F32.PACK_AB_MERGE_C R7, RZ, R7, RZ ;  /* 0x00000007ff07723e */ /* 0x000fca00048070ff */
[----:B------:R0:W-:Y:S01]  /*38720*/  @!P2 STG.E.U8 desc[UR14][R170.64+0xd1], R7 ;  /* 0x0000d107aa00a986 */ /* 0x0001e2000c10110e */
[----:B------:R-:W-:Y:S02]  /*38730*/  ISETP.LT.OR P2, PT, R26, 0x81, !P1 ;  /* 0x000000811a00780c */ /* 0x000fe40004f41670 */
[----:B------:R-:W-:-:S04]  /*38740*/  @!P6 IADD3 R127, P0, P5, R6, UR8, R3 ;  /* 0x00000008067fec10 */ /* 0x000fc8000fd1e003 */
[----:B------:R-:W-:Y:S02]  /*38750*/  @!P6 IADD3.X R125, R29, UR7, R0, P0, P5 ;  /* 0x000000071d7dec10 */ /* 0x000fe400087ea400 */
[----:B------:R-:W-:-:S05]  /*38760*/  LOP3.LUT P3, RZ, R5, 0x10000000, RZ, 0xc0, !PT ;  /* 0x1000000005ff7812 */ /* 0x000fca000786c0ff */
[----:B------:R-:W-:Y:S01]  /*38770*/  @!P2 IADD3 R120, P0, P5, R6, UR8, R3 ;  /* 0x000000080678ac10 */ /* 0x000fe2000fd1e003 */
[----:B0-----:R-:W-:Y:S01]  /*38780*/  FMUL R7, R167, UR20 ;  /* 0x00000014a7077c20 */ /* 0x001fe20008400000 */
[----:B------:R-:W-:Y:S01]  /*38790*/  ISETP.LT.OR P6, PT, R26, 0x82, !P1 ;  /* 0x000000821a00780c */ /* 0x000fe20004fc1670 */
[----:B------:R-:W2:Y:S01]  /*387a0*/  LDL.LU R167, [R1+0x624] ;  /* 0x0006240001a77983 */ /* 0x000ea20000300800 */
[----:B------:R-:W-:Y:S02]  /*387b0*/  @!P2 IADD3.X R122, R29, UR7, R0, P0, P5 ;  /* 0x000000071d7aac10 */ /* 0x000fe400087ea400 */
[----:B-1----:R-:W-:Y:S02]  /*387c0*/  @!P4 IADD3 R12, P0, R58, R12, RZ ;  /* 0x0000000c3a0cc210 */ /* 0x002fe40007f1e0ff */
[----:B------:R-:W-:-:S03]  /*387d0*/  F2FP.SATFINITE.E4M3.F32.PACK_AB_MERGE_C R7, RZ, R7, RZ ;  /* 0x00000007ff07723e */ /* 0x000fc600048070ff */
[----:B------:R-:W-:Y:S01]  /*387e0*/  @!P4 IMAD.X R13, R75, 0x1, R13, P0 ;  /* 0x000000014b0dc824 */ /* 0x000fe200000e060d */
[----:B------:R-:W-:-:S04]  /*387f0*/  LOP3.LUT P2, RZ, R10, 0x2000000, RZ, 0xc0, !PT ;  /* 0x020000000aff7812 */ /* 0x000fc8000784c0ff */
[----:B------:R0:W-:Y:S01]  /*38800*/  @!P4 STG.E.U8 desc[UR14][R12.64+0xd0], R7 ;  /* 0x0000d0070c00c986 */ /* 0x0001e2000c10110e */
[----:B------:R-:W-:Y:S01]  /*38810*/  LOP3.LUT R5, R5, 0xfbffffff, RZ, 0xc0, !PT ;  /* 0xfbffffff05057812 */ /* 0x000fe200078ec0ff */
[----:B0-----:R-:W0:Y:S07]  /*38820*/  @!P3 LDC.64 R12, c[0x0][0x5c0] ;  /* 0x00017000ff0cbb82 */ /* 0x001e2e0000000a00 */
[----:B------:R-:W-:Y:S02]  /*38830*/  @P2 LOP3.LUT R5, R5, 0x4000000, RZ, 0xfc, !PT ;  /* 0x0400000005052812 */ /* 0x000fe400078efcff */
[----:B------:R-:W-:-:S02]  /*38840*/  ISETP.LT.OR P2, PT, R26, 0x89, !P1 ;  /* 0x000000891a00780c */ /* 0x000fc40004f41670 */
[----:B------:R-:W-:Y:S01]  /*38850*/  @!P6 IADD3 R123, P0, P5, R6, UR8, R3 ;  /* 0x00000008067bec10 */ /* 0x000fe2000fd1e003 */
[----:B------:R-:W-:-:S03]  /*38860*/  FMUL R7, R111, UR20 ;  /* 0x000000146f077c20 */ /* 0x000fc60008400000 */
[----:B------:R-:W-:Y:S02]  /*38870*/  @!P6 IADD3.X R121, R29, UR7, R0, P0, P5 ;  /* 0x000000071d79ec10 */ /* 0x000fe400087ea400 */
[----:B------:R-:W-:-:S05]  /*38880*/  F2FP.SATFINITE.E4M3.F32.PACK_AB_MERGE_C R7, RZ, R7, RZ ;  /* 0x00000007ff07723e */ /* 0x000fca00048070ff */
[----:B------:R-:W-:Y:S02]  /*38890*/  @!P2 IADD3 R177, P4, P5, R6, UR8, R3 ;  /* 0x0000000806b1ac10 */ /* 0x000fe4000fd9e003 */
[----:B0-----:R-:W-:Y:S02]  /*388a0*/  @!P3 IADD3 R12, P0, R84, R12, RZ ;  /* 0x0000000c540cb210 */ /* 0x001fe40007f1e0ff */
[----:B------:R-:W-:-:S03]  /*388b0*/  @!P2 IADD3.X R195, R29, UR7, R0, P4, P5 ;  /* 0x000000071dc3ac10 */ /* 0x000fc6000a7ea400 */
[----:B------:R-:W-:Y:S01]  /*388c0*/  @!P3 IMAD.X R13, R86, 0x1, R13, P0 ;  /* 0x00000001560db824 */ /* 0x000fe200000e060d */
[----:B------:R-:W-:-:S04]  /*388d0*/  LOP3.LUT P5, RZ, R10, 0x4000000, RZ, 0xc0, !PT ;  /* 0x040000000aff7812 */ /* 0x000fc800078ac0ff */
[----:B------:R0:W-:Y:S02]  /*388e0*/  @!P3 STG.E.U8 desc[UR14][R12.64+0xd1], R7 ;  /* 0x0000d1070c00b986 */ /* 0x0001e4000c10110e */
[----:B0-----:R-:W-:-:S05]  /*388f0*/  FMUL R7, R51, UR20 ;  /* 0x0000001433077c20 */ /* 0x001fca0008400000 */
[----:B------:R-:W-:-:S05]  /*38900*/  F2FP.SATFINITE.E4M3.F32.PACK_AB_MERGE_C R7, RZ, R7, RZ ;  /* 0x00000007ff07723e */ /* 0x000fca00048070ff */
[----:B------:R0:W-:Y:S02]  /*38910*/  @!P5 STG.E.U8 desc[UR14][R198.64+0xd8], R7 ;  /* 0x0000d807c600d986 */ /* 0x0001e4000c10110e */
[----:B0-----:R-:W-:Y:S02]  /*38920*/  FMUL R7, R166, UR20 ;  /* 0x00000014a6077c20 */ /* 0x001fe40008400000 */
[----:B------:R-:W3:Y:S04]  /*38930*/  LDL.LU R166, [R1+0x628] ;  /* 0x0006280001a67983 */ /* 0x000ee80000300800 */
[----:B------:R-:W4:Y:S04]  /*38940*/  LDL.LU R59, [R1+0x62c] ;  /* 0x00062c00013b7983 */ /* 0x000f280000300800 */
[----:B------:R-:W4:Y:S01]  /*38950*/  LDL.LU R51, [R1+0x630] ;  /* 0x0006300001337983 */ /* 0x000f220000300800 */
[----:B------:R-:W-:-:S02]  /*38960*/  ISETP.LT.OR P4, PT, R26, 0x8a, !P1 ;  /* 0x0000008a1a00780c */ /* 0x000fc40004f81670 */
[----:B------:R-:W-:Y:S01]  /*38970*/  LOP3.LUT P2, RZ, R5, 0x4000000, RZ, 0xc0, !PT ;  /* 0x0400000005ff7812 */ /* 0x000fe2000784c0ff */
[----:B------:R-:W4:Y:S10]  /*38980*/  LDL.LU R66, [R1+0x634] ;  /* 0x0006340001427983 */ /* 0x000f340000300800 */
[----:B------:R-:W-:-:S04]  /*38990*/  @!P4 IADD3 R172, P0, P3, R6, UR8, R3 ;  /* 0x0000000806accc10 */ /* 0x000fc8000fb1e003 */
[----:B------:R-:W-:Y:S02]  /*389a0*/  @!P4 IADD3.X R175, R29, UR7, R0, P0, P3 ;  /* 0x000000071dafcc10 */ /* 0x000fe400087e6400 */
[----:B------:R-:W-:Y:S02]  /*389b0*/  ISETP.LT.OR P4, PT, R26, 0x91, !P1 ;  /* 0x000000911a00780c */ /* 0x000fe40004f81670 */
[----:B------:R-:W-:-:S11]  /*389c0*/  F2FP.SATFINITE.E4M3.F32.PACK_AB_MERGE_C R7, RZ, R7, RZ ;  /* 0x00000007ff07723e */ /* 0x000fd600048070ff */
[----:B------:R-:W-:-:S04]  /*389d0*/  @!P4 IADD3 R186, P0, P3, R6, UR8, R3 ;  /* 0x0000000806bacc10 */ /* 0x000fc8000fb1e003 */
[----:B------:R-:W-:Y:S02]  /*389e0*/  @!P4 IADD3.X R111, R29, UR7, R0, P0, P3 ;  /* 0x000000071d6fcc10 */ /* 0x000fe400087e6400 */
[C---:B------:R-:W-:Y:S01]  /*389f0*/  ISETP.LT.OR P4, PT, R26.reuse, 0x92, !P1 ;  /* 0x000000921a00780c */ /* 0x040fe20004f81670 */
[----:B------:R0:W-:Y:S01]  /*38a00*/  @!P2 STG.E.U8 desc[UR14][R182.64+0xd9], R7 ;  /* 0x0000d907b600a986 */ /* 0x0001e2000c10110e */
[----:B------:R-:W-:Y:S02]  /*38a10*/  ISETP.LT.OR P2, PT, R26, 0x99, !P1 ;  /* 0x000000991a00780c */ /* 0x000fe40004f41670 */
[----:B------:R-:W-:-:S09]  /*38a20*/  LOP3.LUT P6, RZ, R8, 0x8000, RZ, 0xc0, !PT ;  /* 0x0000800008ff7812 */ /* 0x000fd200078cc0ff */
[----:B------:R-:W-:-:S04]  /*38a30*/  @!P4 IADD3 R176, P0, P3, R6, UR8, R3 ;  /* 0x0000000806b0cc10 */ /* 0x000fc8000fb1e003 */
[--C-:B------:R-:W-:Y:S02]  /*38a40*/  @!P4 IADD3.X R194, R29, UR7, R0.reuse, P0, P3 ;  /* 0x000000071dc2cc10 */ /* 0x100fe400087e6400 */
[----:B------:R-:W-:Y:S02]  /*38a50*/  @!P2 IADD3 R174, P0, P3, R6, UR8, R3 ;  /* 0x0000000806aeac10 */ /* 0x000fe4000fb1e003 */
[----:B------:R-:W-:Y:S02]  /*38a60*/  LOP3.LUT P5, RZ, R5, 0x1, RZ, 0xc0, !PT ;  /* 0x0000000105ff7812 */ /* 0x000fe400078ac0ff */
[----:B0-----:R-:W-:Y:S02]  /*38a70*/  @!P2 IADD3.X R182, R29, UR7, R0, P0, P3 ;  /* 0x000000071db6ac10 */ /* 0x001fe400087e6400 */
[----:B------:R-:W-:Y:S02]  /*38a80*/  LOP3.LUT P2, RZ, R10, 0x80000000, RZ, 0xc0, !PT ;  /* 0x800000000aff7812 */ /* 0x000fe4000784c0ff */
[----:B------:R-:W0:Y:S01]  /*38a90*/  @!P6 LDC.64 R10, c[0x0][0x5c0] ;  /* 0x00017000ff0aeb82 */ /* 0x000e220000000a00 */
[----:B------:R-:W-:-:S06]  /*38aa0*/  LOP3.LUT R5, R5, 0xfdffffff, RZ, 0xc0, !PT ;  /* 0xfdffffff05057812 */ /* 0x000fcc00078ec0ff */
[----:B------:R-:W-:-:S04]  /*38ab0*/  @P5 LOP3.LUT R5, R5, 0x2000000, RZ, 0xfc, !PT ;  /* 0x0200000005055812 */ /* 0x000fc800078efcff */
[----:B------:R-:W-:-:S04]  /*38ac0*/  LOP3.LUT R5, R5, 0xfeffffff, RZ, 0xc0, !PT ;  /* 0xfeffffff05057812 */ /* 0x000fc800078ec0ff */
[----:B------:R-:W-:Y:S02]  /*38ad0*/  @P2 LOP3.LUT R5, R5, 0x1000000, RZ, 0xfc, !PT ;  /* 0x0100000005052812 */ /* 0x000fe400078efcff */
[----:B------:R-:W-:Y:S02]  /*38ae0*/  LOP3.LUT P2, RZ, R8, 0x4000, RZ, 0xc0, !PT ;  /* 0x0000400008ff7812 */ /* 0x000fe4000784c0ff */
[----:B0-----:R-:W-:-:S05]  /*38af0*/  @!P6 IADD3 R10, P0, R83, R10, RZ ;  /* 0x0000000a530ae210 */ /* 0x001fca0007f1e0ff */
[----:B------:R-:W-:Y:S01]  /*38b00*/  @!P6 IMAD.X R11, R85, 0x1, R11, P0 ;  /* 0x00000001550be824 */ /* 0x000fe200000e060b */
[----:B------:R-:W-:-:S13]  /*38b10*/  ISETP.LT.OR P4, PT, R26, 0x9a, !P1 ;  /* 0x0000009a1a00780c */ /* 0x000fda0004f81670 */
[----:B------:R-:W-:-:S04]  /*38b20*/  @!P4 IADD3 R171, P0, P3, R6, UR8, R3 ;  /* 0x0000000806abcc10 */ /* 0x000fc8000fb1e003 */
[----:B------:R-:W-:Y:S01]  /*38b30*/  @!P4 IADD3.X R173, R29, UR7, R0, P0, P3 ;  /* 0x000000071dadcc10 */ /* 0x000fe200087e6400 */
[----:B--2---:R-:W-:-:S05]  /*38b40*/  FMUL R7, R167, UR20 ;  /* 0x00000014a7077c20 */ /* 0x004fca0008400000 */
[----:B------:R-:W-:-:S05]  /*38b50*/  F2FP.SATFINITE.E4M3.F32.PACK_AB_MERGE_C R7, RZ, R7, RZ ;  /* 0x00000007ff07723e */ /* 0x000fca00048070ff */
[----:B------:R0:W-:Y:S02]  /*38b60*/  @!P6 STG.E.U8 desc[UR14][R10.64+0xd8], R7 ;  /* 0x0000d8070a00e986 */ /* 0x0001e4000c10110e */
[----:B0-----:R-:W0:Y:S02]  /*38b70*/  @!P2 LDC.64 R10, c[0x0][0x5c0] ;  /* 0x00017000ff0aab82 */ /* 0x001e240000000a00 */
[----:B0-----:R-:W-:-:S05]  /*38b80*/  @!P2 IADD3 R10, P0, R74, R10, RZ ;  /* 0x0000000a4a0aa210 */ /* 0x001fca0007f1e0ff */
[----:B------:R-:W-:Y:S02]  /*38b90*/  @!P2 IMAD.X R11, R82, 0x1, R11, P0 ;  /* 0x00000001520ba824 */ /* 0x000fe400000e060b */
[----:B---3--:R-:W-:-:S05]  /*38ba0*/  FMUL R7, R166, UR20 ;  /* 0x00000014a6077c20 */ /* 0x008fca0008400000 */
[----:B------:R-:W-:-:S05]  /*38bb0*/  F2FP.SATFINITE.E4M3.F32.PACK_AB_MERGE_C R7, RZ, R7, RZ ;  /* 0x00000007ff07723e */ /* 0x000fca00048070ff */
[----:B------:R4:W-:Y:S02]  /*38bc0*/  @!P2 STG.E.U8 desc[UR14][R10.64+0xd9], R7 ;  /* 0x0000d9070a00a986 */ /* 0x0009e4000c10110e */
[----:B----4-:R-:W-:Y:S02]  /*38bd0*/  FMUL R7, R59, UR20 ;  /* 0x000000143b077c20 */ /* 0x010fe40008400000 */
[----:B------:R-:W2:Y:S01]  /*38be0*/  LDL.LU R59, [R1+0x638] ;  /* 0x00063800013b7983 */ /* 0x000ea20000300800 */
[----:B------:R-:W-:-:S03]  /*38bf0*/  ISETP.LT.OR P5, PT, R26, 0xa1, !P1 ;  /* 0x000000a11a00780c */ /* 0x000fc60004fa1670 */
[----:B------:R-:W3:Y:S10]  /*38c00*/  LDL.LU R63, [R1+0x63c] ;  /* 0x00063c00013f7983 */ /* 0x000ef40000300800 */
[----:B------:R-:W-:-:S04]  /*38c10*/  @!P5 IADD3 R167, P3, P4, R6, UR8, R3 ;  /* 0x0000000806a7dc10 */ /* 0x000fc8000fc7e003 */
[----:B------:R-:W-:Y:S02]  /*38c20*/  @!P5 IADD3.X R170, R29, UR7, R0, P3, P4 ;  /* 0x000000071daadc10 */ /* 0x000fe40009fe8400 */
[----:B------:R-:W-:Y:S02]  /*38c30*/  LOP3.LUT P5, RZ, R5, 0x2000000, RZ, 0xc0, !PT ;  /* 0x0200000005ff7812 */ /* 0x000fe400078ac0ff */
[----:B------:R-:W-:-:S11]  /*38c40*/  F2FP.SATFINITE.E4M3.F32.PACK_AB_MERGE_C R7, RZ, R7, RZ ;  /* 0x00000007ff07723e */ /* 0x000fd600048070ff */
[----:B------:R0:W-:Y:S02]  /*38c50*/  @!P5 STG.E.U8 desc[UR14][R196.64+0xe0], R7 ;  /* 0x0000e007c400d986 */ /* 0x0001e4000c10110e */
[----:B0-----:R-:W-:Y:S02]  /*38c60*/  FMUL R7, R51, UR20 ;  /* 0x0000001433077c20 */ /* 0x001fe40008400000 */
[----:B------:R-:W4:Y:S01]  /*38c70*/  LDL.LU R51, [R1+0x640] ;  /* 0x0006400001337983 */ /* 0x000f220000300800 */
[----:B------:R-:W-:Y:S02]  /*38c80*/  ISETP.LT.OR P4, PT, R26, 0xa2, !P1 ;  /* 0x000000a21a00780c */ /* 0x000fe40004f81670 */
[----:B------:R-:W-:-:S11]  /*38c90*/  LOP3.LUT P6, RZ, R9, 0x40, RZ, 0xc0, !PT ;  /* 0x0000004009ff7812 */ /* 0x000fd600078cc0ff */
[----:B------:R-:W-:Y:S02]  /*38ca0*/  @!P4 IADD3 R166, P0, P3, R6, UR8, R3 ;  /* 0x0000000806a6cc10 */ /* 0x000fe4000fb1e003 */
[----:B------:R-:W-:Y:S01]  /*38cb0*/  LOP3.LUT P2, RZ, R5, 0x1000000, RZ, 0xc0, !PT ;  /* 0x0100000005ff7812 */ /* 0x000fe2000784c0ff */
[----:B------:R-:W0:Y:S01]  /*38cc0*/  @!P6 LDC.64 R10, c[0x0][0x5c0] ;  /* 0x00017000ff0aeb82 */ /* 0x000e220000000a00 */
        /* <DEDUP_REMOVED lines=10> */
[----:B------:R-:W-:Y:S02]  /*38d70*/  @!P4 IADD3.X R82, R29, UR7, R0, P0, P3 ;  /* 0x000000071d52cc10 */ /* 0x000fe400087e6400 */
[----:B------:R-:W-:Y:S01]  /*38d80*/  @!P2 IADD3 R77, P0, P3, R6, UR8, R3 ;  /* 0x00000008064dac10 */ /* 0x000fe2000fb1e003 */
[----:B-1----:R-:W-:-:S03]  /*38d90*/  FMUL R7, R66, UR20 ;  /* 0x0000001442077c20 */ /* 0x002fc60008400000 */
[----:B------:R-:W-:Y:S02]  /*38da0*/  @!P2 IADD3.X R76, R29, UR7, R0, P0, P3 ;  /* 0x000000071d4cac10 */ /* 0x000fe400087e6400 */
[----:B0-----:R-:W-:Y:S02]  /*38db0*/  @!P6 IADD3 R10, P0, R17, R10, RZ ;  /* 0x0000000a110ae210 */ /* 0x001fe40007f1e0ff */
[----:B------:R-:W-:Y:S02]  /*38dc0*/  LOP3.LUT R5, R5, 0xff7fffff, RZ, 0xc0, !PT ;  /* 0xff7fffff05057812 */ /* 0x000fe400078ec0ff */
[----:B------:R-:W-:Y:S01]  /*38dd0*/  F2FP.SATFINITE.E4M3.F32.PACK_AB_MERGE_C R7, RZ, R7, RZ ;  /* 0x00000007ff07723e */ /* 0x000fe200048070ff */
[----:B------:R-:W-:Y:S01]  /*38de0*/  @!P6 IMAD.X R11, R81, 0x1, R11, P0 ;  /* 0x00000001510be824 */ /* 0x000fe200000e060b */
[----:B------:R-:W-:-:S04]  /*38df0*/  @P5 LOP3.LUT R5, R5, 0x800000, RZ, 0xfc, !PT ;  /* 0x0080000005055812 */ /* 0x000fc800078efcff */
[----:B------:R0:W-:Y:S01]  /*38e00*/  @!P6 STG.E.U8 desc[UR14][R10.64+0xe0], R7 ;  /* 0x0000e0070a00e986 */ /* 0x0001e2000c10110e */
[C---:B------:R-:W-:Y:S02]  /*38e10*/  LOP3.LUT P2, RZ, R5.reuse, 0x10, RZ, 0xc0, !PT ;  /* 0x0000001005ff7812 */ /* 0x040fe4000784c0ff */
[----:B------:R-:W-:-:S11]  /*38e20*/  LOP3.LUT R5, R5, 0xffbfffff, RZ, 0xc0, !PT ;  /* 0xffbfffff05057812 */ /* 0x000fd600078ec0ff */
[----:B------:R-:W-:Y:S02]  /*38e30*/  @P2 LOP3.LUT R5, R5, 0x400000, RZ, 0xfc, !PT ;  /* 0x0040000005052812 */ /* 0x000fe400078efcff */
[----:B------:R-:W-:Y:S02]  /*38e40*/  LOP3.LUT P2, RZ, R9, 0x80, RZ, 0xc0, !PT ;  /* 0x0000008009ff7812 */ /* 0x000fe4000784c0ff */
[----:B------:R-:W-:-:S11]  /*38e50*/  ISETP.LT.OR P4, PT, R26, 0xb2, !P1 ;  /* 0x000000b21a00780c */ /* 0x000fd60004f81670 */
[----:B0-----:R-:W0:Y:S01]  /*38e60*/  @!P2 LDC.64 R10, c[0x0][0x5c0] ;  /* 0x00017000ff0aab82 */ /* 0x001e220000000a00 */
[----:B------:R-:W-:Y:S02]  /*38e70*/  ISETP.LT.OR P5, PT, R26, 0xb9, !P1 ;  /* 0x000000b91a00780c */ /* 0x000fe40004fa1670 */
[----:B------:R-:W-:-:S04]  /*38e80*/  @!P4 IADD3 R75, P0, P3, R6, UR8, R3 ;  /* 0x00000008064bcc10 */ /* 0x000fc8000fb1e003 */
[----:B------:R-:W-:-:S07]  /*38e90*/  @!P4 IADD3.X R74, R29, UR7, R0, P0, P3 ;  /* 0x000000071d4acc10 */ /* 0x000fce00087e6400 */
[----:B------:R-:W-:Y:S02]  /*38ea0*/  @!P5 IADD3 R71, P3, P4, R6, UR8, R3 ;  /* 0x000000080647dc10 */ /* 0x000fe4000fc7e003 */
[----:B0-----:R-:W-:Y:S02]  /*38eb0*/  @!P2 IADD3 R10, P0, R15, R10, RZ ;  /* 0x0000000a0f0aa210 */ /* 0x001fe40007f1e0ff */
[----:B------:R-:W-:-:S03]  /*38ec0*/  @!P5 IADD3.X R70, R29, UR7, R0, P3, P4 ;  /* 0x000000071d46dc10 */ /* 0x000fc60009fe8400 */
[----:B------:R-:W-:Y:S01]  /*38ed0*/  @!P2 IMAD.X R11, R80, 0x1, R11, P0 ;  /* 0x00000001500ba824 */ /* 0x000fe200000e060b */
[----:B------:R-:W-:Y:S01]  /*38ee0*/  LOP3.LUT P5, RZ, R5, 0x800000, RZ, 0xc0, !PT ;  /* 0x0080000005ff7812 */ /* 0x000fe200078ac0ff */
[----:B--2---:R-:W-:Y:S02]  /*38ef0*/  FMUL R7, R59, UR20 ;  /* 0x000000143b077c20 */ /* 0x004fe40008400000 */
[----:B------:R-:W2:Y:S04]  /*38f00*/  LDL.LU R59, [R1+0x644] ;  /* 0x00064400013b7983 */ /* 0x000ea80000300800 */
[----:B------:R-:W2:Y:S01]  /*38f10*/  LDL.LU R55, [R1+0x648] ;  /* 0x0006480001377983 */ /* 0x000ea20000300800 */
[----:B------:R-:W-:-:S05]  /*38f20*/  F2FP.SATFINITE.E4M3.F32.PACK_AB_MERGE_C R7, RZ, R7, RZ ;  /* 0x00000007ff07723e */ /* 0x000fca00048070ff */
[----:B------:R3:W-:Y:S02]  /*38f30*/  @!P2 STG.E.U8 desc[UR14][R10.64+0xe1], R7 ;  /* 0x0000e1070a00a986 */ /* 0x0007e4000c10110e */
[----:B---3--:R-:W-:-:S05]  /*38f40*/  FMUL R7, R63, UR20 ;  /* 0x000000143f077c20 */ /* 0x008fca0008400000 */
[----:B------:R-:W-:-:S05]  /*38f50*/  F2FP.SATFINITE.E4M3.F32.PACK_AB_MERGE_C R7, RZ, R7, RZ ;  /* 0x00000007ff07723e */ /* 0x000fca00048070ff */
[----:B------:R4:W-:Y:S02]  /*38f60*/  @!P5 STG.E.U8 desc[UR14][R210.64+0xe8], R7 ;  /* 0x0000e807d200d986 */ /* 0x0009e4000c10110e */
[----:B----4-:R-:W-:Y:S02]  /*38f70*/  FMUL R7, R51, UR20 ;  /* 0x0000001433077c20 */ /* 0x010fe40008400000 */
[----:B------:R-:W3:Y:S04]  /*38f80*/  LDL.LU R51, [R1+0x64c] ;  /* 0x00064c0001337983 */ /* 0x000ee80000300800 */
[----:B------:R-:W4:Y:S04]  /*38f90*/  LDL.LU R27, [R1+0x650] ;  /* 0x00065000011b7983 */ /* 0x000f280000300800 */
[----:B------:R-:W4:Y:S04]  /*38fa0*/  LDL.LU R16, [R1+0x654] ;  /* 0x0006540001107983 */ /* 0x000f280000300800 */
[----:B------:R-:W4:Y:S04]  /*38fb0*/  LDL.LU R13, [R1+0x658] ;  /* 0x00065800010d7983 */ /* 0x000f280000300800 */
[----:B------:R-:W4:Y:S04]  /*38fc0*/  LDL.LU R196, [R1+0x65c] ;  /* 0x00065c0001c47983 */ /* 0x000f280000300800 */
[----:B------:R-:W4:Y:S04]  /*38fd0*/  LDL.LU R197, [R1+0x660] ;  /* 0x0006600001c57983 */ /* 0x000f280000300800 */
[----:B------:R-:W4:Y:S01]  /*38fe0*/  LDL.LU R183, [R1+0x664] ;  /* 0x0006640001b77983 */ /* 0x000f220000300800 */
[----:B------:R-:W-:-:S02]  /*38ff0*/  ISETP.LT.OR P4, PT, R26, 0xba, !P1 ;  /* 0x000000ba1a00780c */ /* 0x000fc40004f81670 */
[----:B------:R-:W-:Y:S01]  /*39000*/  LOP3.LUT P2, RZ, R5, 0x400000, RZ, 0xc0, !PT ;  /* 0x0040000005ff7812 */ /* 0x000fe2000784c0ff */
[----:B------:R-:W4:Y:S01]  /*39010*/  LDL.LU R198, [R1+0x668] ;  /* 0x0006680001c67983 */ /* 0x000f220000300800 */
[----:B------:R-:W-:Y:S02]  /*39020*/  F2FP.SATFINITE.E4M3.F32.PACK_AB_MERGE_C R7, RZ, R7, RZ ;  /* 0x00000007ff07723e */ /* 0x000fe400048070ff */
[C---:B------:R-:W-:Y:S01]  /*39030*/  LOP3.LUT P6, RZ, R9.reuse, 0x40000, RZ, 0xc0, !PT ;  /* 0x0004000009ff7812 */ /* 0x040fe200078cc0ff */
[----:B------:R-:W4:Y:S01]  /*39040*/  LDL.LU R199, [R1+0x66c] ;  /* 0x00066c0001c77983 */ /* 0x000f220000300800 */
[----:B------:R-:W-:-:S03]  /*39050*/  LOP3.LUT P5, RZ, R9, 0x20000000, RZ, 0xc0, !PT ;  /* 0x2000000009ff7812 */ /* 0x000fc600078ac0ff */
[----:B------:R-:W4:Y:S02]  /*39060*/  LDL.LU.64 R190, [R1+0x18] ;  /* 0x0000180001be7983 */ /* 0x000f240000300a00 */
[----:B------:R-:W-:-:S04]  /*39070*/  @!P4 IADD3 R69, P0, P3, R6, UR8, R3 ;  /* 0x000000080645cc10 */ /* 0x000fc8000fb1e003 */
[----:B------:R-:W-:Y:S02]  /*39080*/  @!P4 IADD3.X R68, R29, UR7, R0, P0, P3 ;  /* 0x000000071d44cc10 */ /* 0x000fe400087e6400 */
[C---:B------:R-:W-:Y:S01]  /*39090*/  ISETP.LT.OR P4, PT, R26.reuse, 0xc1, !P1 ;  /* 0x000000c11a00780c */ /* 0x040fe20004f81670 */
[----:B------:R2:W-:Y:S01]  /*390a0*/  @!P2 STG.E.U8 desc[UR14][R206.64+0xe9], R7 ;  /* 0x0000e907ce00a986 */ /* 0x0005e2000c10110e */
[----:B------:R-:W-:Y:S01]  /*390b0*/  ISETP.LT.OR P2, PT, R26, 0xc9, !P1 ;  /* 0x000000c91a00780c */ /* 0x000fe20004f41670 */
[----:B------:R-:W0:Y:S10]  /*390c0*/  @!P6 LDC.64 R10, c[0x0][0x5c0] ;  /* 0x00017000ff0aeb82 */ /* 0x000e340000000a00 */
[----:B------:R-:W-:-:S04]  /*390d0*/  @!P4 IADD3 R67, P0, P3, R6, UR8, R3 ;  /* 0x000000080643cc10 */ /* 0x000fc8000fb1e003 */
[----:B------:R-:W-:Y:S02]  /*390e0*/  @!P4 IADD3.X R66, R29, UR7, R0, P0, P3 ;  /* 0x000000071d42cc10 */ /* 0x000fe400087e6400 */
[----:B------:R-:W-:-:S13]  /*390f0*/  ISETP.LT.OR P4, PT, R26, 0xc2, !P1 ;  /* 0x000000c21a00780c */ /* 0x000fda0004f81670 */
[----:B------:R-:W-:-:S04]  /*39100*/  @!P4 IADD3 R65, P0, P3, R6, UR8, R3 ;  /* 0x000000080641cc10 */ /* 0x000fc8000fb1e003 */
[----:B------:R-:W-:Y:S02]  /*39110*/  @!P4 IADD3.X R64, R29, UR7, R0, P0, P3 ;  /* 0x000000071d40cc10 */ /* 0x000fe400087e6400 */
[----:B------:R-:W-:-:S04]  /*39120*/  @!P2 IADD3 R63, P0, P3, R6, UR8, R3 ;  /* 0x00000008063fac10 */ /* 0x000fc8000fb1e003 */
[----:B------:R-:W-:Y:S02]  /*39130*/  @!P2 IADD3.X R62, R29, UR7, R0, P0, P3 ;  /* 0x000000071d3eac10 */ /* 0x000fe400087e6400 */
[C---:B------:R-:W-:Y:S02]  /*39140*/  LOP3.LUT P2, RZ, R5.reuse, 0x400, RZ, 0xc0, !PT ;  /* 0x0000040005ff7812 */ /* 0x040fe4000784c0ff */
[----:B------:R-:W-:Y:S02]  /*39150*/  LOP3.LUT R5, R5, 0xffdfffff, RZ, 0xc0, !PT ;  /* 0xffdfffff05057812 */ /* 0x000fe400078ec0ff */
[----:B0-----:R-:W-:-:S09]  /*39160*/  @!P6 IADD3 R10, P0, R47, R10, RZ ;  /* 0x0000000a2f0ae210 */ /* 0x001fd20007f1e0ff */
[----:B------:R-:W-:Y:S02]  /*39170*/  @P2 LOP3.LUT R5, R5, 0x200000, RZ, 0xfc, !PT ;  /* 0x0020000005052812 */ /* 0x000fe400078efcff */
[----:B------:R-:W-:Y:S01]  /*39180*/  LOP3.LUT P2, RZ, R9, 0x80000, RZ, 0xc0, !PT ;  /* 0x0008000009ff7812 */ /* 0x000fe2000784c0ff */
[----:B------:R-:W-:Y:S01]  /*39190*/  @!P6 IMAD.X R11, R87, 0x1, R11, P0 ;  /* 0x00000001570be824 */ /* 0x000fe200000e060b */
[----:B------:R-:W-:-:S13]  /*391a0*/  ISETP.LT.OR P4, PT, R26, 0xca, !P1 ;  /* 0x000000ca1a00780c */ /* 0x000fda0004f81670 */
[----:B------:R-:W-:-:S04]  /*391b0*/  @!P4 IADD3 R61, P0, P3, R6, UR8, R3 ;  /* 0x00000008063dcc10 */ /* 0x000fc8000fb1e003 */
[----:B------:R-:W-:Y:S01]  /*391c0*/  @!P4 IADD3.X R60, R29, UR7, R0, P0, P3 ;  /* 0x000000071d3ccc10 */ /* 0x000fe200087e6400 */
[----:B--2---:R-:W-:-:S05]  /*391d0*/  FMUL R7, R59, UR20 ;  /* 0x000000143b077c20 */ /* 0x004fca0008400000 */
[----:B------:R-:W-:-:S05]  /*391e0*/  F2FP.SATFINITE.E4M3.F32.PACK_AB_MERGE_C R7, RZ, R7, RZ ;  /* 0x00000007ff07723e */ /* 0x000fca00048070ff */
[----:B------:R0:W-:Y:S01]  /*391f0*/  @!P6 STG.E.U8 desc[UR14][R10.64+0xe8], R7 ;  /* 0x0000e8070a00e986 */ /* 0x0001e2000c10110e */
[----:B------:R-:W-:Y:S01]  /*39200*/  ISETP.LT.OR P6, PT, R26, 0xd1, !P1 ;  /* 0x000000d11a00780c */ /* 0x000fe20004fc1670 */
[----:B0-----:R-:W0:Y:S01]  /*39210*/  @!P2 LDC.64 R10, c[0x0][0x5c0] ;  /* 0x00017000ff0aab82 */ /* 0x001e220000000a00 */
[----:B------:R-:W-:-:S11]  /*39220*/  FMUL R7, R55, UR20 ;  /* 0x0000001437077c20 */ /* 0x000fd60008400000 */
[----:B------:R-:W-:-:S04]  /*39230*/  @!P6 IADD3 R59, P3, P4, R6, UR8, R3 ;  /* 0x00000008063bec10 */ /* 0x000fc8000fc7e003 */
[----:B------:R-:W-:Y:S02]  /*39240*/  @!P6 IADD3.X R58, R29, UR7, R0, P3, P4 ;  /* 0x000000071d3aec10 */ /* 0x000fe40009fe8400 */
[----:B------:R-:W-:Y:S02]  /*39250*/  LOP3.LUT P6, RZ, R9, 0x10000000, RZ, 0xc0, !PT ;  /* 0x1000000009ff7812 */ /* 0x000fe400078cc0ff */
[----:B------:R-:W-:Y:S02]  /*39260*/  F2FP.SATFINITE.E4M3.F32.PACK_AB_MERGE_C R7, RZ, R7, RZ ;  /* 0x00000007ff07723e */ /* 0x000fe400048070ff */
[----:B0-----:R-:W-:-:S05]  /*39270*/  @!P2 IADD3 R8, P0, R92, R10, RZ ;  /* 0x0000000a5c08a210 */ /* 0x001fca0007f1e0ff */
[----:B------:R-:W-:-:S05]  /*39280*/  @!P2 IMAD.X R9, R93, 0x1, R11, P0 ;  /* 0x000000015d09a824 */ /* 0x000fca00000e060b */
[----:B------:R3:W-:Y:S01]  /*39290*/  @!P2 STG.E.U8 desc[UR14][R8.64+0xe9], R7 ;  /* 0x0000e9070800a986 */ /* 0x0007e2000c10110e */
[----:B------:R-:W-:Y:S02]  /*392a0*/  ISETP.LT.OR P2, PT, R26, 0xd2, !P1 ;  /* 0x000000d21a00780c */ /* 0x000fe40004f41670 */
[----:B------:R-:W-:Y:S01]  /*392b0*/  LOP3.LUT P4, RZ, R5, 0x800, RZ, 0xc0, !PT ;  /* 0x0000080005ff7812 */ /* 0x000fe2000788c0ff */
[----:B---3--:R-:W-:Y:S01]  /*392c0*/  FMUL R7, R51, UR20 ;  /* 0x0000001433077c20 */ /* 0x008fe20008400000 */
[----:B------:R-:W0:Y:S09]  /*392d0*/  @!P5 LDC.64 R8, c[0x0][0x5c0] ;  /* 0x00017000ff08db82 */ /* 0x000e320000000a00 */
[----:B------:R-:W-:-:S04]  /*392e0*/  @!P2 IADD3 R55, P0, P3, R6, UR8, R3 ;  /* 0x000000080637ac10 */ /* 0x000fc8000fb1e003 */
[----:B------:R-:W-:Y:S02]  /*392f0*/  @!P2 IADD3.X R54, R29, UR7, R0, P0, P3 ;  /* 0x000000071d36ac10 */ /* 0x000fe400087e6400 */
[----:B------:R-:W-:Y:S02]  /*39300*/  ISETP.LT.OR P2, PT, R26, 0xd9, !P1 ;  /* 0x000000d91a00780c */ /* 0x000fe40004f41670 */
[----:B------:R-:W-:-:S11]  /*39310*/  F2FP.SATFINITE.E4M3.F32.PACK_AB_MERGE_C R7, RZ, R7, RZ ;  /* 0x00000007ff07723e */ /* 0x000fd600048070ff */
[----:B------:R-:W-:Y:S01]  /*39320*/  @!P2 IADD3 R53, P0, P3, R6, UR8, R3 ;  /* 0x000000080635ac10 */ /* 0x000fe2000fb1e003 */
[----:B------:R4:W-:Y:S03]  /*39330*/  @!P4 STG.E.U8 desc[UR14][R216.64+0xf0], R7 ;  /* 0x0000f007d800c986 */ /* 0x0009e6000c10110e */
[----:B------:R-:W-:Y:S02]  /*39340*/  @!P2 IADD3.X R52, R29, UR7, R0, P0, P3 ;  /* 0x000000071d34ac10 */ /* 0x000fe400087e6400 */
[----:B------:R-:W-:Y:S01]  /*39350*/  LOP3.LUT P2, RZ, R5, 0x200000, RZ, 0xc0, !PT ;  /* 0x0020000005ff7812 */ /* 0x000fe2000784c0ff */
[----:B----4-:R-:W-:Y:S01]  /*39360*/  FMUL R7, R27, UR20 ;  /* 0x000000141b077c20 */ /* 0x010fe20008400000 */
[----:B------:R-:W-:-:S04]  /*39370*/  ISETP.LT.OR P4, PT, R26, 0xda, !P1 ;  /* 0x000000da1a00780c */ /* 0x000fc80004f81670 */
[----:B------:R-:W-:-:S07]  /*39380*/  F2FP.SATFINITE.E4M3.F32.PACK_AB_MERGE_C R7, RZ, R7, RZ ;  /* 0x00000007ff07723e */ /* 0x000fce00048070ff */
[----:B------:R1:W-:Y:S01]  /*39390*/  @!P2 STG.E.U8 desc[UR14][R214.64+0xf1], R7 ;  /* 0x0000f107d600a986 */ /* 0x0003e2000c10110e */
[----:B------:R-:W-:Y:S02]  /*393a0*/  ISETP.LT.OR P2, PT, R26, 0xe1, !P1 ;  /* 0x000000e11a00780c */ /* 0x000fe40004f41670 */
[----:B------:R-:W-:-:S04]  /*393b0*/  @!P4 IADD3 R51, P0, P3, R6, UR8, R3 ;  /* 0x000000080633cc10 */ /* 0x000fc8000fb1e003 */
[----:B------:R-:W-:-:S07]  /*393c0*/  @!P4 IADD3.X R50, R29, UR7, R0, P0, P3 ;  /* 0x000000071d32cc10 */ /* 0x000fce00087e6400 */
        /* <DEDUP_REMOVED lines=13> */
[----:B0-----:R-:W-:-:S05]  /*394a0*/  @!P6 IADD3 R8, P0, R98, R8, RZ ;  /* 0x000000086208e210 */ /* 0x001fca0007f1e0ff */
[----:B------:R-:W-:-:S05]  /*394b0*/  @!P6 IMAD.X R9, R103, 0x1, R9, P0 ;  /* 0x000000016709e824 */ /* 0x000fca00000e0609 */
[----:B------:R0:W-:Y:S02]  /*394c0*/  @!P6 STG.E.U8 desc[UR14][R8.64+0xf1], R7 ;  /* 0x0000f1070800e986 */ /* 0x0001e4000c10110e */
[----:B0-----:R-:W-:Y:S02]  /*394d0*/  FMUL R7, R196, UR20 ;  /* 0x00000014c4077c20 */ /* 0x001fe40008400000 */
[----:B------:R-:W2:Y:S01]  /*394e0*/  LDL.LU R196, [R1+0x670] ;  /* 0x0006700001c47983 */ /* 0x000ea20000300800 */
[----:B------:R-:W-:-:S03]  /*394f0*/  FMUL R8, R197, UR20 ;  /* 0x00000014c5087c20 */ /* 0x000fc60008400000 */
[----:B------:R-:W3:Y:S01]  /*39500*/  LDL.LU R197, [R1+0x674] ;  /* 0x0006740001c57983 */ /* 0x000ee20000300800 */
[----:B------:R-:W-:Y:S02]  /*39510*/  ISETP.LT.OR P5, PT, R26, 0xe9, !P1 ;  /* 0x000000e91a00780c */ /* 0x000fe40004fa1670 */
[----:B------:R-:W-:-:S11]  /*39520*/  LOP3.LUT P2, RZ, R5, 0x10000, RZ, 0xc0, !PT ;  /* 0x0001000005ff7812 */ /* 0x000fd6000784c0ff */
[----:B------:R-:W-:-:S04]  /*39530*/  @!P5 IADD3 R17, P3, P4, R6, UR8, R3 ;  /* 0x000000080611dc10 */ /* 0x000fc8000fc7e003 */
[----:B------:R-:W-:Y:S02]  /*39540*/  @!P5 IADD3.X R16, R29, UR7, R0, P3, P4 ;  /* 0x000000071d10dc10 */ /* 0x000fe40009fe8400 */
[----:B------:R-:W-:Y:S02]  /*39550*/  ISETP.LT.OR P4, PT, R26, 0xea, !P1 ;  /* 0x000000ea1a00780c */ /* 0x000fe40004f81670 */
[----:B------:R-:W-:-:S04]  /*39560*/  LOP3.LUT R5, R5, 0xfffbffff, RZ, 0xc0, !PT ;  /* 0xfffbffff05057812 */ /* 0x000fc800078ec0ff */
[----:B------:R-:W-:-:S04]  /*39570*/  @P5 LOP3.LUT R5, R5, 0x40000, RZ, 0xfc, !PT ;  /* 0x0004000005055812 */ /* 0x000fc800078efcff */
[----:B------:R-:W-:-:S03]  /*39580*/  LOP3.LUT R5, R5, 0xfff7ffff, RZ, 0xc0, !PT ;  /* 0xfff7ffff05057812 */ /* 0x000fc600078ec0ff */
[----:B------:R-:W-:Y:S02]  /*39590*/  @!P4 IADD3 R15, P0, P3, R6, UR8, R3 ;  /* 0x00000008060fcc10 */ /* 0x000fe4000fb1e003 */
[----:B------:R-:W-:Y:S02]  /*395a0*/  @P4 LOP3.LUT R5, R5, 0x80000, RZ, 0xfc, !PT ;  /* 0x0008000005054812 */ /* 0x000fe400078efcff */
[----:B------:R-:W-:Y:S02]  /*395b0*/  @!P4 IADD3.X R13, R29, UR7, R0, P0, P3 ;  /* 0x000000071d0dcc10 */ /* 0x000fe400087e6400 */
[C---:B------:R-:W-:Y:S02]  /*395c0*/  LOP3.LUT P5, RZ, R14.reuse, 0x4, RZ, 0xc0, !PT ;  /* 0x000000040eff7812 */ /* 0x040fe400078ac0ff */
[----:B------:R-:W-:Y:S01]  /*395d0*/  LOP3.LUT P4, RZ, R14, 0x2, RZ, 0xc0, !PT ;  /* 0x000000020eff7812 */ /* 0x000fe2000788c0ff */
[----:B------:R-:W-:Y:S02]  /*395e0*/  FMUL R14, R183, UR20 ;  /* 0x00000014b70e7c20 */ /* 0x000fe40008400000 */
[----:B------:R-:W4:Y:S01]  /*395f0*/  LDL.LU R183, [R1+0x678] ;  /* 0x0006780001b77983 */ /* 0x000f220000300800 */
[----:B------:R-:W-:-:S13]  /*39600*/  ISETP.LT.OR P0, PT, R26, 0xf1, !P1 ;  /* 0x000000f11a00780c */ /* 0x000fda0004f01670 */
[----:B------:R-:W-:-:S04]  /*39610*/  @!P0 IADD3 R12, P3, P6, R6, UR8, R3 ;  /* 0x00000008060c8c10 */ /* 0x000fc8000fe7e003 */
[----:B------:R-:W-:Y:S02]  /*39620*/  @!P0 IADD3.X R11, R29, UR7, R0, P3, P6 ;  /* 0x000000071d0b8c10 */ /* 0x000fe40009fec400 */
[----:B------:R-:W-:Y:S02]  /*39630*/  ISETP.LT.OR P3, PT, R26, 0xf2, !P1 ;  /* 0x000000f21a00780c */ /* 0x000fe40004f61670 */
[----:B------:R-:W-:-:S05]  /*39640*/  F2FP.SATFINITE.E4M3.F32.PACK_AB_MERGE_C R7, RZ, R7, RZ ;  /* 0x00000007ff07723e */ /* 0x000fca00048070ff */
[----:B------:R0:W-:Y:S06]  /*39650*/  @!P2 STG.E.U8 desc[UR14][R224.64+0xf8], R7 ;  /* 0x0000f807e000a986 */ /* 0x0001ec000c10110e */
[----:B------:R-:W-:-:S04]  /*39660*/  @!P3 IADD3 R10, P2, P6, R6, UR8, R3 ;  /* 0x00000008060abc10 */ /* 0x000fc8000fe5e003 */
[----:B0-----:R-:W-:Y:S02]  /*39670*/  @!P3 IADD3.X R7, R29, UR7, R0, P2, P6 ;  /* 0x000000071d07bc10 */ /* 0x001fe400097ec400 */
[----:B------:R-:W-:Y:S02]  /*39680*/  LOP3.LUT P6, RZ, R5, 0x8000, RZ, 0xc0, !PT ;  /* 0x0000800005ff7812 */ /* 0x000fe400078cc0ff */
[----:B------:R-:W-:-:S11]  /*39690*/  F2FP.SATFINITE.E4M3.F32.PACK_AB_MERGE_C R8, RZ, R8, RZ ;  /* 0x00000008ff08723e */ /* 0x000fd600048070ff */
[----:B------:R0:W-:Y:S02]  /*396a0*/  @!P6 STG.E.U8 desc[UR14][R222.64+0xf9], R8 ;  /* 0x0000f908de00e986 */ /* 0x0001e4000c10110e */
[----:B0-----:R-:W0:Y:S01]  /*396b0*/  @!P5 LDC.64 R8, c[0x0][0x5c0] ;  /* 0x00017000ff08db82 */ /* 0x001e220000000a00 */
[----:B------:R-:W-:Y:S02]  /*396c0*/  F2FP.SATFINITE.E4M3.F32.PACK_AB_MERGE_C R14, RZ, R14, RZ ;  /* 0x0000000eff0e723e */ /* 0x000fe400048070ff */
[----:B0-----:R-:W-:-:S05]  /*396d0*/  @!P5 IADD3 R8, P6, R109, R8, RZ ;  /* 0x000000086d08d210 */ /* 0x001fca0007fde0ff */
[----:B------:R-:W-:-:S05]  /*396e0*/  @!P5 IMAD.X R9, R113, 0x1, R9, P6 ;  /* 0x000000017109d824 */ /* 0x000fca00030e0609 */
[----:B------:R0:W-:Y:S02]  /*396f0*/  @!P5 STG.E.U8 desc[UR14][R8.64+0xf8], R14 ;  /* 0x0000f80e0800d986 */ /* 0x0001e4000c10110e */
[----:B0-----:R-:W-:Y:S01]  /*39700*/  FMUL R14, R198, UR20 ;  /* 0x00000014c60e7c20 */ /* 0x001fe20008400000 */
[----:B------:R-:W0:Y:S01]  /*39710*/  @!P4 LDC.64 R8, c[0x0][0x5c0] ;  /* 0x00017000ff08cb82 */ /* 0x000e220000000a00 */
[----:B------:R-:W4:Y:S03]  /*39720*/  LDL.LU R198, [R1+0x67c] ;  /* 0x00067c0001c67983 */ /* 0x000f260000300800 */
[----:B------:R-:W-:Y:S02]  /*39730*/  F2FP.SATFINITE.E4M3.F32.PACK_AB_MERGE_C R14, RZ, R14, RZ ;  /* 0x0000000eff0e723e */ /* 0x000fe400048070ff */
[----:B0-----:R-:W-:-:S05]  /*39740*/  @!P4 IADD3 R8, P6, R108, R8, RZ ;  /* 0x000000086c08c210 */ /* 0x001fca0007fde0ff */
[----:B------:R-:W-:-:S05]  /*39750*/  @!P4 IMAD.X R9, R112, 0x1, R9, P6 ;  /* 0x000000017009c824 */ /* 0x000fca00030e0609 */
[----:B------:R0:W-:Y:S02]  /*39760*/  @!P4 STG.E.U8 desc[UR14][R8.64+0xf9], R14 ;  /* 0x0000f90e0800c986 */ /* 0x0001e4000c10110e */
[----:B0-----:R-:W-:Y:S02]  /*39770*/  FMUL R8, R199, UR20 ;  /* 0x00000014c7087c20 */ /* 0x001fe40008400000 */
[----:B------:R-:W4:Y:S01]  /*39780*/  LDL.LU R199, [R1+0x680] ;  /* 0x0006800001c77983 */ /* 0x000f220000300800 */
[----:B------:R-:W-:-:S04]  /*39790*/  LOP3.LUT P2, RZ, R5, 0x100000, RZ, 0xc0, !PT ;  /* 0x0010000005ff7812 */ /* 0x000fc8000784c0ff */
[C---:B------:R-:W-:Y:S02]  /*397a0*/  ISETP.LT.OR P5, PT, R26.reuse, 0x1, !P2 ;  /* 0x000000011a00780c */ /* 0x040fe400057a1670 */
[----:B------:R-:W-:Y:S02]  /*397b0*/  F2FP.SATFINITE.E4M3.F32.PACK_AB_MERGE_C R8, RZ, R8, RZ ;  /* 0x00000008ff08723e */ /* 0x000fe400048070ff */
[----:B------:R-:W-:-:S09]  /*397c0*/  ISETP.LT.OR P6, PT, R26, 0x2, !P2 ;  /* 0x000000021a00780c */ /* 0x000fd200057c1670 */
[----:B------:R2:W-:Y:S01]  /*397d0*/  @!P5 STG.E.U8 desc[UR14][R190.64], R8 ;  /* 0x00000008be00d986 */ /* 0x0005e2000c10110e */
[----:B------:R-:W-:Y:S01]  /*397e0*/  ISETP.LT.OR P5, PT, R26, 0x1, !P1 ;  /* 0x000000011a00780c */ /* 0x000fe20004fa1670 */
[----:B--2---:R-:W-:Y:S02]  /*397f0*/  FMUL R8, R196, UR20 ;  /* 0x00000014c4087c20 */ /* 0x004fe40008400000 */
[----:B------:R-:W2:Y:S03]  /*39800*/  LDL.LU R196, [R1+0x684] ;  /* 0x0006840001c47983 */ /* 0x000ea60000300800 */
[----:B------:R-:W-:Y:S01]  /*39810*/  F2FP.SATFINITE.E4M3.F32.PACK_AB_MERGE_C R8, RZ, R8, RZ ;  /* 0x00000008ff08723e */ /* 0x000fe200048070ff */
[----:B---3--:R-:W-:Y:S02]  /*39820*/  FMUL R14, R197, UR20 ;  /* 0x00000014c50e7c20 */ /* 0x008fe40008400000 */
[----:B------:R-:W3:Y:S04]  /*39830*/  LDL.LU R197, [R1+0x688] ;  /* 0x0006880001c57983 */ /* 0x000ee80000300800 */
[----:B------:R0:W-:Y:S02]  /*39840*/  @!P6 STG.E.U8 desc[UR14][R228.64+0x1], R8 ;  /* 0x00000108e400e986 */ /* 0x0001e4000c10110e */
[----:B0-----:R-:W0:Y:S01]  /*39850*/  @!P5 LDC.64 R8, c[0x0][0x5c0] ;  /* 0x00017000ff08db82 */ /* 0x001e220000000a00 */
[----:B------:R-:W-:-:S02]  /*39860*/  F2FP.SATFINITE.E4M3.F32.PACK_AB_MERGE_C R14, RZ, R14, RZ ;  /* 0x0000000eff0e723e */ /* 0x000fc400048070ff */
[----:B0-----:R-:W-:-:S05]  /*39870*/  @!P5 IADD3 R8, P6, R116, R8, RZ ;  /* 0x000000087408d210 */ /* 0x001fca0007fde0ff */
[----:B------:R-:W-:Y:S01]  /*39880*/  @!P5 IMAD.X R9, R130, 0x1, R9, P6 ;  /* 0x000000018209d824 */ /* 0x000fe200030e0609 */
[----:B------:R-:W-:-:S13]  /*39890*/  ISETP.LT.OR P6, PT, R26, 0x1, !P1 ;  /* 0x000000011a00780c */ /* 0x000fda0004fc1670 */
[----:B------:R4:W-:Y:S02]  /*398a0*/  @!P6 STG.E.U8 desc[UR14][R8.64], R14 ;  /* 0x0000000e0800e986 */ /* 0x0009e4000c10110e */
[----:B----4-:R-:W-:Y:S02]  /*398b0*/  FMUL R14, R183, UR20 ;  /* 0x00000014b70e7c20 */ /* 0x010fe40008400000 */
[----:B------:R-:W4:Y:S01]  /*398c0*/  LDL.LU R183, [R1+0x68c] ;  /* 0x00068c0001b77983 */ /* 0x000f220000300800 */
[----:B------:R-:W-:Y:S02]  /*398d0*/  ISETP.LT.OR P5, PT, R26, 0x2, !P1 ;  /* 0x000000021a00780c */ /* 0x000fe40004fa1670 */
[----:B------:R-:W-:Y:S01]  /*398e0*/  F2FP.SATFINITE.E4M3.F32.PACK_AB_MERGE_C R14, RZ, R14, RZ ;  /* 0x0000000eff0e723e */ /* 0x000fe200048070ff */
[----:B------:R-:W4:Y:S10]  /*398f0*/  LDL.LU.64 R210, [R1+0x30] ;  /* 0x0000300001d27983 */ /* 0x000f340000300a00 */
[----:B------:R-:W0:Y:S02]  /*39900*/  @!P5 LDC.64 R8, c[0x0][0x5c0] ;  /* 0x00017000ff08db82 */ /* 0x000e240000000a00 */
[----:B0-----:R-:W-:-:S05]  /*39910*/  @!P5 IADD3 R8, P6, R117, R8, RZ ;  /* 0x000000087508d210 */ /* 0x001fca0007fde0ff */
[----:B------:R-:W-:Y:S01]  /*39920*/  @!P5 IMAD.X R9, R131, 0x1, R9, P6 ;  /* 0x000000018309d824 */ /* 0x000fe200030e0609 */
[----:B------:R-:W-:-:S13]  /*39930*/  ISETP.LT.OR P6, PT, R26, 0x2, !P1 ;  /* 0x000000021a00780c */ /* 0x000fda0004fc1670 */
[----:B------:R0:W-:Y:S02]  /*39940*/  @!P6 STG.E.U8 desc[UR14][R8.64+0x1], R14 ;  /* 0x0000010e0800e986 */ /* 0x0001e4000c10110e */
[----:B0-----:R-:W-:Y:S02]  /*39950*/  FMUL R8, R198, UR20 ;  /* 0x00000014c6087c20 */ /* 0x001fe40008400000 */
[----:B------:R-:W4:Y:S04]  /*39960*/  LDL.LU R198, [R1+0x690] ;  /* 0x0006900001c67983 */ /* 0x000f280000300800 */
[----:B------:R-:W4:Y:S01]  /*39970*/  LDL.LU.64 R190, [R1] ;  /* 0x0000000001be7983 */ /* 0x000f220000300a00 */
[----:B------:R-:W-:Y:S02]  /*39980*/  ISETP.LT.OR P5, PT, R26, 0x9, !P2 ;  /* 0x000000091a00780c */ /* 0x000fe400057a1670 */
[----:B------:R-:W-:-:S02]  /*39990*/  F2FP.SATFINITE.E4M3.F32.PACK_AB_MERGE_C R8, RZ, R8, RZ ;  /* 0x00000008ff08723e */ /* 0x000fc400048070ff */
[----:B------:R-:W-:-:S09]  /*399a0*/  ISETP.LT.OR P6, PT, R26, 0xa, !P2 ;  /* 0x0000000a1a00780c */ /* 0x000fd200057c1670 */
[----:B------:R0:W-:Y:S01]  /*399b0*/  @!P5 STG.E.U8 desc[UR14][R236.64+0x8], R8 ;  /* 0x00000808ec00d986 */ /* 0x0001e2000c10110e */
[----:B------:R-:W-:Y:S01]  /*399c0*/  ISETP.LT.OR P5, PT, R26, 0x9, !P1 ;  /* 0x000000091a00780c */ /* 0x000fe20004fa1670 */
[----:B0-----:R-:W-:Y:S02]  /*399d0*/  FMUL R8, R199, UR20 ;  /* 0x00000014c7087c20 */ /* 0x001fe40008400000 */
[----:B------:R-:W4:Y:S03]  /*399e0*/  LDL.LU R199, [R1+0x694] ;  /* 0x0006940001c77983 */ /* 0x000f260000300800 */
[----:B------:R-:W-:-:S05]  /*399f0*/  F2FP.SATFINITE.E4M3.F32.PACK_AB_MERGE_C R8, RZ, R8, RZ ;  /* 0x00000008ff08723e */ /* 0x000fca00048070ff */
[----:B------:R0:W-:Y:S02]  /*39a00*/  @!P6 STG.E.U8 desc[UR14][R226.64+0x9], R8 ;  /* 0x00000908e200e986 */ /* 0x0001e4000c10110e */
[----:B0-----:R-:W0:Y:S02]  /*39a10*/  @!P5 LDC.64 R8, c[0x0][0x5c0] ;  /* 0x00017000ff08db82 */ /* 0x001e240000000a00 */
[----:B0-----:R-:W-:-:S05]  /*39a20*/  @!P5 IADD3 R8, P6, R134, R8, RZ ;  /* 0x000000088608d210 */ /* 0x001fca0007fde0ff */
[----:B------:R-:W-:Y:S01]  /*39a30*/  @!P5 IMAD.X R9, R136, 0x1, R9, P6 ;  /* 0x000000018809d824 */ /* 0x000fe200030e0609 */
[C---:B------:R-:W-:Y:S02]  /*39a40*/  ISETP.LT.OR P6, PT, R26.reuse, 0x9, !P1 ;  /* 0x000000091a00780c */ /* 0x040fe40004fc1670 */
[----:B------:R-:W-:Y:S01]  /*39a50*/  ISETP.LT.OR P5, PT, R26, 0xa, !P1 ;  /* 0x0000000a1a00780c */ /* 0x000fe20004fa1670 */
[----:B--2---:R-:W-:Y:S02]  /*39a60*/  FMUL R14, R196, UR20 ;  /* 0x00000014c40e7c20 */ /* 0x004fe40008400000 */
[----:B------:R-:W2:Y:S03]  /*39a70*/  LDL.LU R196, [R1+0x698] ;  /* 0x0006980001c47983 */ /* 0x000ea60000300800 */
[----:B------:R-:W-:-:S05]  /*39a80*/  F2FP.SATFINITE.E4M3.F32.PACK_AB_MERGE_C R14, RZ, R14, RZ ;  /* 0x0000000eff0e723e */ /* 0x000fca00048070ff */
[----:B------:R0:W-:Y:S02]  /*39a90*/  @!P6 STG.E.U8 desc[UR14][R8.64+0x8], R14 ;  /* 0x0000080e0800e986 */ /* 0x0001e4000c10110e */
[----:B0-----:R-:W0:Y:S01]  /*39aa0*/  @!P5 LDC.64 R8, c[0x0][0x5c0] ;  /* 0x00017000ff08db82 */ /* 0x001e220000000a00 */
[----:B---3--:R-:W-:Y:S02]  /*39ab0*/  FMUL R14, R197, UR20 ;  /* 0x00000014c50e7c20 */ /* 0x008fe40008400000 */
[----:B------:R-:W3:Y:S03]  /*39ac0*/  LDL.LU R197, [R1+0x69c] ;  /* 0x00069c0001c57983 */ /* 0x000ee60000300800 */
[----:B------:R-:W-:Y:S01]  /*39ad0*/  F2FP.SATFINITE.E4M3.F32.PACK_AB_MERGE_C R14, RZ, R14, RZ ;  /* 0x0000000eff0e723e */ /* 0x000fe200048070ff */
[----:B------:R-:W3:Y:S01]  /*39ae0*/  LDL.LU.64 R80, [R1+0x10] ;  /* 0x0000100001507983 */ /* 0x000ee20000300a00 */
[----:B0-----:R-:W-:-:S05]  /*39af0*/  @!P5 IADD3 R8, P6, R135, R8, RZ ;  /* 0x000000088708d210 */ /* 0x001fca0007fde0ff */
[----:B------:R-:W-:Y:S01]  /*39b00*/  @!P5 IMAD.X R9, R137, 0x1, R9, P6 ;  /* 0x000000018909d824 */ /* 0x000fe200030e0609 */
[----:B------:R-:W-:-:S13]  /*39b10*/  ISETP.LT.OR P6, PT, R26, 0xa, !P1 ;  /* 0x0000000a1a00780c */ /* 0x000fda0004fc1670 */
[----:B------:R4:W-:Y:S02]  /*39b20*/  @!P6 STG.E.U8 desc[UR14][R8.64+0x9], R14 ;  /* 0x0000090e0800e986 */ /* 0x0009e4000c10110e */
[----:B----4-:R-:W-:Y:S02]  /*39b30*/  FMUL R8, R183, UR20 ;  /* 0x00000014b7087c20 */ /* 0x010fe40008400000 */
[----:B------:R-:W4:Y:S01]  /*39b40*/  LDL.LU R183, [R1+0x6a0] ;  /* 0x0006a00001b77983 */ /* 0x000f220000300800 */
[C---:B------:R-:W-:Y:S02]  /*39b50*/  ISETP.LT.OR P5, PT, R26.reuse, 0x11, !P2 ;  /* 0x000000111a00780c */ /* 0x040fe400057a1670 */
[----:B------:R-:W-:Y:S02]  /*39b60*/  F2FP.SATFINITE.E4M3.F32.PACK_AB_MERGE_C R8, RZ, R8, RZ ;  /* 0x00000008ff08723e */ /* 0x000fe400048070ff */
        /* <DEDUP_REMOVED lines=8> */
[----:B0-----:R-:W-:Y:S01]  /*39bf0*/  @!P5 IADD3 R8, P6, R141, R8, RZ ;  /* 0x000000088d08d210 */ /* 0x001fe20007fde0ff */
[----:B------:R-:W-:Y:S02]  /*39c00*/  FMUL R14, R199, UR20 ;  /* 0x00000014c70e7c20 */ /* 0x000fe40008400000 */
[----:B------:R-:W4:Y:S02]  /*39c10*/  LDL.LU R199, [R1+0x6a8] ;  /* 0x0006a80001c77983 */ /* 0x000f240000300800 */
[----:B------:R-:W-:Y:S01]  /*39c20*/  @!P5 IMAD.X R9, R143, 0x1, R9, P6 ;  /* 0x000000018f09d824 */ /* 0x000fe200030e0609 */
[----:B------:R-:W-:-:S02]  /*39c30*/  ISETP.LT.OR P6, PT, R26, 0x11, !P1 ;  /* 0x000000111a00780c */ /* 0x000fc40004fc1670 */
[----:B------:R-:W-:Y:S02]  /*39c40*/  ISETP.LT.OR P5, PT, R26, 0x12, !P1 ;  /* 0x000000121a00780c */ /* 0x000fe40004fa1670 */
[----:B------:R-:W-:-:S09]  /*39c50*/  F2FP.SATFINITE.E4M3.F32.PACK_AB_MERGE_C R14, RZ, R14, RZ ;  /* 0x0000000eff0e723e */ /* 0x000fd200048070ff */
[----:B------:R0:W-:Y:S02]  /*39c60*/  @!P6 STG.E.U8 desc[UR14][R8.64+0x10], R14 ;  /* 0x0000100e0800e986 */ /* 0x0001e4000c10110e */
[----:B0-----:R-:W0:Y:S02]  /*39c70*/  @!P5 LDC.64 R8, c[0x0][0x5c0] ;  /* 0x00017000ff08db82 */ /* 0x001e240000000a00 */
[----:B0-----:R-:W-:-:S05]  /*39c80*/  @!P5 IADD3 R8, P6, R140, R8, RZ ;  /* 0x000000088c08d210 */ /* 0x001fca0007fde0ff */
[----:B------:R-:W-:Y:S01]  /*39c90*/  @!P5 IMAD.X R9, R142, 0x1, R9, P6 ;  /* 0x000000018e09d824 */ /* 0x000fe200030e0609 */
[----:B------:R-:W-:Y:S01]  /*39ca0*/  ISETP.LT.OR P6, PT, R26, 0x12, !P1 ;  /* 0x000000121a00780c */ /* 0x000fe20004fc1670 */
[----:B--2---:R-:W-:Y:S02]  /*39cb0*/  FMUL R14, R196, UR20 ;  /* 0x00000014c40e7c20 */ /* 0x004fe40008400000 */
[----:B------:R-:W2:Y:S03]  /*39cc0*/  LDL.LU R196, [R1+0x6ac] ;  /* 0x0006ac0001c47983 */ /* 0x000ea60000300800 */
[----:B------:R-:W-:Y:S01]  /*39cd0*/  F2FP.SATFINITE.E4M3.F32.PACK_AB_MERGE_C R14, RZ, R14, RZ ;  /* 0x0000000eff0e723e */ /* 0x000fe200048070ff */
[----:B------:R-:W2:Y:S06]  /*39ce0*/  LDL.LU.64 R190, [R1+0x48] ;  /* 0x0000480001be7983 */ /* 0x000eac0000300a00 */
[----:B------:R3:W-:Y:S02]  /*39cf0*/  @!P6 STG.E.U8 desc[UR14][R8.64+0x11], R14 ;  /* 0x0000110e0800e986 */ /* 0x0007e4000c10110e */
[----:B---3--:R-:W-:-:S02]  /*39d00*/  FMUL R8, R197, UR20 ;  /* 0x00000014c5087c20 */ /* 0x008fc40008400000 */
[----:B------:R-:W3:Y:S01]  /*39d10*/  LDL.LU R197, [R1+0x6b0] ;  /* 0x0006b00001c57983 */ /* 0x000ee20000300800 */
[----:B------:R-:W-:Y:S02]  /*39d20*/  ISETP.LT.OR P5, PT, R26, 0x19, !P2 ;  /* 0x000000191a00780c */ /* 0x000fe400057a1670 */
[----:B------:R-:W-:Y:S01]  /*39d30*/  F2FP.SATFINITE.E4M3.F32.PACK_AB_MERGE_C R8, RZ, R8, RZ ;  /* 0x00000008ff08723e */ /* 0x000fe200048070ff */
[----:B------:R-:W3:Y:S10]  /*39d40*/  LDL.LU.64 R210, [R1+0x20] ;  /* 0x0000200001d27983 */ /* 0x000ef40000300a00 */
[----:B------:R4:W-:Y:S02]  /*39d50*/  @!P5 STG.E.U8 desc[UR14][R80.64+0x18], R8 ;  /* 0x000018085000d986 */ /* 0x0009e4000c10110e */
[----:B----4-:R-:W-:-:S02]  /*39d60*/  FMUL R8, R183, UR20 ;  /* 0x00000014b7087c20 */ /* 0x010fc40008400000 */
[----:B------:R-:W4:Y:S01]  /*39d70*/  LDL.LU R183, [R1+0x6b4] ;  /* 0x0006b40001b77983 */ /* 0x000f220000300800 */
[C---:B------:R-:W-:Y:S02]  /*39d80*/  ISETP.LT.OR P6, PT, R26.reuse, 0x1a, !P2 ;  /* 0x0000001a1a00780c */ /* 0x040fe400057c1670 */
[----:B------:R-:W-:Y:S02]  /*39d90*/  ISETP.LT.OR P5, PT, R26, 0x19, !P1 ;  /* 0x000000191a00780c */ /* 0x000fe40004fa1670 */
[----:B------:R-:W-:-:S09]  /*39da0*/  F2FP.SATFINITE.E4M3.F32.PACK_AB_MERGE_C R8, RZ, R8, RZ ;  /* 0x00000008ff08723e */ /* 0x000fd200048070ff */
        /* <DEDUP_REMOVED lines=10> */
[----:B0-----:R-:W0:Y:S01]  /*39e50*/  @!P5 LDC.64 R8, c[0x0][0x5c0] ;  /* 0x00017000ff08db82 */ /* 0x001e220000000a00 */
[----:B------:R-:W-:Y:S02]  /*39e60*/  FMUL R14, R199, UR20 ;  /* 0x00000014c70e7c20 */ /* 0x000fe40008400000 */
[----:B------:R-:W4:Y:S04]  /*39e70*/  LDL.LU R199, [R1+0x6bc] ;  /* 0x0006bc0001c77983 */ /* 0x000f280000300800 */
[----:B------:R-:W4:Y:S01]  /*39e80*/  LDL.LU.64 R80, [R1+0x28] ;  /* 0x0000280001507983 */ /* 0x000f220000300a00 */
[----:B0-----:R-:W-:-:S05]  /*39e90*/  @!P5 IADD3 R8, P6, R147, R8, RZ ;  /* 0x000000089308d210 */ /* 0x001fca0007fde0ff */
[----:B------:R-:W-:Y:S01]  /*39ea0*/  @!P5 IMAD.X R9, R151, 0x1, R9, P6 ;  /* 0x000000019709d824 */ /* 0x000fe200030e0609 */
[C---:B------:R-:W-:Y:S02]  /*39eb0*/  ISETP.LT.OR P6, PT, R26.reuse, 0x1a, !P1 ;  /* 0x0000001a1a00780c */ /* 0x040fe40004fc1670 */
[----:B------:R-:W-:Y:S02]  /*39ec0*/  F2FP.SATFINITE.E4M3.F32.PACK_AB_MERGE_C R14, RZ, R14, RZ ;  /* 0x0000000eff0e723e */ /* 0x000fe400048070ff */
[----:B------:R-:W-:-:S09]  /*39ed0*/  ISETP.LT.OR P5, PT, R26, 0x21, !P2 ;  /* 0x000000211a00780c */ /* 0x000fd200057a1670 */
[----:B------:R2:W-:Y:S02]  /*39ee0*/  @!P6 STG.E.U8 desc[UR14][R8.64+0x19], R14 ;  /* 0x0000190e0800e986 */ /* 0x0005e4000c10110e */
[----:B--2---:R-:W-:Y:S02]  /*39ef0*/  FMUL R8, R196, UR20 ;  /* 0x00000014c4087c20 */ /* 0x004fe40008400000 */
[----:B------:R-:W2:Y:S03]  /*39f00*/  LDL.LU R196, [R1+0x6c0] ;  /* 0x0006c00001c47983 */ /* 0x000ea60000300800 */
[----:B------:R-:W-:-:S05]  /*39f10*/  F2FP.SATFINITE.E4M3.F32.PACK_AB_MERGE_C R8, RZ, R8, RZ ;  /* 0x00000008ff08723e */ /* 0x000fca00048070ff */
[----:B------:R0:W-:Y:S04]  /*39f20*/  @!P5 STG.E.U8 desc[UR14][R190.64+0x20], R8 ;  /* 0x00002008be00d986 */ /* 0x0001e8000c10110e */
[----:B0-----:R-:W2:Y:S01]  /*39f30*/  LDL.LU.64 R190, [R1+0x8] ;  /* 0x0000080001be7983 */ /* 0x001ea20000300a00 */
[----:B---3--:R-:W-:-:S03]  /*39f40*/  FMUL R8, R197, UR20 ;  /* 0x00000014c5087c20 */ /* 0x008fc60008400000 */
[----:B------:R-:W3:Y:S01]  /*39f50*/  LDL.LU R197, [R1+0x6c4] ;  /* 0x0006c40001c57983 */ /* 0x000ee20000300800 */
[----:B----4-:R-:W-:-:S03]  /*39f60*/  FMUL R14, R183, UR20 ;  /* 0x00000014b70e7c20 */ /* 0x010fc60008400000 */
[----:B------:R-:W4:Y:S01]  /*39f70*/  LDL.LU R183, [R1+0x6c8] ;  /* 0x0006c80001b77983 */ /* 0x000f220000300800 */
[C---:B------:R-:W-:Y:S02]  /*39f80*/  ISETP.LT.OR P6, PT, R26.reuse, 0x22, !P2 ;  /* 0x000000221a00780c */ /* 0x040fe400057c1670 */
[----:B------:R-:W-:Y:S02]  /*39f90*/  ISETP.LT.OR P5, PT, R26, 0x21, !P1 ;  /* 0x000000211a00780c */ /* 0x000fe40004fa1670 */
[----:B------:R-:W-:-:S09]  /*39fa0*/  F2FP.SATFINITE.E4M3.F32.PACK_AB_MERGE_C R8, RZ, R8, RZ ;  /* 0x00000008ff08723e */ /* 0x000fd200048070ff */
[----:B------:R0:W-:Y:S02]  /*39fb0*/  @!P6 STG.E.U8 desc[UR14][R210.64+0x21], R8 ;  /* 0x00002108d200e986 */ /* 0x0001e4000c10110e */
[----:B0-----:R-:W0:Y:S01]  /*39fc0*/  @!P5 LDC.64 R8, c[0x0][0x5c0] ;  /* 0x00017000ff08db82 */ /* 0x001e220000000a00 */
[----:B------:R-:W-:Y:S02]  /*39fd0*/  F2FP.SATFINITE.E4M3.F32.PACK_AB_MERGE_C R14, RZ, R14, RZ ;  /* 0x0000000eff0e723e */ /* 0x000fe400048070ff */
[----:B0-----:R-:W-:-:S05]  /*39fe0*/  @!P5 IADD3 R8, P6, R152, R8, RZ ;  /* 0x000000089808d210 */ /* 0x001fca0007fde0ff */
[----:B------:R-:W-:Y:S01]  /*39ff0*/  @!P5 IMAD.X R9, R158, 0x1, R9, P6 ;  /* 0x000000019e09d824 */ /* 0x000fe200030e0609 */
[C---:B------:R-:W-:Y:S02]  /*3a000*/  ISETP.LT.OR P6, PT, R26.reuse, 0x21, !P1 ;  /* 0x000000211a00780c */ /* 0x040fe40004fc1670 */
[----:B------:R-:W-:-:S11]  /*3a010*/  ISETP.LT.OR P5, PT, R26, 0x22, !P1 ;  /* 0x000000221a00780c */ /* 0x000fd60004fa1670 */
[----:B------:R0:W-:Y:S02]  /*3a020*/  @!P6 STG.E.U8 desc[UR14][R8.64+0x20], R14 ;  /* 0x0000200e0800e986 */ /* 0x0001e4000c10110e */
[----:B0-----:R-:W0:Y:S01]  /*3a030*/  @!P5 LDC.64 R8, c[0x0][0x5c0] ;  /* 0x00017000ff08db82 */ /* 0x001e220000000a00 */
[----:B------:R-:W-:Y:S02]  /*3a040*/  FMUL R14, R198, UR20 ;  /* 0x00000014c60e7c20 */ /* 0x000fe40008400000 */
[----:B------:R-:W4:Y:S03]  /*3a050*/  LDL.LU R198, [R1+0x6cc] ;  /* 0x0006cc0001c67983 */ /* 0x000f260000300800 */
[----:B------:R-:W-:Y:S01]  /*3a060*/  F2FP.SATFINITE.E4M3.F32.PACK_AB_MERGE_C R14, RZ, R14, RZ ;  /* 0x0000000eff0e723e */ /* 0x000fe200048070ff */
[----:B------:R-:W4:Y:S01]  /*3a070*/  LDL.LU.64 R210, [R1+0x50] ;  /* 0x0000500001d27983 */ /* 0x000f220000300a00 */
[----:B0-----:R-:W-:-:S05]  /*3a080*/  @!P5 IADD3 R8, P6, R153, R8, RZ ;  /* 0x000000089908d210 */ /* 0x001fca0007fde0ff */
[----:B------:R-:W-:Y:S01]  /*3a090*/  @!P5 IMAD.X R9, R159, 0x1, R9, P6 ;  /* 0x000000019f09d824 */ /* 0x000fe200030e0609 */
[C---:B------:R-:W-:Y:S02]  /*3a0a0*/  ISETP.LT.OR P6, PT, R26.reuse, 0x22, !P1 ;  /* 0x000000221a00780c */ /* 0x040fe40004fc1670 */
[----:B------:R-:W-:-:S11]  /*3a0b0*/  ISETP.LT.OR P5, PT, R26, 0x29, !P2 ;  /* 0x000000291a00780c */ /* 0x000fd600057a1670 */
[----:B------:R0:W-:Y:S02]  /*3a0c0*/  @!P6 STG.E.U8 desc[UR14][R8.64+0x21], R14 ;  /* 0x0000210e0800e986 */ /* 0x0001e4000c10110e */
[----:B0-----:R-:W-:Y:S02]  /*3a0d0*/  FMUL R8, R199, UR20 ;  /* 0x00000014c7087c20 */ /* 0x001fe40008400000 */
[----:B------:R-:W4:Y:S03]  /*3a0e0*/  LDL.LU R199, [R1+0x6d0] ;  /* 0x0006d00001c77983 */ /* 0x000f260000300800 */
[----:B------:R-:W-:-:S05]  /*3a0f0*/  F2FP.SATFINITE.E4M3.F32.PACK_AB_MERGE_C R8, RZ, R8, RZ ;  /* 0x00000008ff08723e */ /* 0x000fca00048070ff */
[----:B------:R0:W-:Y:S04]  /*3a100*/  @!P5 STG.E.U8 desc[UR14][R80.64+0x28], R8 ;  /* 0x000028085000d986 */ /* 0x0001e8000c10110e */
[----:B0-----:R-:W4:Y:S01]  /*3a110*/  LDL.LU.64 R80, [R1+0x38] ;  /* 0x0000380001507983 */ /* 0x001f220000300a00 */
[C---:B------:R-:W-:Y:S02]  /*3a120*/  ISETP.LT.OR P6, PT, R26.reuse, 0x2a, !P2 ;  /* 0x0000002a1a00780c */ /* 0x040fe400057c1670 */
[----:B------:R-:W-:Y:S01]  /*3a130*/  ISETP.LT.OR P5, PT, R26, 0x29, !P1 ;  /* 0x000000291a00780c */ /* 0x000fe20004fa1670 */
[----:B--2---:R-:W-:Y:S02]  /*3a140*/  FMUL R8, R196, UR20 ;  /* 0x00000014c4087c20 */ /* 0x004fe40008400000 */
[----:B------:R-:W2:Y:S03]  /*3a150*/  LDL.LU R196, [R1+0x6d4] ;  /* 0x0006d40001c47983 */ /* 0x000ea60000300800 */
[----:B------:R-:W-:-:S05]  /*3a160*/  F2FP.SATFINITE.E4M3.F32.PACK_AB_MERGE_C R8, RZ, R8, RZ ;  /* 0x00000008ff08723e */ /* 0x000fca00048070ff */
[----:B------:R0:W-:Y:S01]  /*3a170*/  @!P6 STG.E.U8 desc[UR14][R190.64+0x29], R8 ;  /* 0x00002908be00e986 */ /* 0x0001e2000c10110e */
[----:B---3--:R-:W-:-:S03]  /*3a180*/  FMUL R14, R197, UR20 ;  /* 0x00000014c50e7c20 */ /* 0x008fc60008400000 */
[----:B------:R-:W3:Y:S01]  /*3a190*/  LDL.LU R197, [R1+0x6d8] ;  /* 0x0006d80001c57983 */ /* 0x000ee20000300800 */
[----:B0-----:R-:W0:Y:S01]  /*3a1a0*/  @!P5 LDC.64 R8, c[0x0][0x5c0] ;  /* 0x00017000ff08db82 */ /* 0x001e220000000a00 */
[----:B------:R-:W-:Y:S02]  /*3a1b0*/  F2FP.SATFINITE.E4M3.F32.PACK_AB_MERGE_C R14, RZ, R14, RZ ;  /* 0x0000000eff0e723e */ /* 0x000fe400048070ff */
        /* <DEDUP_REMOVED lines=37> */
[----:B------:R-:W-:Y:S02]  /*3a410*/  F2FP.SATFINITE.E4M3.F32.PACK_AB_MERGE_C R14, RZ, R14, RZ ;  /* 0x0000000eff0e723e */ /* 0x000fe400048070ff */
        /* <DEDUP_REMOVED lines=20> */
[----:B------:R-:W-:Y:S02]  /*3a560*/  FMUL R14, R199, UR20 ;  /* 0x00000014c70e7c20 */ /* 0x000fe40008400000 */
[----:B------:R-:W4:Y:S03]  /*3a570*/  LDL.LU R199, [R1+0x6f8] ;  /* 0x0006f80001c77983 */ /* 0x000f260000300800 */
[----:B------:R-:W-:-:S05]  /*3a580*/  F2FP.SATFINITE.E4M3.F32.PACK_AB_MERGE_C R14, RZ, R14, RZ ;  /* 0x0000000eff0e723e */ /* 0x000fca00048070ff */
[----:B------:R0:W-:Y:S02]  /*3a590*/  @!P6 STG.E.U8 desc[UR14][R8.64+0x38], R14 ;  /* 0x0000380e0800e986 */ /* 0x0001e4000c10110e */
[----:B0-----:R-:W0:Y:S02]  /*3a5a0*/  @!P5 LDC.64 R8, c[0x0][0x5c0] ;  /* 0x00017000ff08db82 */ /* 0x001e240000000a00 */
[----:B0-----:R-:W-:-:S05]  /*3a5b0*/  @!P5 IADD3 R8, P6, R179, R8, RZ ;  /* 0x00000008b308d210 */ /* 0x001fca0007fde0ff */
[----:B------:R-:W-:Y:S01]  /*3a5c0*/  @!P5 IMAD.X R9, R200, 0x1, R9, P6 ;  /* 0x00000001c809d824 */ /* 0x000fe200030e0609 */
[----:B------:R-:W-:Y:S01]  /*3a5d0*/  ISETP.LT.OR P6, PT, R26, 0x3a, !P1 ;  /* 0x0000003a1a00780c */ /* 0x000fe20004fc1670 */
[----:B--2---:R-:W-:Y:S02]  /*3a5e0*/  FMUL R14, R196, UR20 ;  /* 0x00000014c40e7c20 */ /* 0x004fe40008400000 */
[----:B------:R-:W2:Y:S03]  /*3a5f0*/  LDL.LU R196, [R1+0x6fc] ;  /* 0x0006fc0001c47983 */ /* 0x000ea60000300800 */
[----:B------:R-:W-:-:S07]  /*3a600*/  F2FP.SATFINITE.E4M3.F32.PACK_AB_MERGE_C R14, RZ, R14, RZ ;  /* 0x0000000eff0e723e */ /* 0x000fce00048070ff */
[----:B------:R3:W-:Y:S02]  /*3a610*/  @!P6 STG.E.U8 desc[UR14][R8.64+0x39], R14 ;  /* 0x0000390e0800e986 */ /* 0x0007e4000c10110e */
[----:B---3--:R-:W-:Y:S02]  /*3a620*/  FMUL R8, R197, UR20 ;  /* 0x00000014c5087c20 */ /* 0x008fe40008400000 */
[----:B------:R-:W3:Y:S01]  /*3a630*/  LDL.LU R197, [R1+0x700] ;  /* 0x0007000001c57983 */ /* 0x000ee20000300800 */
[----:B------:R-:W-:Y:S02]  /*3a640*/  ISETP.LT.OR P5, PT, R26, 0x41, !P2 ;  /* 0x000000411a00780c */ /* 0x000fe400057a1670 */
[----:B------:R-:W-:-:S11]  /*3a650*/  F2FP.SATFINITE.E4M3.F32.PACK_AB_MERGE_C R8, RZ, R8, RZ ;  /* 0x00000008ff08723e */ /* 0x000fd600048070ff */
[----:B------:R4:W-:Y:S02]  /*3a660*/  @!P5 STG.E.U8 desc[UR14][R230.64+0x40], R8 ;  /* 0x00004008e600d986 */ /* 0x0009e4000c10110e */
[----:B----4-:R-:W-:Y:S02]  /*3a670*/  FMUL R8, R183, UR20 ;  /* 0x00000014b7087c20 */ /* 0x010fe40008400000 */
[----:B------:R-:W4:Y:S01]  /*3a680*/  LDL.LU R183, [R1+0x704] ;  /* 0x0007040001b77983 */ /* 0x000f220000300800 */
[C---:B------:R-:W-:Y:S02]  /*3a690*/  ISETP.LT.OR P6, PT, R26.reuse, 0x42, !P2 ;  /* 0x000000421a00780c */ /* 0x040fe400057c1670 */
[----:B------:R-:W-:Y:S02]  /*3a6a0*/  ISETP.LT.OR P5, PT, R26, 0x41, !P1 ;  /* 0x000000411a00780c */ /* 0x000fe40004fa1670 */
[----:B------:R-:W-:-:S09]  /*3a6b0*/  F2FP.SATFINITE.E4M3.F32.PACK_AB_MERGE_C R8, RZ, R8, RZ ;  /* 0x00000008ff08723e */ /* 0x000fd200048070ff */
        /* <DEDUP_REMOVED lines=13> */
[C---:B------:R-:W-:Y:S01]  /*3a790*/  ISETP.LT.OR P6, PT, R26.reuse, 0x42, !P1 ;  /* 0x000000421a00780c */ /* 0x040fe20004fc1670 */
[----:B------:R-:W-:Y:S01]  /*3a7a0*/  FMUL R14, R199, UR20 ;  /* 0x00000014c70e7c20 */ /* 0x000fe20008400000 */
[----:B------:R-:W-:Y:S01]  /*3a7b0*/  ISETP.LT.OR P5, PT, R26, 0x49, !P2 ;  /* 0x000000491a00780c */ /* 0x000fe200057a1670 */
[----:B------:R-:W4:Y:S03]  /*3a7c0*/  LDL.LU R199, [R1+0x70c] ;  /* 0x00070c0001c77983 */ /* 0x000f260000300800 */
[----:B------:R-:W-:-:S07]  /*3a7d0*/  F2FP.SATFINITE.E4M3.F32.PACK_AB_MERGE_C R14, RZ, R14, RZ ;  /* 0x0000000eff0e723e */ /* 0x000fce00048070ff */
[----:B------:R2:W-:Y:S01]  /*3a7e0*/  @!P6 STG.E.U8 desc[UR14][R8.64+0x41], R14 ;  /* 0x0000410e0800e986 */ /* 0x0005e2000c10110e */
[----:B------:R-:W-:Y:S01]  /*3a7f0*/  ISETP.LT.OR P6, PT, R26, 0x4a, !P2 ;  /* 0x0000004a1a00780c */ /* 0x000fe200057c1670 */
[----:B--2---:R-:W-:Y:S02]  /*3a800*/  FMUL R8, R196, UR20 ;  /* 0x00000014c4087c20 */ /* 0x004fe40008400000 */
[----:B------:R-:W2:Y:S03]  /*3a810*/  LDL.LU R196, [R1+0x710] ;  /* 0x0007100001c47983 */ /* 0x000ea60000300800 */
[----:B------:R-:W-:-:S05]  /*3a820*/  F2FP.SATFINITE.E4M3.F32.PACK_AB_MERGE_C R8, RZ, R8, RZ ;  /* 0x00000008ff08723e */ /* 0x000fca00048070ff */
[----:B------:R3:W-:Y:S01]  /*3a830*/  @!P5 STG.E.U8 desc[UR14][R218.64+0x48], R8 ;  /* 0x00004808da00d986 */ /* 0x0007e2000c10110e */
[----:B------:R-:W-:Y:S01]  /*3a840*/  ISETP.LT.OR P5, PT, R26, 0x49, !P1 ;  /* 0x000000491a00780c */ /* 0x000fe20004fa1670 */
[----:B---3--:R-:W-:-:S05]  /*3a850*/  FMUL R8, R197, UR20 ;  /* 0x00000014c5087c20 */ /* 0x008fca0008400000 */
[----:B------:R-:W-:-:S05]  /*3a860*/  F2FP.SATFINITE.E4M3.F32.PACK_AB_MERGE_C R8, RZ, R8, RZ ;  /* 0x00000008ff08723e */ /* 0x000fca00048070ff */
[----:B------:R0:W-:Y:S02]  /*3a870*/  @!P6 STG.E.U8 desc[UR14][R212.64+0x49], R8 ;  /* 0x00004908d400e986 */ /* 0x0001e4000c10110e */
[----:B0-----:R-:W0:Y:S02]  /*3a880*/  @!P5 LDC.64 R8, c[0x0][0x5c0] ;  /* 0x00017000ff08db82 */ /* 0x001e240000000a00 */
[----:B0-----:R-:W-:Y:S02]  /*3a890*/  @!P5 IADD3 R8, P6, R204, R8, RZ ;  /* 0x00000008cc08d210 */ /* 0x001fe40007fde0ff */
[----:B------:R-:W3:Y:S03]  /*3a8a0*/  LDL.LU R204, [R1+0x908] ;  /* 0x0009080001cc7983 */ /* 0x000ee60000300800 */
[----:B------:R-:W-:Y:S01]  /*3a8b0*/  @!P5 IMAD.X R9, R208, 0x1, R9, P6 ;  /* 0x00000001d009d824 */ /* 0x000fe200030e0609 */
[C---:B------:R-:W-:Y:S01]  /*3a8c0*/  ISETP.LT.OR P6, PT, R26.reuse, 0x49, !P1 ;  /* 0x000000491a00780c */ /* 0x040fe20004fc1670 */
[----:B------:R-:W2:Y:S01]  /*3a8d0*/  LDL.LU R208, [R1+0x904] ;  /* 0x0009040001d07983 */ /* 0x000ea20000300800 */
[----:B------:R-:W-:-:S03]  /*3a8e0*/  ISETP.LT.OR P5, PT, R26, 0x4a, !P1 ;  /* 0x0000004a1a00780c */ /* 0x000fc60004fa1670 */
[----:B------:R-:W3:Y:S01]  /*3a8f0*/  LDL.LU R197, [R1+0x714] ;  /* 0x0007140001c57983 */ /* 0x000ee20000300800 */
[----:B----4-:R-:W-:-:S05]  /*3a900*/  FMUL R14, R183, UR20 ;  /* 0x00000014b70e7c20 */ /* 0x010fca0008400000 */
[----:B------:R-:W-:-:S05]  /*3a910*/  F2FP.SATFINITE.E4M3.F32.PACK_AB_MERGE_C R14, RZ, R14, RZ ;  /* 0x0000000eff0e723e */ /* 0x000fca00048070ff */
[----:B------:R0:W-:Y:S02]  /*3a920*/  @!P6 STG.E.U8 desc[UR14][R8.64+0x48], R14 ;  /* 0x0000480e0800e986 */ /* 0x0001e4000c10110e */
[----:B0-----:R-:W0:Y:S02]  /*3a930*/  @!P5 LDC.64 R8, c[0x0][0x5c0] ;  /* 0x00017000ff08db82 */ /* 0x001e240000000a00 */
[----:B0-----:R-:W-:Y:S02]  /*3a940*/  @!P5 IADD3 R8, P6, R209, R8, RZ ;  /* 0x00000008d108d210 */ /* 0x001fe40007fde0ff */
[----:B------:R-:W2:Y:S03]  /*3a950*/  LDL.LU R209, [R1+0x900] ;  /* 0x0009000001d17983 */ /* 0x000ea60000300800 */
[----:B------:R-:W-:Y:S01]  /*3a960*/  @!P5 IMAD.X R9, R205, 0x1, R9, P6 ;  /* 0x00000001cd09d824 */ /* 0x000fe200030e0609 */
[----:B------:R-:W4:Y:S04]  /*3a970*/  LDL.LU R183, [R1+0x718] ;  /* 0x0007180001b77983 */ /* 0x000f280000300800 */
[----:B------:R-:W4:Y:S01]  /*3a980*/  LDL.LU R205, [R1+0x8fc] ;  /* 0x0008fc0001cd7983 */ /* 0x000f220000300800 */
[----:B------:R-:W-:-:S02]  /*3a990*/  ISETP.LT.OR P6, PT, R26, 0x4a, !P1 ;  /* 0x0000004a1a00780c */ /* 0x000fc40004fc1670 */
[----:B------:R-:W-:Y:S01]  /*3a9a0*/  ISETP.LT.OR P5, PT, R26, 0x51, !P2 ;  /* 0x000000511a00780c */ /* 0x000fe200057a1670 */
[----:B------:R-:W-:Y:S02]  /*3a9b0*/  FMUL R14, R198, UR20 ;  /* 0x00000014c60e7c20 */ /* 0x000fe40008400000 */
[----:B------:R-:W4:Y:S03]  /*3a9c0*/  LDL.LU R198, [R1+0x71c] ;  /* 0x00071c0001c67983 */ /* 0x000f260000300800 */
[----:B------:R-:W-:-:S05]  /*3a9d0*/  F2FP.SATFINITE.E4M3.F32.PACK_AB_MERGE_C R14, RZ, R14, RZ ;  /* 0x0000000eff0e723e */ /* 0x000fca00048070ff */
[----:B------:R0:W-:Y:S01]  /*3a9e0*/  @!P6 STG.E.U8 desc[UR14][R8.64+0x49], R14 ;  /* 0x0000490e0800e986 */ /* 0x0001e2000c10110e */
[----:B------:R-:W-:Y:S01]  /*3a9f0*/  ISETP.LT.OR P6, PT, R26, 0x52, !P2 ;  /* 0x000000521a00780c */ /* 0x000fe200057c1670 */
[----:B0-----:R-:W-:Y:S02]  /*3aa00*/  FMUL R8, R199, UR20 ;  /* 0x00000014c7087c20 */ /* 0x001fe40008400000 */
[----:B------:R-:W4:Y:S03]  /*3aa10*/  LDL.LU R199, [R1+0x720] ;  /* 0x0007200001c77983 */ /* 0x000f260000300800 */
[----:B------:R-:W-:Y:S01]  /*3aa20*/  F2FP.SATFINITE.E4M3.F32.PACK_AB_MERGE_C R8, RZ, R8, RZ ;  /* 0x00000008ff08723e */ /* 0x000fe200048070ff */
[----:B---3--:R-:W-:-:S04]  /*3aa30*/  FMUL R14, R197, UR20 ;  /* 0x00000014c50e7c20 */ /* 0x008fc80008400000 */
[----:B--2---:R0:W-:Y:S01]  /*3aa40*/  @!P5 STG.E.U8 desc[UR14][R208.64+0x50], R8 ;  /* 0x00005008d000d986 */ /* 0x0041e2000c10110e */
[----:B------:R-:W-:Y:S01]  /*3aa50*/  ISETP.LT.OR P5, PT, R26, 0x51, !P1 ;  /* 0x000000511a00780c */ /* 0x000fe20004fa1670 */
[----:B0-----:R-:W-:-:S05]  /*3aa60*/  FMUL R8, R196, UR20 ;  /* 0x00000014c4087c20 */ /* 0x001fca0008400000 */
[----:B------:R-:W-:-:S05]  /*3aa70*/  F2FP.SATFINITE.E4M3.F32.PACK_AB_MERGE_C R8, RZ, R8, RZ ;  /* 0x00000008ff08723e */ /* 0x000fca00048070ff */
[----:B----4-:R0:W-:Y:S02]  /*3aa80*/  @!P6 STG.E.U8 desc[UR14][R204.64+0x51], R8 ;  /* 0x00005108cc00e986 */ /* 0x0101e4000c10110e */
[----:B0-----:R-:W0:Y:S01]  /*3aa90*/  @!P5 LDC.64 R8, c[0x0][0x5c0] ;  /* 0x00017000ff08db82 */ /* 0x001e220000000a00 */
[----:B------:R-:W-:Y:S02]  /*3aaa0*/  F2FP.SATFINITE.E4M3.F32.PACK_AB_MERGE_C R14, RZ, R14, RZ ;  /* 0x0000000eff0e723e */ /* 0x000fe400048070ff */
[----:B0-----:R-:W-:Y:S02]  /*3aab0*/  @!P5 IADD3 R8, P6, R168, R8, RZ ;  /* 0x00000008a808d210 */ /* 0x001fe40007fde0ff */
[----:B------:R-:W2:Y:S03]  /*3aac0*/  LDL.LU R168, [R1+0x8f8] ;  /* 0x0008f80001a87983 */ /* 0x000ea60000300800 */
[----:B------:R-:W-:Y:S01]  /*3aad0*/  @!P5 IMAD.X R9, R180, 0x1, R9, P6 ;  /* 0x00000001b409d824 */ /* 0x000fe200030e0609 */
[C---:B------:R-:W-:Y:S01]  /*3aae0*/  ISETP.LT.OR P6, PT, R26.reuse, 0x51, !P1 ;  /* 0x000000511a00780c */ /* 0x040fe20004fc1670 */
[----:B------:R-:W3:Y:S01]  /*3aaf0*/  LDL.LU R180, [R1+0x8f4] ;  /* 0x0008f40001b47983 */ /* 0x000ee20000300800 */
[----:B------:R-:W-:-:S03]  /*3ab00*/  ISETP.LT.OR P5, PT, R26, 0x52, !P1 ;  /* 0x000000521a00780c */ /* 0x000fc60004fa1670 */
[----:B------:R-:W4:Y:S08]  /*3ab10*/  LDL.LU R196, [R1+0x724] ;  /* 0x0007240001c47983 */ /* 0x000f300000300800 */
[----:B------:R0:W-:Y:S02]  /*3ab20*/  @!P6 STG.E.U8 desc[UR14][R8.64+0x50], R14 ;  /* 0x0000500e0800e986 */ /* 0x0001e4000c10110e */
[----:B0-----:R-:W0:Y:S02]  /*3ab30*/  @!P5 LDC.64 R8, c[0x0][0x5c0] ;  /* 0x00017000ff08db82 */ /* 0x001e240000000a00 */
[----:B0-----:R-:W-:-:S02]  /*3ab40*/  @!P5 IADD3 R8, P6, R181, R8, RZ ;  /* 0x00000008b508d210 */ /* 0x001fc40007fde0ff */
[----:B------:R-:W3:Y:S03]  /*3ab50*/  LDL.LU R181, [R1+0x8f0] ;  /* 0x0008f00001b57983 */ /* 0x000ee60000300800 */
[----:B------:R-:W-:Y:S01]  /*3ab60*/  @!P5 IMAD.X R9, R169, 0x1, R9, P6 ;  /* 0x00000001a909d824 */ /* 0x000fe200030e0609 */
[----:B------:R-:W4:Y:S04]  /*3ab70*/  LDL.LU R197, [R1+0x728] ;  /* 0x0007280001c57983 */ /* 0x000f280000300800 */
[----:B------:R-:W2:Y:S01]  /*3ab80*/  LDL.LU R169, [R1+0x8ec] ;  /* 0x0008ec0001a97983 */ /* 0x000ea20000300800 */
[C---:B------:R-:W-:Y:S01]  /*3ab90*/  ISETP.LT.OR P6, PT, R26.reuse, 0x52, !P1 ;  /* 0x000000521a00780c */ /* 0x040fe20004fc1670 */
[----:B------:R-:W-:Y:S01]  /*3aba0*/  FMUL R14, R183, UR20 ;  /* 0x00000014b70e7c20 */ /* 0x000fe20008400000 */
[----:B------:R-:W-:Y:S01]  /*3abb0*/  ISETP.LT.OR P5, PT, R26, 0x59, !P2 ;  /* 0x000000591a00780c */ /* 0x000fe200057a1670 */
[----:B------:R-:W4:Y:S03]  /*3abc0*/  LDL.LU R183, [R1+0x72c] ;  /* 0x00072c0001b77983 */ /* 0x000f260000300800 */
[----:B------:R-:W-:-:S07]  /*3abd0*/  F2FP.SATFINITE.E4M3.F32.PACK_AB_MERGE_C R14, RZ, R14, RZ ;  /* 0x0000000eff0e723e */ /* 0x000fce00048070ff */
[----:B------:R0:W-:Y:S01]  /*3abe0*/  @!P6 STG.E.U8 desc[UR14][R8.64+0x51], R14 ;  /* 0x0000510e0800e986 */ /* 0x0001e2000c10110e */
[----:B------:R-:W-:Y:S01]  /*3abf0*/  ISETP.LT.OR P6, PT, R26, 0x5a, !P2 ;  /* 0x0000005a1a00780c */ /* 0x000fe200057c1670 */
[----:B0-----:R-:W-:Y:S02]  /*3ac00*/  FMUL R8, R198, UR20 ;  /* 0x00000014c6087c20 */ /* 0x001fe40008400000 */
[----:B------:R-:W4:Y:S03]  /*3ac10*/  LDL.LU R198, [R1+0x730] ;  /* 0x0007300001c67983 */ /* 0x000f260000300800 */
[----:B------:R-:W-:-:S05]  /*3ac20*/  F2FP.SATFINITE.E4M3.F32.PACK_AB_MERGE_C R8, RZ, R8, RZ ;  /* 0x00000008ff08723e */ /* 0x000fca00048070ff */
[----:B---3--:R0:W-:Y:S01]  /*3ac30*/  @!P5 STG.E.U8 desc[UR14][R180.64+0x58], R8 ;  /* 0x00005808b400d986 */ /* 0x0081e2000c10110e */
[----:B------:R-:W-:Y:S01]  /*3ac40*/  ISETP.LT.OR P5, PT, R26, 0x59, !P1 ;  /* 0x000000591a00780c */ /* 0x000fe20004fa1670 */
[----:B0-----:R-:W-:-:S05]  /*3ac50*/  FMUL R8, R199, UR20 ;  /* 0x00000014c7087c20 */ /* 0x001fca0008400000 */
[----:B------:R-:W-:-:S05]  /*3ac60*/  F2FP.SATFINITE.E4M3.F32.PACK_AB_MERGE_C R8, RZ, R8, RZ ;  /* 0x00000008ff08723e */ /* 0x000fca00048070ff */
[----:B--2---:R0:W-:Y:S02]  /*3ac70*/  @!P6 STG.E.U8 desc[UR14][R168.64+0x59], R8 ;  /* 0x00005908a800e986 */ /* 0x0041e4000c10110e */
[----:B0-----:R-:W0:Y:S01]  /*3ac80*/  @!P5 LDC.64 R8, c[0x0][0x5c0] ;  /* 0x00017000ff08db82 */ /* 0x001e220000000a00 */
[----:B----4-:R-:W-:-:S05]  /*3ac90*/  FMUL R14, R196, UR20 ;  /* 0x00000014c40e7c20 */ /* 0x010fca0008400000 */
        /* <DEDUP_REMOVED lines=47> */
[C---:B------:R-:W-:Y:S02]  /*3af90*/  ISETP.LT.OR P6, PT, R26.reuse, 0x62, !P1 ;  /* 0x000000621a00780c */ /* 0x040fe40004fc1670 */
[----:B------:R-:W-:Y:S01]  /*3afa0*/  ISETP.LT.OR P5, PT, R26, 0x69, !P2 ;  /* 0x000000691a00780c */ /* 0x000fe200057a1670 */
[----:B------:R-:W-:Y:S01]  /*3afb0*/  FMUL R14, R196, UR20 ;  /* 0x00000014c40e7c20 */ /* 0x000fe20008400000 */
[----:B------:R-:W-:Y:S01]  /*3afc0*/  FMUL R80, R197, UR20 ;  /* 0x00000014c5507c20 */ /* 0x000fe20008400000 */
[----:B------:R-:W4:Y:S03]  /*3afd0*/  LDL.LU R196, [R1+0x74c] ;  /* 0x00074c0001c47983 */ /* 0x000f260000300800 */
[----:B------:R-:W-:Y:S01]  /*3afe0*/  F2FP.SATFINITE.E4M3.F32.PACK_AB_MERGE_C R14, RZ, R14, RZ ;  /* 0x0000000eff0e723e */ /* 0x000fe200048070ff */
[----:B------:R-:W4:Y:S01]  /*3aff0*/  LDL.LU R197, [R1+0x750] ;  /* 0x0007500001c57983 */ /* 0x000f220000300800 */
[----:B------:R-:W-:-:S03]  /*3b000*/  F2FP.SATFINITE.E4M3.F32.PACK_AB_MERGE_C R81, RZ, R80, RZ ;  /* 0x00000050ff51723e */ /* 0x000fc600048070ff */
[----:B------:R0:W-:Y:S01]  /*3b010*/  @!P6 STG.E.U8 desc[UR14][R8.64+0x61], R14 ;  /* 0x0000610e0800e986 */ /* 0x0001e2000c10110e */
[----:B------:R-:W-:Y:S01]  /*3b020*/  ISETP.LT.OR P6, PT, R26, 0x6a, !P2 ;  /* 0x0000006a1a00780c */ /* 0x000fe200057c1670 */
[----:B------:R-:W-:-:S05]  /*3b030*/  FMUL R80, R183, UR20 ;  /* 0x00000014b7507c20 */ /* 0x000fca0008400000 */
[----:B------:R-:W-:Y:S01]  /*3b040*/  F2FP.SATFINITE.E4M3.F32.PACK_AB_MERGE_C R87, RZ, R80, RZ ;  /* 0x00000050ff57723e */ /* 0x000fe200048070ff */
[----:B---3--:R-:W-:Y:S01]  /*3b050*/  @!P5 STG.E.U8 desc[UR14][R154.64+0x68], R81 ;  /* 0x000068519a00d986 */ /* 0x008fe2000c10110e */
[----:B------:R-:W-:-:S13]  /*3b060*/  ISETP.LT.OR P5, PT, R26, 0x69, !P1 ;  /* 0x000000691a00780c */ /* 0x000fda0004fa1670 */
[----:B0-----:R-:W0:Y:S01]  /*3b070*/  @!P5 LDC.64 R8, c[0x0][0x5c0] ;  /* 0x00017000ff08db82 */ /* 0x001e220000000a00 */
[----:B--2---:R-:W-:Y:S01]  /*3b080*/  @!P6 STG.E.U8 desc[UR14][R148.64+0x69], R87 ;  /* 0x000069579400e986 */ /* 0x004fe2000c10110e */
        /* <DEDUP_REMOVED lines=16> */
[----:B------:R-:W-:Y:S01]  /*3b190*/  FMUL R14, R199, UR20 ;  /* 0x00000014c70e7c20 */ /* 0x000fe20008400000 */
[----:B------:R-:W-:-:S02]  /*3b1a0*/  ISETP.LT.OR P6, PT, R26, 0x6a, !P1 ;  /* 0x0000006a1a00780c */ /* 0x000fc40004fc1670 */
[----:B------:R-:W-:Y:S01]  /*3b1b0*/  ISETP.LT.OR P5, PT, R26, 0x71, !P2 ;  /* 0x000000711a00780c */ /* 0x000fe200057a1670 */
[----:B------:R-:W4:Y:S01]  /*3b1c0*/  LDL.LU R199, [R1+0x75c] ;  /* 0x00075c0001c77983 */ /* 0x000f220000300800 */
[----:B------:R-:W-:Y:S01]  /*3b1d0*/  F2FP.SATFINITE.E4M3.F32.PACK_AB_MERGE_C R81, RZ, R14, RZ ;  /* 0x0000000eff51723e */ /* 0x000fe200048070ff */
[----:B------:R-:W-:Y:S02]  /*3b1e0*/  FMUL R14, R196, UR20 ;  /* 0x00000014c40e7c20 */ /* 0x000fe40008400000 */
[----:B------:R-:W4:Y:S03]  /*3b1f0*/  LDL.LU R196, [R1+0x760] ;  /* 0x0007600001c47983 */ /* 0x000f260000300800 */
        /* <DEDUP_REMOVED lines=15> */
[----:B------:R-:W2:Y:S01]  /*3b2f0*/  LDL.LU R133, [R1+0x8b4] ;  /* 0x0008b40001857983 */ /* 0x000ea20000300800 */
[----:B------:R-:W-:-:S03]  /*3b300*/  ISETP.LT.OR P5, PT, R26, 0x72, !P1 ;  /* 0x000000721a00780c */ /* 0x000fc60004fa1670 */
[----:B------:R-:W3:Y:S04]  /*3b310*/  LDL.LU R197, [R1+0x764] ;  /* 0x0007640001c57983 */ /* 0x000ee80000300800 */
[----:B------:R-:W4:Y:S04]  /*3b320*/  LDL.LU R183, [R1+0x768] ;  /* 0x0007680001b77983 */ /* 0x000f280000300800 */
[----:B------:R0:W-:Y:S02]  /*3b330*/  @!P6 STG.E.U8 desc[UR14][R8.64+0x70], R81 ;  /* 0x000070510800e986 */ /* 0x0001e4000c10110e */
[----:B0-----:R-:W0:Y:S02]  /*3b340*/  @!P5 LDC.64 R8, c[0x0][0x5c0] ;  /* 0x00017000ff08db82 */ /* 0x001e240000000a00 */
[----:B0-----:R-:W-:-:S05]  /*3b350*/  @!P5 IADD3 R8, P6, R187, R8, RZ ;  /* 0x00000008bb08d210 */ /* 0x001fca0007fde0ff */
[----:B------:R-:W-:Y:S02]  /*3b360*/  @!P5 IMAD.X R9, R129, 0x1, R9, P6 ;  /* 0x000000018109d824 */ /* 0x000fe400030e0609 */
[----:B------:R-:W4:Y:S01]  /*3b370*/  LDL.LU R129, [R1+0x8b0] ;  /* 0x0008b00001817983 */ /* 0x000f220000300800 */
[----:B------:R-:W-:Y:S01]  /*3b380*/  FMUL R14, R198, UR20 ;  /* 0x00000014c60e7c20 */ /* 0x000fe20008400000 */
[C---:B------:R-:W-:Y:S02]  /*3b390*/  ISETP.LT.OR P6, PT, R26.reuse, 0x72, !P1 ;  /* 0x000000721a00780c */ /* 0x040fe40004fc1670 */
        /* <DEDUP_REMOVED lines=10> */
[----:B--2---:R-:W-:Y:S01]  /*3b440*/  @!P5 STG.E.U8 desc[UR14][R132.64+0x78], R93 ;  /* 0x0000785d8400d986 */ /* 0x004fe2000c10110e */
[----:B------:R-:W-:-:S13]  /*3b450*/  ISETP.LT.OR P5, PT, R26, 0x79, !P1 ;  /* 0x000000791a00780c */ /* 0x000fda0004fa1670 */
[----:B0-----:R-:W0:Y:S01]  /*3b460*/  @!P5 LDC.64 R8, c[0x0][0x5c0] ;  /* 0x00017000ff08db82 */ /* 0x001e220000000a00 */
[----:B---3--:R-:W-:-:S05]  /*3b470*/  FMUL R14, R197, UR20 ;  /* 0x00000014c50e7c20 */ /* 0x008fca0008400000 */
[----:B------:R-:W-:Y:S01]  /*3b480*/  F2FP.SATFINITE.E4M3.F32.PACK_AB_MERGE_C R87, RZ, R14, RZ ;  /* 0x0000000eff57723e */ /* 0x000fe200048070ff */
[----:B----4-:R-:W-:Y:S01]  /*3b490*/  @!P6 STG.E.U8 desc[UR14][R128.64+0x79], R81 ;  /* 0x000079518000e986 */ /* 0x010fe2000c10110e */
[----:B0-----:R-:W-:-:S03]  /*3b4a0*/  @!P5 IADD3 R8, P6, R124, R8, RZ ;  /* 0x000000087c08d210 */ /* 0x001fc60007fde0ff */
[----:B------:R-:W2:Y:S02]  /*3b4b0*/  LDL.LU R124, [R1+0x8ac] ;  /* 0x0008ac00017c7983 */ /* 0x000ea40000300800 */
        /* <DEDUP_REMOVED lines=28> */
[----:B0-----:R-:W-:-:S03]  /*3b680*/  @!P5 IADD3 R8, P6, R120, R8, RZ ;  /* 0x000000087808d210 */ /* 0x001fc60007fde0ff */
[----:B------:R-:W2:Y:S02]  /*3b690*/  LDL.LU R120, [R1+0x89c] ;  /* 0x00089c0001787983 */ /* 0x000ea40000300800 */
[----:B------:R-:W-:Y:S02]  /*3b6a0*/  @!P5 IMAD.X R9, R122, 0x1, R9, P6 ;  /* 0x000000017a09d824 */ /* 0x000fe400030e0609 */
[----:B------:R-:W3:Y:S04]  /*3b6b0*/  LDL.LU R122, [R1+0x898] ;  /* 0x00089800017a7983 */ /* 0x000ee80000300800 */
[----:B------:R-:W2:Y:S01]  /*3b6c0*/  LDL.LU R199, [R1+0x784] ;  /* 0x0007840001c77983 */ /* 0x000ea20000300800 */
[C---:B------:R-:W-:Y:S02]  /*3b6d0*/  ISETP.LT.OR P6, PT, R26.reuse, 0x81, !P1 ;  /* 0x000000811a00780c */ /* 0x040fe40004fc1670 */
[----:B------:R-:W-:Y:S01]  /*3b6e0*/  ISETP.LT.OR P5, PT, R26, 0x82, !P1 ;  /* 0x000000821a00780c */ /* 0x000fe20004fa1670 */
[----:B----4-:R-:W-:-:S05]  /*3b6f0*/  FMUL R14, R196, UR20 ;  /* 0x00000014c40e7c20 */ /* 0x010fca0008400000 */
[----:B------:R-:W-:-:S05]  /*3b700*/  F2FP.SATFINITE.E4M3.F32.PACK_AB_MERGE_C R81, RZ, R14, RZ ;  /* 0x0000000eff51723e */ /* 0x000fca00048070ff */
[----:B------:R0:W-:Y:S02]  /*3b710*/  @!P6 STG.E.U8 desc[UR14][R8.64+0x80], R81 ;  /* 0x000080510800e986 */ /* 0x0001e4000c10110e */
[----:B0-----:R-:W0:Y:S02]  /*3b720*/  @!P5 LDC.64 R8, c[0x0][0x5c0] ;  /* 0x00017000ff08db82 */ /* 0x001e240000000a00 */
[----:B0-----:R-:W-:Y:S02]  /*3b730*/  @!P5 IADD3 R8, P6, R123, R8, RZ ;  /* 0x000000087b08d210 */ /* 0x001fe40007fde0ff */
[----:B------:R-:W3:Y:S03]  /*3b740*/  LDL.LU R123, [R1+0x894] ;  /* 0x00089400017b7983 */ /* 0x000ee60000300800 */
[----:B------:R-:W-:Y:S01]  /*3b750*/  @!P5 IMAD.X R9, R121, 0x1, R9, P6 ;  /* 0x000000017909d824 */ /* 0x000fe200030e0609 */
[----:B------:R-:W4:Y:S04]  /*3b760*/  LDL.LU R196, [R1+0x788] ;  /* 0x0007880001c47983 */ /* 0x000f280000300800 */
[----:B------:R-:W4:Y:S01]  /*3b770*/  LDL.LU R121, [R1+0x890] ;  /* 0x0008900001797983 */ /* 0x000f220000300800 */
[----:B------:R-:W-:-:S03]  /*3b780*/  FMUL R14, R197, UR20 ;  /* 0x00000014c50e7c20 */ /* 0x000fc60008400000 */
[----:B------:R-:W4:Y:S02]  /*3b790*/  LDL.LU R197, [R1+0x78c] ;  /* 0x00078c0001c57983 */ /* 0x000f240000300800 */
[----:B------:R-:W-:Y:S01]  /*3b7a0*/  F2FP.SATFINITE.E4M3.F32.PACK_AB_MERGE_C R87, RZ, R14, RZ ;  /* 0x0000000eff57723e */ /* 0x000fe200048070ff */
[----:B------:R-:W-:Y:S02]  /*3b7b0*/  FMUL R14, R183, UR20 ;  /* 0x00000014b70e7c20 */ /* 0x000fe40008400000 */
[----:B------:R-:W4:Y:S03]  /*3b7c0*/  LDL.LU R183, [R1+0x790] ;  /* 0x0007900001b77983 */ /* 0x000f260000300800 */
[----:B------:R-:W-:Y:S01]  /*3b7d0*/  F2FP.SATFINITE.E4M3.F32.PACK_AB_MERGE_C R93, RZ, R14, RZ ;  /* 0x0000000eff5d723e */ /* 0x000fe200048070ff */
[----:B------:R-:W-:Y:S02]  /*3b7e0*/  FMUL R14, R198, UR20 ;  /* 0x00000014c60e7c20 */ /* 0x000fe40008400000 */
[----:B------:R-:W4:Y:S03]  /*3b7f0*/  LDL.LU R198, [R1+0x794] ;  /* 0x0007940001c67983 */ /* 0x000f260000300800 */
[----:B------:R-:W-:-:S02]  /*3b800*/  F2FP.SATFINITE.E4M3.F32.PACK_AB_MERGE_C R81, RZ, R14, RZ ;  /* 0x0000000eff51723e */ /* 0x000fc400048070ff */
[C---:B------:R-:W-:Y:S02]  /*3b810*/  ISETP.LT.OR P6, PT, R26.reuse, 0x82, !P1 ;  /* 0x000000821a00780c */ /* 0x040fe40004fc1670 */
[----:B------:R-:W-:-:S11]  /*3b820*/  ISETP.LT.OR P5, PT, R26, 0x89, !P2 ;  /* 0x000000891a00780c */ /* 0x000fd600057a1670 */
[----:B------:R0:W-:Y:S01]  /*3b830*/  @!P6 STG.E.U8 desc[UR14][R8.64+0x81], R87 ;  /* 0x000081570800e986 */ /* 0x0001e2000c10110e */
[C---:B------:R-:W-:Y:S01]  /*3b840*/  ISETP.LT.OR P6, PT, R26.reuse, 0x8a, !P2 ;  /* 0x0000008a1a00780c */ /* 0x040fe200057c1670 */
[----:B--2---:R-:W-:Y:S02]  /*3b850*/  FMUL R14, R199, UR20 ;  /* 0x00000014c70e7c20 */ /* 0x004fe40008400000 */
[----:B------:R-:W2:Y:S04]  /*3b860*/  LDL.LU R199, [R1+0x798] ;  /* 0x0007980001c77983 */ /* 0x000ea80000300800 */
[----:B---3--:R-:W-:Y:S01]  /*3b870*/  @!P5 STG.E.U8 desc[UR14][R122.64+0x88], R93 ;  /* 0x0000885d7a00d986 */ /* 0x008fe2000c10110e */
[----:B------:R-:W-:-:S13]  /*3b880*/  ISETP.LT.OR P5, PT, R26, 0x89, !P1 ;  /* 0x000000891a00780c */ /* 0x000fda0004fa1670 */
[----:B0-----:R-:W0:Y:S01]  /*3b890*/  @!P5 LDC.64 R8, c[0x0][0x5c0] ;  /* 0x00017000ff08db82 */ /* 0x001e220000000a00 */
[----:B----4-:R-:W-:Y:S01]  /*3b8a0*/  @!P6 STG.E.U8 desc[UR14][R120.64+0x89], R81 ;  /* 0x000089517800e986 */ /* 0x010fe2000c10110e */
        /* <DEDUP_REMOVED lines=8> */
[----:B------:R-:W3:Y:S03]  /*3b930*/  LDL.LU R196, [R1+0x79c] ;  /* 0x00079c0001c47983 */ /* 0x000ee60000300800 */
[----:B------:R-:W-:Y:S01]  /*3b940*/  F2FP.SATFINITE.E4M3.F32.PACK_AB_MERGE_C R81, RZ, R14, RZ ;  /* 0x0000000eff51723e */ /* 0x000fe200048070ff */
[----:B------:R-:W-:Y:S02]  /*3b950*/  FMUL R14, R197, UR20 ;  /* 0x00000014c50e7c20 */ /* 0x000fe40008400000 */
[----:B------:R-:W4:Y:S01]  /*3b960*/  LDL.LU R197, [R1+0x7a0] ;  /* 0x0007a00001c57983 */ /* 0x000f220000300800 */
[----:B0-----:R-:W-:-:S05]  /*3b970*/  @!P5 IADD3 R8, P6, R172, R8, RZ ;  /* 0x00000008ac08d210 */ /* 0x001fca0007fde0ff */
[----:B------:R-:W-:Y:S01]  /*3b980*/  @!P5 IMAD.X R9, R175, 0x1, R9, P6 ;  /* 0x00000001af09d824 */ /* 0x000fe200030e0609 */
[C---:B------:R-:W-:Y:S02]  /*3b990*/  ISETP.LT.OR P6, PT, R26.reuse, 0x8a, !P1 ;  /* 0x0000008a1a00780c */ /* 0x040fe40004fc1670 */
[----:B------:R-:W-:Y:S02]  /*3b9a0*/  ISETP.LT.OR P5, PT, R26, 0x91, !P2 ;  /* 0x000000911a00780c */ /* 0x000fe400057a1670 */
[----:B------:R-:W-:-:S09]  /*3b9b0*/  F2FP.SATFINITE.E4M3.F32.PACK_AB_MERGE_C R93, RZ, R14, RZ ;  /* 0x0000000eff5d723e */ /* 0x000fd200048070ff */
[----:B------:R0:W-:Y:S04]  /*3b9c0*/  @!P6 STG.E.U8 desc[UR14][R8.64+0x89], R81 ;  /* 0x000089510800e986 */ /* 0x0001e8000c10110e */
[----:B------:R-:W-:Y:S01]  /*3b9d0*/  @!P5 STG.E.U8 desc[UR14][R118.64+0x90], R93 ;  /* 0x0000905d7600d986 */ /* 0x000fe2000c10110e */
[C---:B------:R-:W-:Y:S02]  /*3b9e0*/  ISETP.LT.OR P5, PT, R26.reuse, 0x91, !P1 ;  /* 0x000000911a00780c */ /* 0x040fe40004fa1670 */
[----:B------:R-:W-:-:S11]  /*3b9f0*/  ISETP.LT.OR P6, PT, R26, 0x92, !P2 ;  /* 0x000000921a00780c */ /* 0x000fd600057c1670 */
[----:B0-----:R-:W0:Y:S01]  /*3ba00*/  @!P5 LDC.64 R8, c[0x0][0x5c0] ;  /* 0x00017000ff08db82 */ /* 0x001e220000000a00 */
[----:B------:R-:W-:-:S05]  /*3ba10*/  FMUL R14, R183, UR20 ;  /* 0x00000014b70e7c20 */ /* 0x000fca0008400000 */
[----:B------:R-:W-:-:S05]  /*3ba20*/  F2FP.SATFINITE.E4M3.F32.PACK_AB_MERGE_C R87, RZ, R14, RZ ;  /* 0x0000000eff57723e */ /* 0x000fca00048070ff */
[----:B------:R1:W-:Y:S01]  /*3ba30*/  @!P6 STG.E.U8 desc[UR14][R114.64+0x91], R87 ;  /* 0x000091577200e986 */ /* 0x0003e2000c10110e */
[----:B0-----:R-:W-:-:S05]  /*3ba40*/  @!P5 IADD3 R8, P6, R186, R8, RZ ;  /* 0x00000008ba08d210 */ /* 0x001fca0007fde0ff */
[----:B------:R-:W-:Y:S02]  /*3ba50*/  @!P5 IMAD.X R9, R111, 0x1, R9, P6 ;  /* 0x000000016f09d824 */ /* 0x000fe400030e0609 */
[----:B------:R-:W4:Y:S04]  /*3ba60*/  LDL.LU R111, [R1+0x88c] ;  /* 0x00088c00016f7983 */ /* 0x000f280000300800 */
[----:B------:R-:W4:Y:S01]  /*3ba70*/  LDL.LU R183, [R1+0x7a4] ;  /* 0x0007a40001b77983 */ /* 0x000f220000300800 */
[----:B------:R-:W-:-:S03]  /*3ba80*/  FMUL R14, R198, UR20 ;  /* 0x00000014c60e7c20 */ /* 0x000fc60008400000 */
[----:B------:R-:W4:Y:S02]  /*3ba90*/  LDL.LU R198, [R1+0x7a8] ;  /* 0x0007a80001c67983 */ /* 0x000f240000300800 */
[----:B------:R-:W-:Y:S01]  /*3baa0*/  F2FP.SATFINITE.E4M3.F32.PACK_AB_MERGE_C R81, RZ, R14, RZ ;  /* 0x0000000eff51723e */ /* 0x000fe200048070ff */
[----:B--2---:R-:W-:Y:S02]  /*3bab0*/  FMUL R14, R199, UR20 ;  /* 0x00000014c70e7c20 */ /* 0x004fe40008400000 */
[----:B------:R-:W2:Y:S01]  /*3bac0*/  LDL.LU R199, [R1+0x7ac] ;  /* 0x0007ac0001c77983 */ /* 0x000ea20000300800 */
[C---:B------:R-:W-:Y:S02]  /*3bad0*/  ISETP.LT.OR P6, PT, R26.reuse, 0x91, !P1 ;  /* 0x000000911a00780c */ /* 0x040fe40004fc1670 */
[----:B------:R-:W-:Y:S02]  /*3bae0*/  ISETP.LT.OR P5, PT, R26, 0x92, !P1 ;  /* 0x000000921a00780c */ /* 0x000fe40004fa1670 */
[----:B-1----:R-:W-:-:S09]  /*3baf0*/  F2FP.SATFINITE.E4M3.F32.PACK_AB_MERGE_C R87, RZ, R14, RZ ;  /* 0x0000000eff57723e */ /* 0x002fd200048070ff */
[----:B------:R0:W-:Y:S02]  /*3bb00*/  @!P6 STG.E.U8 desc[UR14][R8.64+0x90], R81 ;  /* 0x000090510800e986 */ /* 0x0001e4000c10110e */
[----:B0-----:R-:W0:Y:S02]  /*3bb10*/  @!P5 LDC.64 R8, c[0x0][0x5c0] ;  /* 0x00017000ff08db82 */ /* 0x001e240000000a00 */
[----:B0-----:R-:W-:-:S05]  /*3bb20*/  @!P5 IADD3 R8, P6, R176, R8, RZ ;  /* 0x00000008b008d210 */ /* 0x001fca0007fde0ff */
[----:B------:R-:W-:Y:S01]  /*3bb30*/  @!P5 IMAD.X R9, R194, 0x1, R9, P6 ;  /* 0x00000001c209d824 */ /* 0x000fe200030e0609 */
[C---:B------:R-:W-:Y:S02]  /*3bb40*/  ISETP.LT.OR P6, PT, R26.reuse, 0x92, !P1 ;  /* 0x000000921a00780c */ /* 0x040fe40004fc1670 */
[----:B------:R-:W-:-:S11]  /*3bb50*/  ISETP.LT.OR P5, PT, R26, 0x99, !P2 ;  /* 0x000000991a00780c */ /* 0x000fd600057a1670 */
[----:B------:R0:W-:Y:S01]  /*3bb60*/  @!P6 STG.E.U8 desc[UR14][R8.64+0x91], R87 ;  /* 0x000091570800e986 */ /* 0x0001e2000c10110e */
[----:B------:R-:W-:Y:S01]  /*3bb70*/  ISETP.LT.OR P6, PT, R26, 0x9a, !P2 ;  /* 0x0000009a1a00780c */ /* 0x000fe200057c1670 */
[----:B---3--:R-:W-:Y:S02]  /*3bb80*/  FMUL R14, R196, UR20 ;  /* 0x00000014c40e7c20 */ /* 0x008fe40008400000 */
[----:B------:R-:W3:Y:S03]  /*3bb90*/  LDL.LU R196, [R1+0x7b0] ;  /* 0x0007b00001c47983 */ /* 0x000ee60000300800 */
[----:B------:R-:W-:Y:S01]  /*3bba0*/  F2FP.SATFINITE.E4M3.F32.PACK_AB_MERGE_C R93, RZ, R14, RZ ;  /* 0x0000000eff5d723e */ /* 0x000fe200048070ff */
[----:B----4-:R-:W-:Y:S02]  /*3bbb0*/  FMUL R14, R197, UR20 ;  /* 0x00000014c50e7c20 */ /* 0x010fe40008400000 */
[----:B------:R-:W4:Y:S03]  /*3bbc0*/  LDL.LU R197, [R1+0x7b4] ;  /* 0x0007b40001c57983 */ /* 0x000f260000300800 */
[----:B------:R-:W-:Y:S01]  /*3bbd0*/  F2FP.SATFINITE.E4M3.F32.PACK_AB_MERGE_C R81, RZ, R14, RZ ;  /* 0x0000000eff51723e */ /* 0x000fe200048070ff */
[----:B------:R-:W-:-:S02]  /*3bbe0*/  FMUL R14, R183, UR20 ;  /* 0x00000014b70e7c20 */ /* 0x000fc40008400000 */
[----:B------:R-:W4:Y:S03]  /*3bbf0*/  LDL.LU R183, [R1+0x7b8] ;  /* 0x0007b80001b77983 */ /* 0x000f260000300800 */
[----:B0-----:R-:W-:Y:S01]  /*3bc00*/  F2FP.SATFINITE.E4M3.F32.PACK_AB_MERGE_C R87, RZ, R14, RZ ;  /* 0x0000000eff57723e */ /* 0x001fe200048070ff */
[----:B------:R-:W-:Y:S02]  /*3bc10*/  FMUL R14, R198, UR20 ;  /* 0x00000014c60e7c20 */ /* 0x000fe40008400000 */
[----:B------:R-:W4:Y:S04]  /*3bc20*/  LDL.LU R198, [R1+0x7bc] ;  /* 0x0007bc0001c67983 */ /* 0x000f280000300800 */
[----:B------:R-:W-:Y:S04]  /*3bc30*/  @!P5 STG.E.U8 desc[UR14][R110.64+0x98], R93 ;  /* 0x0000985d6e00d986 */ /* 0x000fe8000c10110e */
[----:B------:R0:W-:Y:S02]  /*3bc40*/  @!P6 STG.E.U8 desc[UR14][R106.64+0x99], R81 ;  /* 0x000099516a00e986 */ /* 0x0001e4000c10110e */
[----:B0-----:R-:W-:Y:S01]  /*3bc50*/  F2FP.SATFINITE.E4M3.F32.PACK_AB_MERGE_C R81, RZ, R14, RZ ;  /* 0x0000000eff51723e */ /* 0x001fe200048070ff */
[----:B--2---:R-:W-:-:S02]  /*3bc60*/  FMUL R14, R199, UR20 ;  /* 0x00000014c70e7c20 */ /* 0x004fc40008400000 */
[----:B------:R-:W2:Y:S01]  /*3bc70*/  LDL.LU R199, [R1+0x7c0] ;  /* 0x0007c00001c77983 */ /* 0x000ea20000300800 */
[----:B------:R-:W-:-:S13]  /*3bc80*/  ISETP.LT.OR P5, PT, R26, 0x99, !P1 ;  /* 0x000000991a00780c */ /* 0x000fda0004fa1670 */
[----:B------:R-:W0:Y:S02]  /*3bc90*/  @!P5 LDC.64 R8, c[0x0][0x5c0] ;  /* 0x00017000ff08db82 */ /* 0x000e240000000a00 */
[----:B0-----:R-:W-:-:S05]  /*3bca0*/  @!P5 IADD3 R8, P6, R174, R8, RZ ;  /* 0x00000008ae08d210 */ /* 0x001fca0007fde0ff */
[----:B------:R-:W-:Y:S01]  /*3bcb0*/  @!P5 IMAD.X R9, R182, 0x1, R9, P6 ;  /* 0x00000001b609d824 */ /* 0x000fe200030e0609 */
[C---:B------:R-:W-:Y:S02]  /*3bcc0*/  ISETP.LT.OR P6, PT, R26.reuse, 0x99, !P1 ;  /* 0x000000991a00780c */ /* 0x040fe40004fc1670 */
[----:B------:R-:W-:Y:S02]  /*3bcd0*/  ISETP.LT.OR P5, PT, R26, 0x9a, !P1 ;  /* 0x0000009a1a00780c */ /* 0x000fe40004fa1670 */
[----:B------:R-:W-:-:S09]  /*3bce0*/  F2FP.SATFINITE.E4M3.F32.PACK_AB_MERGE_C R93, RZ, R14, RZ ;  /* 0x0000000eff5d723e */ /* 0x000fd200048070ff */
[----:B------:R0:W-:Y:S02]  /*3bcf0*/  @!P6 STG.E.U8 desc[UR14][R8.64+0x98], R87 ;  /* 0x000098570800e986 */ /* 0x0001e4000c10110e */
[----:B0-----:R-:W0:Y:S02]  /*3bd00*/  @!P5 LDC.64 R8, c[0x0][0x5c0] ;  /* 0x00017000ff08db82 */ /* 0x001e240000000a00 */
[----:B0-----:R-:W-:-:S05]  /*3bd10*/  @!P5 IADD3 R8, P6, R171, R8, RZ ;  /* 0x00000008ab08d210 */ /* 0x001fca0007fde0ff */
[----:B------:R-:W-:Y:S01]  /*3bd20*/  @!P5 IMAD.X R9, R173, 0x1, R9, P6 ;  /* 0x00000001ad09d824 */ /* 0x000fe200030e0609 */
[----:B------:R-:W-:Y:S01]  /*3bd30*/  ISETP.LT.OR P6, PT, R26, 0x9a, !P1 ;  /* 0x0000009a1a00780c */ /* 0x000fe20004fc1670 */
[----:B---3--:R-:W-:Y:S02]  /*3bd40*/  FMUL R14, R196, UR20 ;  /* 0x00000014c40e7c20 */ /* 0x008fe40008400000 */
[----:B------:R-:W3:Y:S03]  /*3bd50*/  LDL.LU R196, [R1+0x7c4] ;  /* 0x0007c40001c47983 */ /* 0x000ee60000300800 */
[----:B------:R-:W-:Y:S01]  /*3bd60*/  F2FP.SATFINITE.E4M3.F32.PACK_AB_MERGE_C R87, RZ, R14, RZ ;  /* 0x0000000eff57723e */ /* 0x000fe200048070ff */
[----:B----4-:R-:W-:Y:S02]  /*3bd70*/  FMUL R14, R197, UR20 ;  /* 0x00000014c50e7c20 */ /* 0x010fe40008400000 */
[----:B------:R-:W4:Y:S01]  /*3bd80*/  LDL.LU R197, [R1+0x7c8] ;  /* 0x0007c80001c57983 */ /* 0x000f220000300800 */
[----:B------:R-:W-:-:S03]  /*3bd90*/  ISETP.LT.OR P5, PT, R26, 0xa1, !P2 ;  /* 0x000000a11a00780c */ /* 0x000fc600057a1670 */
[----:B------:R0:W-:Y:S01]  /*3bda0*/  @!P6 STG.E.U8 desc[UR14][R8.64+0x99], R81 ;  /* 0x000099510800e986 */ /* 0x0001e2000c10110e */
[----:B------:R-:W-:Y:S02]  /*3bdb0*/  ISETP.LT.OR P6, PT, R26, 0xa2, !P2 ;  /* 0x000000a21a00780c */ /* 0x000fe400057c1670 */
[----:B0-----:R-:W-:-:S07]  /*3bdc0*/  F2FP.SATFINITE.E4M3.F32.PACK_AB_MERGE_C R81, RZ, R14, RZ ;  /* 0x0000000eff51723e */ /* 0x001fce00048070ff */
[----:B------:R-:W-:Y:S04]  /*3bdd0*/  @!P5 STG.E.U8 desc[UR14][R104.64+0xa0], R93 ;  /* 0x0000a05d6800d986 */ /* 0x000fe8000c10110e */
[----:B------:R0:W-:Y:S01]  /*3bde0*/  @!P6 STG.E.U8 desc[UR14][R100.64+0xa1], R87 ;  /* 0x0000a1576400e986 */ /* 0x0001e2000c10110e */
[----:B------:R-:W-:-:S03]  /*3bdf0*/  FMUL R14, R183, UR20 ;  /* 0x00000014b70e7c20 */ /* 0x000fc60008400000 */
[----:B------:R-:W4:Y:S02]  /*3be00*/  LDL.LU R183, [R1+0x7cc] ;  /* 0x0007cc0001b77983 */ /* 0x000f240000300800 */
[----:B0-----:R-:W-:Y:S01]  /*3be10*/  F2FP.SATFINITE.E4M3.F32.PACK_AB_MERGE_C R87, RZ, R14, RZ ;  /* 0x0000000eff57723e */ /* 0x001fe200048070ff */
[----:B------:R-:W-:Y:S02]  /*3be20*/  FMUL R14, R198, UR20 ;  /* 0x00000014c60e7c20 */ /* 0x000fe40008400000 */
[----:B------:R-:W4:Y:S03]  /*3be30*/  LDL.LU R198, [R1+0x7d0] ;  /* 0x0007d00001c67983 */ /* 0x000f260000300800 */
[----:B------:R-:W-:Y:S01]  /*3be40*/  F2FP.SATFINITE.E4M3.F32.PACK_AB_MERGE_C R93, RZ, R14, RZ ;  /* 0x0000000eff5d723e */ /* 0x000fe200048070ff */
[----:B--2---:R-:W-:Y:S02]  /*3be50*/  FMUL R14, R199, UR20 ;  /* 0x00000014c70e7c20 */ /* 0x004fe40008400000 */
[----:B------:R-:W2:Y:S01]  /*3be60*/  LDL.LU R199, [R1+0x7d4] ;  /* 0x0007d40001c77983 */ /* 0x000ea20000300800 */
[----:B------:R-:W-:-:S13]  /*3be70*/  ISETP.LT.OR P5, PT, R26, 0xa1, !P1 ;  /* 0x000000a11a00780c */ /* 0x000fda0004fa1670 */
[----:B------:R-:W0:Y:S02]  /*3be80*/  @!P5 LDC.64 R8, c[0x0][0x5c0] ;  /* 0x00017000ff08db82 */ /* 0x000e240000000a00 */
[----:B0-----:R-:W-:-:S05]  /*3be90*/  @!P5 IADD3 R8, P6, R167, R8, RZ ;  /* 0x00000008a708d210 */ /* 0x001fca0007fde0ff */
[----:B------:R-:W-:Y:S01]  /*3bea0*/  @!P5 IMAD.X R9, R170, 0x1, R9, P6 ;  /* 0x00000001aa09d824 */ /* 0x000fe200030e0609 */
[C---:B------:R-:W-:Y:S02]  /*3beb0*/  ISETP.LT.OR P6, PT, R26.reuse, 0xa1, !P1 ;  /* 0x000000a11a00780c */ /* 0x040fe40004fc1670 */
[----:B------:R-:W-:-:S11]  /*3bec0*/  ISETP.LT.OR P5, PT, R26, 0xa2, !P1 ;  /* 0x000000a21a00780c */ /* 0x000fd60004fa1670 */
[----:B------:R0:W-:Y:S02]  /*3bed0*/  @!P6 STG.E.U8 desc[UR14][R8.64+0xa0], R81 ;  /* 0x0000a0510800e986 */ /* 0x0001e4000c10110e */
[----:B0-----:R-:W0:Y:S02]  /*3bee0*/  @!P5 LDC.64 R8, c[0x0][0x5c0] ;  /* 0x00017000ff08db82 */ /* 0x001e240000000a00 */
[----:B0-----:R-:W-:-:S05]  /*3bef0*/  @!P5 IADD3 R8, P6, R166, R8, RZ ;  /* 0x00000008a608d210 */ /* 0x001fca0007fde0ff */
[----:B------:R-:W-:Y:S01]  /*3bf00*/  @!P5 IMAD.X R9, R86, 0x1, R9, P6 ;  /* 0x000000015609d824 */ /* 0x000fe200030e0609 */
[C---:B------:R-:W-:Y:S02]  /*3bf10*/  ISETP.LT.OR P6, PT, R26.reuse, 0xa2, !P1 ;  /* 0x000000a21a00780c */ /* 0x040fe40004fc1670 */
[----:B------:R-:W-:-:S11]  /*3bf20*/  ISETP.LT.OR P5, PT, R26, 0xa9, !P2 ;  /* 0x000000a91a00780c */ /* 0x000fd600057a1670 */
[----:B------:R0:W-:Y:S04]  /*3bf30*/  @!P6 STG.E.U8 desc[UR14][R8.64+0xa1], R87 ;  /* 0x0000a1570800e986 */ /* 0x0001e8000c10110e */
[----:B------:R-:W-:Y:S01]  /*3bf40*/  @!P5 STG.E.U8 desc[UR14][R96.64+0xa8], R93 ;  /* 0x0000a85d6000d986 */ /* 0x000fe2000c10110e */
[C---:B------:R-:W-:Y:S02]  /*3bf50*/  ISETP.LT.OR P5, PT, R26.reuse, 0xa9, !P1 ;  /* 0x000000a91a00780c */ /* 0x040fe40004fa1670 */
[----:B------:R-:W-:-:S11]  /*3bf60*/  ISETP.LT.OR P6, PT, R26, 0xaa, !P2 ;  /* 0x000000aa1a00780c */ /* 0x000fd600057c1670 */
[----:B------:R-:W1:Y:S01]  /*3bf70*/  @!P5 LDC.64 R80, c[0x0][0x5c0] ;  /* 0x00017000ff50db82 */ /* 0x000e620000000a00 */
[----:B------:R-:W-:Y:S01]  /*3bf80*/  F2FP.SATFINITE.E4M3.F32.PACK_AB_MERGE_C R99, RZ, R14, RZ ;  /* 0x0000000eff63723e */ /* 0x000fe200048070ff */
[----:B---3--:R-:W-:Y:S02]  /*3bf90*/  FMUL R14, R196, UR20 ;  /* 0x00000014c40e7c20 */ /* 0x008fe40008400000 */
[----:B------:R-:W3:Y:S04]  /*3bfa0*/  LDL.LU R196, [R1+0x7d8] ;  /* 0x0007d80001c47983 */ /* 0x000ee80000300800 */
[----:B------:R-:W-:Y:S01]  /*3bfb0*/  @!P6 STG.E.U8 desc[UR14][R94.64+0xa9], R99 ;  /* 0x0000a9635e00e986 */ /* 0x000fe2000c10110e */
[----:B-1----:R-:W-:Y:S02]  /*3bfc0*/  @!P5 IADD3 R80, P6, R85, R80, RZ ;  /* 0x000000505550d210 */ /* 0x002fe40007fde0ff */
[----:B------:R-:W-:-:S03]  /*3bfd0*/  F2FP.SATFINITE.E4M3.F32.PACK_AB_MERGE_C R85, RZ, R14, RZ ;  /* 0x0000000eff55723e */ /* 0x000fc600048070ff */
[----:B------:R-:W-:Y:S01]  /*3bfe0*/  @!P5 IMAD.X R81, R84, 0x1, R81, P6 ;  /* 0x000000015451d824 */ /* 0x000fe200030e0651 */
[C---:B------:R-:W-:Y:S01]  /*3bff0*/  ISETP.LT.OR P5, PT, R26.reuse, 0xaa, !P1 ;  /* 0x000000aa1a00780c */ /* 0x040fe20004fa1670 */
[----:B----4-:R-:W-:Y:S02]  /*3c000*/  FMUL R14, R197, UR20 ;  /* 0x00000014c50e7c20 */ /* 0x010fe40008400000 */
[----:B------:R-:W4:Y:S10]  /*3c010*/  LDL.LU R197, [R1+0x7dc] ;  /* 0x0007dc0001c57983 */ /* 0x000f340000300800 */
[----:B0-----:R-:W0:Y:S01]  /*3c020*/  @!P5 LDC.64 R8, c[0x0][0x5c0] ;  /* 0x00017000ff08db82 */ /* 0x001e220000000a00 */
[----:B------:R-:W-:-:S13]  /*3c030*/  ISETP.LT.OR P6, PT, R26, 0xa9, !P1 ;  /* 0x000000a91a00780c */ /* 0x000fda0004fc1670 */
[----:B------:R1:W-:Y:S01]  /*3c040*/  @!P6 STG.E.U8 desc[UR14][R80.64+0xa8], R85 ;  /* 0x0000a8555000e986 */ /* 0x0003e2000c10110e */
[----:B0-----:R-:W-:Y:S02]  /*3c050*/  @!P5 IADD3 R8, P6, R83, R8, RZ ;  /* 0x000000085308d210 */ /* 0x001fe40007fde0ff */
[----:B------:R-:W-:Y:S01]  /*3c060*/  F2FP.SATFINITE.E4M3.F32.PACK_AB_MERGE_C R83, RZ, R14, RZ ;  /* 0x0000000eff53723e */ /* 0x000fe200048070ff */
[----:B------:R-:W-:Y:S02]  /*3c070*/  FMUL R14, R183, UR20 ;  /* 0x00000014b70e7c20 */ /* 0x000fe40008400000 */
[----:B------:R-:W4:Y:S03]  /*3c080*/  LDL.LU R183, [R1+0x7e0] ;  /* 0x0007e00001b77983 */ /* 0x000f260000300800 */
[----:B------:R-:W-:Y:S01]  /*3c090*/  F2FP.SATFINITE.E4M3.F32.PACK_AB_MERGE_C R87, RZ, R14, RZ ;  /* 0x0000000eff57723e */ /* 0x000fe200048070ff */
[----:B------:R-:W-:-:S02]  /*3c0a0*/  FMUL R14, R198, UR20 ;  /* 0x00000014c60e7c20 */ /* 0x000fc40008400000 */
[----:B------:R-:W4:Y:S03]  /*3c0b0*/  LDL.LU R198, [R1+0x7e4] ;  /* 0x0007e40001c67983 */ /* 0x000f260000300800 */
[----:B-1----:R-:W-:Y:S01]  /*3c0c0*/  F2FP.SATFINITE.E4M3.F32.PACK_AB_MERGE_C R85, RZ, R14, RZ ;  /* 0x0000000eff55723e */ /* 0x002fe200048070ff */
[----:B--2---:R-:W-:Y:S02]  /*3c0d0*/  FMUL R14, R199, UR20 ;  /* 0x00000014c70e7c20 */ /* 0x004fe40008400000 */
[----:B------:R-:W2:Y:S01]  /*3c0e0*/  LDL.LU R199, [R1+0x7e8] ;  /* 0x0007e80001c77983 */ /* 0x000ea20000300800 */
[----:B------:R-:W-:Y:S01]  /*3c0f0*/  @!P5 IMAD.X R9, R82, 0x1, R9, P6 ;  /* 0x000000015209d824 */ /* 0x000fe200030e0609 */
[C---:B------:R-:W-:Y:S02]  /*3c100*/  ISETP.LT.OR P6, PT, R26.reuse, 0xaa, !P1 ;  /* 0x000000aa1a00780c */ /* 0x040fe40004fc1670 */
[----:B------:R-:W-:-:S11]  /*3c110*/  ISETP.LT.OR P5, PT, R26, 0xb1, !P2 ;  /* 0x000000b11a00780c */ /* 0x000fd600057a1670 */
[----:B------:R0:W-:Y:S04]  /*3c120*/  @!P6 STG.E.U8 desc[UR14][R8.64+0xa9], R83 ;  /* 0x0000a9530800e986 */ /* 0x0001e8000c10110e */
[----:B------:R-:W-:Y:S01]  /*3c130*/  @!P5 STG.E.U8 desc[UR14][R90.64+0xb0], R87 ;  /* 0x0000b0575a00d986 */ /* 0x000fe2000c10110e */
[C---:B------:R-:W-:Y:S02]  /*3c140*/  ISETP.LT.OR P5, PT, R26.reuse, 0xb1, !P1 ;  /* 0x000000b11a00780c */ /* 0x040fe40004fa1670 */
[----:B------:R-:W-:-:S11]  /*3c150*/  ISETP.LT.OR P6, PT, R26, 0xb2, !P2 ;  /* 0x000000b21a00780c */ /* 0x000fd600057c1670 */
[----:B------:R-:W1:Y:S02]  /*3c160*/  @!P5 LDC.64 R80, c[0x0][0x5c0] ;  /* 0x00017000ff50db82 */ /* 0x000e640000000a00 */
[----:B------:R4:W-:Y:S01]  /*3c170*/  @!P6 STG.E.U8 desc[UR14][R88.64+0xb1], R85 ;  /* 0x0000b1555800e986 */ /* 0x0009e2000c10110e */
[----:B-1----:R-:W-:-:S05]  /*3c180*/  @!P5 IADD3 R80, P6, R77, R80, RZ ;  /* 0x000000504d50d210 */ /* 0x002fca0007fde0ff */
[----:B------:R-:W-:Y:S01]  /*3c190*/  @!P5 IMAD.X R81, R76, 0x1, R81, P6 ;  /* 0x000000014c51d824 */ /* 0x000fe200030e0651 */
[C---:B------:R-:W-:Y:S02]  /*3c1a0*/  ISETP.LT.OR P5, PT, R26.reuse, 0xb2, !P1 ;  /* 0x000000b21a00780c */ /* 0x040fe40004fa1670 */
[----:B------:R-:W-:-:S11]  /*3c1b0*/  ISETP.LT.OR P6, PT, R26, 0xb1, !P1 ;  /* 0x000000b11a00780c */ /* 0x000fd60004fc1670 */
[----:B0-----:R-:W0:Y:S01]  /*3c1c0*/  @!P5 LDC.64 R8, c[0x0][0x5c0] ;  /* 0x00017000ff08db82 */ /* 0x001e220000000a00 */
[----:B------:R-:W-:-:S05]  /*3c1d0*/  F2FP.SATFINITE.E4M3.F32.PACK_AB_MERGE_C R77, RZ, R14, RZ ;  /* 0x0000000eff4d723e */ /* 0x000fca00048070ff */
[----:B------:R1:W-:Y:S01]  /*3c1e0*/  @!P6 STG.E.U8 desc[UR14][R80.64+0xb0], R77 ;  /* 0x0000b04d5000e986 */ /* 0x0003e2000c10110e */
[----:B0-----:R-:W-:-:S05]  /*3c1f0*/  @!P5 IADD3 R8, P6, R75, R8, RZ ;  /* 0x000000084b08d210 */ /* 0x001fca0007fde0ff */
[----:B------:R-:W-:Y:S01]  /*3c200*/  @!P5 IMAD.X R9, R74, 0x1, R9, P6 ;  /* 0x000000014a09d824 */ /* 0x000fe200030e0609 */
[C---:B------:R-:W-:Y:S02]  /*3c210*/  ISETP.LT.OR P6, PT, R26.reuse, 0xb2, !P1 ;  /* 0x000000b21a00780c */ /* 0x040fe40004fc1670 */
[----:B------:R-:W-:Y:S01]  /*3c220*/  ISETP.LT.OR P5, PT, R26, 0xb9, !P2 ;  /* 0x000000b91a00780c */ /* 0x000fe200057a1670 */
[----:B---3--:R-:W-:Y:S02]  /*3c230*/  FMUL R14, R196, UR20 ;  /* 0x00000014c40e7c20 */ /* 0x008fe40008400000 */
[----:B------:R-:W3:Y:S03]  /*3c240*/  LDL.LU R196, [R1+0x7ec] ;  /* 0x0007ec0001c47983 */ /* 0x000ee60000300800 */
[----:B------:R-:W-:-:S05]  /*3c250*/  F2FP.SATFINITE.E4M3.F32.PACK_AB_MERGE_C R83, RZ, R14, RZ ;  /* 0x0000000eff53723e */ /* 0x000fca00048070ff */
[----:B------:R0:W-:Y:S01]  /*3c260*/  @!P6 STG.E.U8 desc[UR14][R8.64+0xb1], R83 ;  /* 0x0000b1530800e986 */ /* 0x0001e2000c10110e */
[----:B----4-:R-:W-:-:S03]  /*3c270*/  FMUL R14, R197, UR20 ;  /* 0x00000014c50e7c20 */ /* 0x010fc60008400000 */
[----:B------:R-:W4:Y:S02]  /*3c280*/  LDL.LU R197, [R1+0x7f0] ;  /* 0x0007f00001c57983 */ /* 0x000f240000300800 */
[----:B------:R-:W-:-:S05]  /*3c290*/  F2FP.SATFINITE.E4M3.F32.PACK_AB_MERGE_C R85, RZ, R14, RZ ;  /* 0x0000000eff55723e */ /* 0x000fca00048070ff */
[----:B------:R-:W-:Y:S01]  /*3c2a0*/  @!P5 STG.E.U8 desc[UR14][R78.64+0xb8], R85 ;  /* 0x0000b8554e00d986 */ /* 0x000fe2000c10110e */
[C---:B------:R-:W-:Y:S02]  /*3c2b0*/  ISETP.LT.OR P5, PT, R26.reuse, 0xb9, !P1 ;  /* 0x000000b91a00780c */ /* 0x040fe40004fa1670 */
[----:B------:R-:W-:-:S11]  /*3c2c0*/  ISETP.LT.OR P6, PT, R26, 0xba, !P2 ;  /* 0x000000ba1a00780c */ /* 0x000fd600057c1670 */
[----:B------:R-:W0:Y:S01]  /*3c2d0*/  @!P5 LDC.64 R74, c[0x0][0x5c0] ;  /* 0x00017000ff4adb82 */ /* 0x000e220000000a00 */
[----:B------:R-:W-:Y:S02]  /*3c2e0*/  FMUL R14, R183, UR20 ;  /* 0x00000014b70e7c20 */ /* 0x000fe40008400000 */
[----:B------:R-:W4:Y:S03]  /*3c2f0*/  LDL.LU R183, [R1+0x7f4] ;  /* 0x0007f40001b77983 */ /* 0x000f260000300800 */
[----:B-1----:R-:W-:Y:S01]  /*3c300*/  F2FP.SATFINITE.E4M3.F32.PACK_AB_MERGE_C R77, RZ, R14, RZ ;  /* 0x0000000eff4d723e */ /* 0x002fe200048070ff */
[----:B------:R-:W-:Y:S02]  /*3c310*/  FMUL R14, R198, UR20 ;  /* 0x00000014c60e7c20 */ /* 0x000fe40008400000 */
[----:B------:R-:W4:Y:S04]  /*3c320*/  LDL.LU R198, [R1+0x7f8] ;  /* 0x0007f80001c67983 */ /* 0x000f280000300800 */
[----:B------:R1:W-:Y:S01]  /*3c330*/  @!P6 STG.E.U8 desc[UR14][R72.64+0xb9], R77 ;  /* 0x0000b94d4800e986 */ /* 0x0003e2000c10110e */
[----:B0-----:R-:W-:-:S02]  /*3c340*/  @!P5 IADD3 R74, P6, R71, R74, RZ ;  /* 0x0000004a474ad210 */ /* 0x001fc40007fde0ff */
[----:B------:R-:W-:Y:S01]  /*3c350*/  F2FP.SATFINITE.E4M3.F32.PACK_AB_MERGE_C R71, RZ, R14, RZ ;  /* 0x0000000eff47723e */ /* 0x000fe200048070ff */
[----:B--2---:R-:W-:Y:S02]  /*3c360*/  FMUL R14, R199, UR20 ;  /* 0x00000014c70e7c20 */ /* 0x004fe40008400000 */
[----:B------:R-:W2:Y:S01]  /*3c370*/  LDL.LU R199, [R1+0x7fc] ;  /* 0x0007fc0001c77983 */ /* 0x000ea20000300800 */
[----:B------:R-:W-:Y:S01]  /*3c380*/  @!P5 IMAD.X R75, R70, 0x1, R75, P6 ;  /* 0x00000001464bd824 */ /* 0x000fe200030e064b */
[C---:B------:R-:W-:Y:S02]  /*3c390*/  ISETP.LT.OR P5, PT, R26.reuse, 0xba, !P1 ;  /* 0x000000ba1a00780c */ /* 0x040fe40004fa1670 */
[----:B------:R-:W-:-:S11]  /*3c3a0*/  ISETP.LT.OR P6, PT, R26, 0xb9, !P1 ;  /* 0x000000b91a00780c */ /* 0x000fd60004fc1670 */
[----:B------:R-:W0:Y:S02]  /*3c3b0*/  @!P5 LDC.64 R8, c[0x0][0x5c0] ;  /* 0x00017000ff08db82 */ /* 0x000e240000000a00 */
[----:B------:R4:W-:Y:S01]  /*3c3c0*/  @!P6 STG.E.U8 desc[UR14][R74.64+0xb8], R71 ;  /* 0x0000b8474a00e986 */ /* 0x0009e2000c10110e */
[----:B-1----:R-:W-:Y:S02]  /*3c3d0*/  F2FP.SATFINITE.E4M3.F32.PACK_AB_MERGE_C R73, RZ, R14, RZ ;  /* 0x0000000eff49723e */ /* 0x002fe400048070ff */
[----:B0-----:R-:W-:-:S05]  /*3c3e0*/  @!P5 IADD3 R8, P6, R69, R8, RZ ;  /* 0x000000084508d210 */ /* 0x001fca0007fde0ff */
[----:B------:R-:W-:Y:S01]  /*3c3f0*/  @!P5 IMAD.X R9, R68, 0x1, R9, P6 ;  /* 0x000000014409d824 */ /* 0x000fe200030e0609 */
[C---:B------:R-:W-:Y:S02]  /*3c400*/  ISETP.LT.OR P6, PT, R26.reuse, 0xba, !P1 ;  /* 0x000000ba1a00780c */ /* 0x040fe40004fc1670 */
[----:B------:R-:W-:-:S11]  /*3c410*/  ISETP.LT.OR P5, PT, R26, 0xc1, !P2 ;  /* 0x000000c11a00780c */ /* 0x000fd600057a1670 */
[----:B------:R-:W-:Y:S01]  /*3c420*/  @!P6 STG.E.U8 desc[UR14][R8.64+0xb9], R73 ;  /* 0x0000b9490800e986 */ /* 0x000fe2000c10110e */
[----:B------:R-:W-:Y:S01]  /*3c430*/  ISETP.LT.OR P6, PT, R26, 0xc2, !P2 ;  /* 0x000000c21a00780c */ /* 0x000fe200057c1670 */
[----:B---3--:R-:W-:Y:S02]  /*3c440*/  FMUL R14, R196, UR20 ;  /* 0x00000014c40e7c20 */ /* 0x008fe40008400000 */
[----:B------:R-:W3:Y:S03]  /*3c450*/  LDL.LU R196, [R1+0x800] ;  /* 0x0008000001c47983 */ /* 0x000ee60000300800 */
[----:B------:R-:W-:-:S05]  /*3c460*/  F2FP.SATFINITE.E4M3.F32.PACK_AB_MERGE_C R77, RZ, R14, RZ ;  /* 0x0000000eff4d723e */ /* 0x000fca00048070ff */
[----:B------:R0:W-:Y:S01]  /*3c470*/  @!P5 STG.E.U8 desc[UR14][R56.64+0xc0], R77 ;  /* 0x0000c04d3800d986 */ /* 0x0001e2000c10110e */
[----:B------:R-:W-:-:S13]  /*3c480*/  ISETP.LT.OR P5, PT, R26, 0xc1, !P1 ;  /* 0x000000c11a00780c */ /* 0x000fda0004fa1670 */
[----:B------:R-:W1:Y:S01]  /*3c490*/  @!P5 LDC.64 R68, c[0x0][0x5c0] ;  /* 0x00017000ff44db82 */ /* 0x000e620000000a00 */
[----:B----4-:R-:W-:Y:S02]  /*3c4a0*/  FMUL R14, R197, UR20 ;  /* 0x00000014c50e7c20 */ /* 0x010fe40008400000 */
[----:B------:R-:W4:Y:S03]  /*3c4b0*/  LDL.LU R197, [R1+0x804] ;  /* 0x0008040001c57983 */ /* 0x000f260000300800 */
[----:B------:R-:W-:-:S05]  /*3c4c0*/  F2FP.SATFINITE.E4M3.F32.PACK_AB_MERGE_C R71, RZ, R14, RZ ;  /* 0x0000000eff47723e */ /* 0x000fca00048070ff */
[----:B------:R2:W-:Y:S01]  /*3c4d0*/  @!P6 STG.E.U8 desc[UR14][R48.64+0xc1], R71 ;  /* 0x0000c1473000e986 */ /* 0x0005e2000c10110e */
[----:B-1----:R-:W-:Y:S01]  /*3c4e0*/  @!P5 IADD3 R68, P6, R67, R68, RZ ;  /* 0x000000444344d210 */ /* 0x002fe20007fde0ff */
[----:B------:R-:W-:Y:S02]  /*3c4f0*/  FMUL R14, R183, UR20 ;  /* 0x00000014b70e7c20 */ /* 0x000fe40008400000 */
[----:B------:R-:W4:Y:S03]  /*3c500*/  LDL.LU R183, [R1+0x808] ;  /* 0x0008080001b77983 */ /* 0x000f260000300800 */
[----:B------:R-:W-:Y:S01]  /*3c510*/  F2FP.SATFINITE.E4M3.F32.PACK_AB_MERGE_C R67, RZ, R14, RZ ;  /* 0x0000000eff43723e */ /* 0x000fe200048070ff */
[----:B------:R-:W-:Y:S02]  /*3c520*/  FMUL R14, R198, UR20 ;  /* 0x00000014c60e7c20 */ /* 0x000fe40008400000 */
[----:B------:R-:W4:Y:S03]  /*3c530*/  LDL.LU R198, [R1+0x80c] ;  /* 0x00080c0001c67983 */ /* 0x000f260000300800 */
[----:B0-----:R-:W-:Y:S01]  /*3c540*/  F2FP.SATFINITE.E4M3.F32.PACK_AB_MERGE_C R57, RZ, R14, RZ ;  /* 0x0000000eff39723e */ /* 0x001fe200048070ff */
[----:B--2---:R-:W-:-:S02]  /*3c550*/  FMUL R14, R199, UR20 ;  /* 0x00000014c70e7c20 */ /* 0x004fc40008400000 */
[----:B------:R-:W2:Y:S01]  /*3c560*/  LDL.LU R199, [R1+0x810] ;  /* 0x0008100001c77983 */ /* 0x000ea20000300800 */
[----:B------:R-:W-:Y:S01]  /*3c570*/  @!P5 IMAD.X R69, R66, 0x1, R69, P6 ;  /* 0x000000014245d824 */ /* 0x000fe200030e0645 */
[C---:B------:R-:W-:Y:S02]  /*3c580*/  ISETP.LT.OR P5, PT, R26.reuse, 0xc2, !P1 ;  /* 0x000000c21a00780c */ /* 0x040fe40004fa1670 */
[----:B------:R-:W-:-:S11]  /*3c590*/  ISETP.LT.OR P6, PT, R26, 0xc1, !P1 ;  /* 0x000000c11a00780c */ /* 0x000fd60004fc1670 */
[----:B------:R-:W0:Y:S02]  /*3c5a0*/  @!P5 LDC.64 R8, c[0x0][0x5c0] ;  /* 0x00017000ff08db82 */ /* 0x000e240000000a00 */
[----:B------:R1:W-:Y:S01]  /*3c5b0*/  @!P6 STG.E.U8 desc[UR14][R68.64+0xc0], R67 ;  /* 0x0000c0434400e986 */ /* 0x0003e2000c10110e */
[----:B0-----:R-:W-:-:S05]  /*3c5c0*/  @!P5 IADD3 R8, P6, R65, R8, RZ ;  /* 0x000000084108d210 */ /* 0x001fca0007fde0ff */
[----:B------:R-:W-:Y:S01]  /*3c5d0*/  @!P5 IMAD.X R9, R64, 0x1, R9, P6 ;  /* 0x000000014009d824 */ /* 0x000fe200030e0609 */
[C---:B------:R-:W-:Y:S02]  /*3c5e0*/  ISETP.LT.OR P6, PT, R26.reuse, 0xc2, !P1 ;  /* 0x000000c21a00780c */ /* 0x040fe40004fc1670 */
[----:B------:R-:W-:Y:S02]  /*3c5f0*/  ISETP.LT.OR P5, PT, R26, 0xc9, !P2 ;  /* 0x000000c91a00780c */ /* 0x000fe400057a1670 */
[----:B------:R-:W-:-:S09]  /*3c600*/  F2FP.SATFINITE.E4M3.F32.PACK_AB_MERGE_C R65, RZ, R14, RZ ;  /* 0x0000000eff41723e */ /* 0x000fd200048070ff */
[----:B------:R0:W-:Y:S04]  /*3c610*/  @!P6 STG.E.U8 desc[UR14][R8.64+0xc1], R57 ;  /* 0x0000c1390800e986 */ /* 0x0001e8000c10110e */
[----:B------:R0:W-:Y:S01]  /*3c620*/  @!P5 STG.E.U8 desc[UR14][R44.64+0xc8], R65 ;  /* 0x0000c8412c00d986 */ /* 0x0001e2000c10110e */
[C---:B------:R-:W-:Y:S02]  /*3c630*/  ISETP.LT.OR P5, PT, R26.reuse, 0xc9, !P1 ;  /* 0x000000c91a00780c */ /* 0x040fe40004fa1670 */
[----:B------:R-:W-:-:S11]  /*3c640*/  ISETP.LT.OR P6, PT, R26, 0xca, !P2 ;  /* 0x000000ca1a00780c */ /* 0x000fd600057c1670 */
[----:B------:R-:W0:Y:S01]  /*3c650*/  @!P5 LDC.64 R48, c[0x0][0x5c0] ;  /* 0x00017000ff30db82 */ /* 0x000e220000000a00 */
[----:B---3--:R-:W-:Y:S02]  /*3c660*/  FMUL R14, R196, UR20 ;  /* 0x00000014c40e7c20 */ /* 0x008fe40008400000 */
[----:B------:R-:W3:Y:S03]  /*3c670*/  LDL.LU R196, [R1+0x814] ;  /* 0x0008140001c47983 */ /* 0x000ee60000300800 */
[----:B-1----:R-:W-:-:S05]  /*3c680*/  F2FP.SATFINITE.E4M3.F32.PACK_AB_MERGE_C R67, RZ, R14, RZ ;  /* 0x0000000eff43723e */ /* 0x002fca00048070ff */
[----:B------:R-:W-:Y:S01]  /*3c690*/  @!P6 STG.E.U8 desc[UR14][R42.64+0xc9], R67 ;  /* 0x0000c9432a00e986 */ /* 0x000fe2000c10110e */
[----:B0-----:R-:W-:-:S05]  /*3c6a0*/  @!P5 IADD3 R48, P6, R63, R48, RZ ;  /* 0x000000303f30d210 */ /* 0x001fca0007fde0ff */
[----:B------:R-:W-:Y:S01]  /*3c6b0*/  @!P5 IMAD.X R49, R62, 0x1, R49, P6 ;  /* 0x000000013e31d824 */ /* 0x000fe200030e0631 */
[----:B------:R-:W-:Y:S01]  /*3c6c0*/  ISETP.LT.OR P5, PT, R26, 0xca, !P1 ;  /* 0x000000ca1a00780c */ /* 0x000fe20004fa1670 */
[----:B----4-:R-:W-:-:S12]  /*3c6d0*/  FMUL R14, R197, UR20 ;  /* 0x00000014c50e7c20 */ /* 0x010fd80008400000 */
[----:B------:R-:W0:Y:S01]  /*3c6e0*/  @!P5 LDC.64 R8, c[0x0][0x5c0] ;  /* 0x00017000ff08db82 */ /* 0x000e220000000a00 */
[----:B------:R-:W4:Y:S01]  /*3c6f0*/  LDL.LU R197, [R1+0x818] ;  /* 0x0008180001c57983 */ /* 0x000f220000300800 */
[----:B------:R-:W-:Y:S02]  /*3c700*/  ISETP.LT.OR P6, PT, R26, 0xc9, !P1 ;  /* 0x000000c91a00780c */ /* 0x000fe40004fc1670 */
[----:B------:R-:W-:-:S11]  /*3c710*/  F2FP.SATFINITE.E4M3.F32.PACK_AB_MERGE_C R57, RZ, R14, RZ ;  /* 0x0000000eff39723e */ /* 0x000fd600048070ff */
[----:B------:R1:W-:Y:S01]  /*3c720*/  @!P6 STG.E.U8 desc[UR14][R48.64+0xc8], R57 ;  /* 0x0000c8393000e986 */ /* 0x0003e2000c10110e */
[----:B0-----:R-:W-:Y:S01]  /*3c730*/  @!P5 IADD3 R8, P6, R61, R8, RZ ;  /* 0x000000083d08d210 */ /* 0x001fe20007fde0ff */
[----:B------:R-:W-:Y:S02]  /*3c740*/  FMUL R14, R183, UR20 ;  /* 0x00000014b70e7c20 */ /* 0x000fe40008400000 */
[----:B------:R-:W4:Y:S03]  /*3c750*/  LDL.LU R183, [R1+0x81c] ;  /* 0x00081c0001b77983 */ /* 0x000f260000300800 */
[----:B------:R-:W-:Y:S01]  /*3c760*/  F2FP.SATFINITE.E4M3.F32.PACK_AB_MERGE_C R45, RZ, R14, RZ ;  /* 0x0000000eff2d723e */ /* 0x000fe200048070ff */
[----:B------:R-:W-:Y:S02]  /*3c770*/  FMUL R14, R198, UR20 ;  /* 0x00000014c60e7c20 */ /* 0x000fe40008400000 */
[----:B------:R-:W4:Y:S03]  /*3c780*/  LDL.LU R198, [R1+0x820] ;  /* 0x0008200001c67983 */ /* 0x000f260000300800 */
[----:B------:R-:W-:Y:S01]  /*3c790*/  F2FP.SATFINITE.E4M3.F32.PACK_AB_MERGE_C R61, RZ, R14, RZ ;  /* 0x0000000eff3d723e */ /* 0x000fe200048070ff */
[----:B--2---:R-:W-:-:S02]  /*3c7a0*/  FMUL R14, R199, UR20 ;  /* 0x00000014c70e7c20 */ /* 0x004fc40008400000 */
[----:B------:R-:W2:Y:S01]  /*3c7b0*/  LDL.LU R199, [R1+0x824] ;  /* 0x0008240001c77983 */ /* 0x000ea20000300800 */
[----:B------:R-:W-:Y:S01]  /*3c7c0*/  @!P5 IMAD.X R9, R60, 0x1, R9, P6 ;  /* 0x000000013c09d824 */ /* 0x000fe200030e0609 */
[C---:B------:R-:W-:Y:S02]  /*3c7d0*/  ISETP.LT.OR P6, PT, R26.reuse, 0xca, !P1 ;  /* 0x000000ca1a00780c */ /* 0x040fe40004fc1670 */
[----:B------:R-:W-:-:S11]  /*3c7e0*/  ISETP.LT.OR P5, PT, R26, 0xd1, !P2 ;  /* 0x000000d11a00780c */ /* 0x000fd600057a1670 */
[----:B------:R0:W-:Y:S04]  /*3c7f0*/  @!P6 STG.E.U8 desc[UR14][R8.64+0xc9], R45 ;  /* 0x0000c92d0800e986 */ /* 0x0001e8000c10110e */
[----:B------:R4:W-:Y:S01]  /*3c800*/  @!P5 STG.E.U8 desc[UR14][R40.64+0xd0], R61 ;  /* 0x0000d03d2800d986 */ /* 0x0009e2000c10110e */
[----:B------:R-:W-:Y:S02]  /*3c810*/  ISETP.LT.OR P5, PT, R26, 0xd1, !P1 ;  /* 0x000000d11a00780c */ /* 0x000fe40004fa1670 */
[----:B-1----:R-:W-:-:S11]  /*3c820*/  F2FP.SATFINITE.E4M3.F32.PACK_AB_MERGE_C R49, RZ, R14, RZ ;  /* 0x0000000eff31723e */ /* 0x002fd600048070ff */
[----:B------:R-:W1:Y:S01]  /*3c830*/  @!P5 LDC.64 R42, c[0x0][0x5c0] ;  /* 0x00017000ff2adb82 */ /* 0x000e620000000a00 */
[----:B------:R-:W-:-:S13]  /*3c840*/  ISETP.LT.OR P6, PT, R26, 0xd2, !P2 ;  /* 0x000000d21a00780c */ /* 0x000fda00057c1670 */
[----:B------:R4:W-:Y:S01]  /*3c850*/  @!P6 STG.E.U8 desc[UR14][R38.64+0xd1], R49 ;  /* 0x0000d1312600e986 */ /* 0x0009e2000c10110e */
[----:B-1----:R-:W-:-:S05]  /*3c860*/  @!P5 IADD3 R42, P6, R59, R42, RZ ;  /* 0x0000002a3b2ad210 */ /* 0x002fca0007fde0ff */
[----:B------:R-:W-:Y:S01]  /*3c870*/  @!P5 IMAD.X R43, R58, 0x1, R43, P6 ;  /* 0x000000013a2bd824 */ /* 0x000fe200030e062b */
[----:B------:R-:W-:Y:S01]  /*3c880*/  ISETP.LT.OR P6, PT, R26, 0xd1, !P1 ;  /* 0x000000d11a00780c */ /* 0x000fe20004fc1670 */
[----:B---3--:R-:W-:Y:S02]  /*3c890*/  FMUL R14, R196, UR20 ;  /* 0x00000014c40e7c20 */ /* 0x008fe40008400000 */
[----:B------:R-:W3:Y:S03]  /*3c8a0*/  LDL.LU R196, [R1+0x828] ;  /* 0x0008280001c47983 */ /* 0x000ee60000300800 */
[----:B0-----:R-:W-:Y:S01]  /*3c8b0*/  F2FP.SATFINITE.E4M3.F32.PACK_AB_MERGE_C R45, RZ, R14, RZ ;  /* 0x0000000eff2d723e */ /* 0x001fe200048070ff */
[----:B----4-:R-:W-:Y:S02]  /*3c8c0*/  FMUL R14, R197, UR20 ;  /* 0x00000014c50e7c20 */ /* 0x010fe40008400000 */
[----:B------:R-:W4:Y:S03]  /*3c8d0*/  LDL.LU R197, [R1+0x82c] ;  /* 0x00082c0001c57983 */ /* 0x000f260000300800 */
[----:B------:R-:W-:Y:S01]  /*3c8e0*/  F2FP.SATFINITE.E4M3.F32.PACK_AB_MERGE_C R41, RZ, R14, RZ ;  /* 0x0000000eff29723e */ /* 0x000fe200048070ff */
[----:B------:R0:W-:Y:S01]  /*3c8f0*/  @!P6 STG.E.U8 desc[UR14][R42.64+0xd0], R45 ;  /* 0x0000d02d2a00e986 */ /* 0x0001e2000c10110e */
[----:B------:R-:W-:-:S03]  /*3c900*/  FMUL R14, R183, UR20 ;  /* 0x00000014b70e7c20 */ /* 0x000fc60008400000 */
[----:B------:R-:W4:Y:S02]  /*3c910*/  LDL.LU R183, [R1+0x830] ;  /* 0x0008300001b77983 */ /* 0x000f240000300800 */
[----:B------:R-:W-:Y:S01]  /*3c920*/  F2FP.SATFINITE.E4M3.F32.PACK_AB_MERGE_C R49, RZ, R14, RZ ;  /* 0x0000000eff31723e */ /* 0x000fe200048070ff */
[----:B------:R-:W-:Y:S02]  /*3c930*/  FMUL R14, R198, UR20 ;  /* 0x00000014c60e7c20 */ /* 0x000fe40008400000 */
[----:B------:R-:W4:Y:S03]  /*3c940*/  LDL.LU R198, [R1+0x834] ;  /* 0x0008340001c67983 */ /* 0x000f260000300800 */
[----:B0-----:R-:W-:Y:S01]  /*3c950*/  F2FP.SATFINITE.E4M3.F32.PACK_AB_MERGE_C R43, RZ, R14, RZ ;  /* 0x0000000eff2b723e */ /* 0x001fe200048070ff */
[----:B--2---:R-:W-:Y:S02]  /*3c960*/  FMUL R14, R199, UR20 ;  /* 0x00000014c70e7c20 */ /* 0x004fe40008400000 */
[----:B------:R-:W2:Y:S01]  /*3c970*/  LDL.LU R199, [R1+0x838] ;  /* 0x0008380001c77983 */ /* 0x000ea20000300800 */
[----:B------:R-:W-:-:S03]  /*3c980*/  ISETP.LT.OR P5, PT, R26, 0xd2, !P1 ;  /* 0x000000d21a00780c */ /* 0x000fc60004fa1670 */
[----:B------:R-:W2:Y:S10]  /*3c990*/  LDL.LU R191, [R1+0x83c] ;  /* 0x00083c0001bf7983 */ /* 0x000eb40000300800 */
[----:B------:R-:W0:Y:S02]  /*3c9a0*/  @!P5 LDC.64 R8, c[0x0][0x5c0] ;  /* 0x00017000ff08db82 */ /* 0x000e240000000a00 */
[----:B0-----:R-:W-:-:S05]  /*3c9b0*/  @!P5 IADD3 R8, P6, R55, R8, RZ ;  /* 0x000000083708d210 */ /* 0x001fca0007fde0ff */
[----:B------:R-:W-:Y:S01]  /*3c9c0*/  @!P5 IMAD.X R9, R54, 0x1, R9, P6 ;  /* 0x000000013609d824 */ /* 0x000fe200030e0609 */
[C---:B------:R-:W-:Y:S02]  /*3c9d0*/  ISETP.LT.OR P6, PT, R26.reuse, 0xd2, !P1 ;  /* 0x000000d21a00780c */ /* 0x040fe40004fc1670 */
[----:B------:R-:W-:-:S11]  /*3c9e0*/  ISETP.LT.OR P5, PT, R26, 0xd9, !P2 ;  /* 0x000000d91a00780c */ /* 0x000fd600057a1670 */
[----:B------:R0:W-:Y:S04]  /*3c9f0*/  @!P6 STG.E.U8 desc[UR14][R8.64+0xd1], R41 ;  /* 0x0000d1290800e986 */ /* 0x0001e8000c10110e */
[----:B------:R1:W-:Y:S01]  /*3ca00*/  @!P5 STG.E.U8 desc[UR14][R36.64+0xd8], R49 ;  /* 0x0000d8312400d986 */ /* 0x0003e2000c10110e */
[C---:B------:R-:W-:Y:S02]  /*3ca10*/  ISETP.LT.OR P5, PT, R26.reuse, 0xd9, !P1 ;  /* 0x000000d91a00780c */ /* 0x040fe40004fa1670 */
[----:B------:R-:W-:-:S11]  /*3ca20*/  ISETP.LT.OR P6, PT, R26, 0xda, !P2 ;  /* 0x000000da1a00780c */ /* 0x000fd600057c1670 */
[----:B------:R-:W0:Y:S02]  /*3ca30*/  @!P5 LDC.64 R38, c[0x0][0x5c0] ;  /* 0x00017000ff26db82 */ /* 0x000e240000000a00 */
[----:B------:R4:W-:Y:S01]  /*3ca40*/  @!P6 STG.E.U8 desc[UR14][R34.64+0xd9], R43 ;  /* 0x0000d92b2200e986 */ /* 0x0009e2000c10110e */
[----:B0-----:R-:W-:-:S05]  /*3ca50*/  @!P5 IADD3 R38, P6, R53, R38, RZ ;  /* 0x000000263526d210 */ /* 0x001fca0007fde0ff */
[----:B------:R-:W-:Y:S01]  /*3ca60*/  @!P5 IMAD.X R39, R52, 0x1, R39, P6 ;  /* 0x000000013427d824 */ /* 0x000fe200030e0627 */
[----:B------:R-:W-:Y:S02]  /*3ca70*/  ISETP.LT.OR P5, PT, R26, 0xda, !P1 ;  /* 0x000000da1a00780c */ /* 0x000fe40004fa1670 */
[----:B------:R-:W-:-:S11]  /*3ca80*/  F2FP.SATFINITE.E4M3.F32.PACK_AB_MERGE_C R41, RZ, R14, RZ ;  /* 0x0000000eff29723e */ /* 0x000fd600048070ff */
[----:B------:R-:W0:Y:S01]  /*3ca90*/  @!P5 LDC.64 R8, c[0x0][0x5c0] ;  /* 0x00017000ff08db82 */ /* 0x000e220000000a00 */
[----:B------:R-:W-:Y:S01]  /*3caa0*/  ISETP.LT.OR P6, PT, R26, 0xd9, !P1 ;  /* 0x000000d91a00780c */ /* 0x000fe20004fc1670 */
[----:B---3--:R-:W-:Y:S02]  /*3cab0*/  FMUL R14, R196, UR20 ;  /* 0x00000014c40e7c20 */ /* 0x008fe40008400000 */
[----:B------:R-:W3:Y:S03]  /*3cac0*/  LDL.LU R196, [R1+0x840] ;  /* 0x0008400001c47983 */ /* 0x000ee60000300800 */
[----:B-1----:R-:W-:-:S07]  /*3cad0*/  F2FP.SATFINITE.E4M3.F32.PACK_AB_MERGE_C R37, RZ, R14, RZ ;  /* 0x0000000eff25723e */ /* 0x002fce00048070ff */
[----:B------:R1:W-:Y:S01]  /*3cae0*/  @!P6 STG.E.U8 desc[UR14][R38.64+0xd8], R41 ;  /* 0x0000d8292600e986 */ /* 0x0003e2000c10110e */
[----:B0-----:R-:W-:-:S05]  /*3caf0*/  @!P5 IADD3 R8, P6, R51, R8, RZ ;  /* 0x000000083308d210 */ /* 0x001fca0007fde0ff */
[----:B------:R-:W-:Y:S02]  /*3cb00*/  @!P5 IMAD.X R9, R50, 0x1, R9, P6 ;  /* 0x000000013209d824 */ /* 0x000fe400030e0609 */
[----:B----4-:R-:W-:Y:S02]  /*3cb10*/  FMUL R14, R197, UR20 ;  /* 0x00000014c50e7c20 */ /* 0x010fe40008400000 */
[----:B------:R-:W4:Y:S01]  /*3cb20*/  LDL.LU R197, [R1+0x844] ;  /* 0x0008440001c57983 */ /* 0x000f220000300800 */
[----:B------:R-:W-:Y:S02]  /*3cb30*/  ISETP.LT.OR P6, PT, R26, 0xda, !P1 ;  /* 0x000000da1a00780c */ /* 0x000fe40004fc1670 */
[----:B------:R-:W-:-:S11]  /*3cb40*/  F2FP.SATFINITE.E4M3.F32.PACK_AB_MERGE_C R43, RZ, R14, RZ ;  /* 0x0000000eff2b723e */ /* 0x000fd600048070ff */
[----:B------:R0:W-:Y:S01]  /*3cb50*/  @!P6 STG.E.U8 desc[UR14][R8.64+0xd9], R37 ;  /* 0x0000d9250800e986 */ /* 0x0001e2000c10110e */
[----:B------:R-:W-:-:S03]  /*3cb60*/  FMUL R14, R183, UR20 ;  /* 0x00000014b70e7c20 */ /* 0x000fc60008400000 */
[----:B------:R-:W4:Y:S02]  /*3cb70*/  LDL.LU R183, [R1+0x848] ;  /* 0x0008480001b77983 */ /* 0x000f240000300800 */
[----:B-1----:R-:W-:Y:S01]  /*3cb80*/  F2FP.SATFINITE.E4M3.F32.PACK_AB_MERGE_C R39, RZ, R14, RZ ;  /* 0x0000000eff27723e */ /* 0x002fe200048070ff */
[----:B------:R-:W-:Y:S02]  /*3cb90*/  FMUL R14, R198, UR20 ;  /* 0x00000014c60e7c20 */ /* 0x000fe40008400000 */
[----:B------:R-:W4:Y:S03]  /*3cba0*/  LDL.LU R198, [R1+0x84c] ;  /* 0x00084c0001c67983 */ /* 0x000f260000300800 */
[----:B0-----:R-:W-:Y:S01]  /*3cbb0*/  F2FP.SATFINITE.E4M3.F32.PACK_AB_MERGE_C R37, RZ, R14, RZ ;  /* 0x0000000eff25723e */ /* 0x001fe200048070ff */
[----:B--2---:R-:W-:Y:S02]  /*3cbc0*/  FMUL R14, R199, UR20 ;  /* 0x00000014c70e7c20 */ /* 0x004fe40008400000 */
[----:B------:R-:W2:Y:S01]  /*3cbd0*/  LDL.LU R199, [R1+0x850] ;  /* 0x0008500001c77983 */ /* 0x000ea20000300800 */
[----:B------:R-:W-:-:S13]  /*3cbe0*/  ISETP.LT.OR P5, PT, R26, 0xe1, !P2 ;  /* 0x000000e11a00780c */ /* 0x000fda00057a1670 */
[----:B------:R0:W-:Y:S01]  /*3cbf0*/  @!P5 STG.E.U8 desc[UR14][R32.64+0xe0], R43 ;  /* 0x0000e02b2000d986 */ /* 0x0001e2000c10110e */
[C---:B------:R-:W-:Y:S02]  /*3cc00*/  ISETP.LT.OR P5, PT, R26.reuse, 0xe1, !P1 ;  /* 0x000000e11a00780c */ /* 0x040fe40004fa1670 */
[----:B------:R-:W-:-:S11]  /*3cc10*/  ISETP.LT.OR P6, PT, R26, 0xe2, !P2 ;  /* 0x000000e21a00780c */ /* 0x000fd600057c1670 */
[----:B------:R-:W1:Y:S02]  /*3cc20*/  @!P5 LDC.64 R34, c[0x0][0x5c0] ;  /* 0x00017000ff22db82 */ /* 0x000e640000000a00 */
[----:B------:R-:W-:Y:S01]  /*3cc30*/  @!P6 STG.E.U8 desc[UR14][R30.64+0xe1], R39 ;  /* 0x0000e1271e00e986 */ /* 0x000fe2000c10110e */
[----:B-1----:R-:W-:-:S05]  /*3cc40*/  @!P5 IADD3 R34, P6, R47, R34, RZ ;  /* 0x000000222f22d210 */ /* 0x002fca0007fde0ff */
[----:B------:R-:W-:Y:S01]  /*3cc50*/  @!P5 IMAD.X R35, R46, 0x1, R35, P6 ;  /* 0x000000012e23d824 */ /* 0x000fe200030e0623 */
[C---:B------:R-:W-:Y:S02]  /*3cc60*/  ISETP.LT.OR P5, PT, R26.reuse, 0xe2, !P1 ;  /* 0x000000e21a00780c */ /* 0x040fe40004fa1670 */
[----:B------:R-:W-:-:S11]  /*3cc70*/  ISETP.LT.OR P6, PT, R26, 0xe1, !P1 ;  /* 0x000000e11a00780c */ /* 0x000fd60004fc1670 */
[----:B------:R-:W1:Y:S02]  /*3cc80*/  @!P5 LDC.64 R8, c[0x0][0x5c0] ;  /* 0x00017000ff08db82 */ /* 0x000e640000000a00 */
[----:B------:R-:W-:Y:S01]  /*3cc90*/  @!P6 STG.E.U8 desc[UR14][R34.64+0xe0], R37 ;  /* 0x0000e0252200e986 */ /* 0x000fe2000c10110e */
[----:B-1----:R-:W-:-:S05]  /*3cca0*/  @!P5 IADD3 R8, P6, R28, R8, RZ ;  /* 0x000000081c08d210 */ /* 0x002fca0007fde0ff */
[----:B------:R-:W-:Y:S01]  /*3ccb0*/  @!P5 IMAD.X R9, R27, 0x1, R9, P6 ;  /* 0x000000011b09d824 */ /* 0x000fe200030e0609 */
[----:B------:R-:W-:Y:S01]  /*3ccc0*/  F2FP.SATFINITE.E4M3.F32.PACK_AB_MERGE_C R27, RZ, R14, RZ ;  /* 0x0000000eff1b723e */ /* 0x000fe200048070ff */
[----:B------:R-:W-:Y:S01]  /*3ccd0*/  FMUL R14, R191, UR20 ;  /* 0x00000014bf0e7c20 */ /* 0x000fe20008400000 */
[----:B------:R-:W-:Y:S01]  /*3cce0*/  LOP3.LUT P4, RZ, R5, 0x80000, RZ, 0xc0, !PT ;  /* 0x0008000005ff7812 */ /* 0x000fe2000788c0ff */
[----:B------:R-:W2:Y:S04]  /*3ccf0*/  LDL.LU R191, [R1+0x854] ;  /* 0x0008540001bf7983 */ /* 0x000ea80000300800 */
[----:B------:R1:W-:Y:S01]  /*3cd00*/  @!P5 STG.E.U8 desc[UR14][R8.64+0xe1], R27 ;  /* 0x0000e11b0800d986 */ /* 0x0003e2000c10110e */
[----:B------:R-:W-:Y:S02]  /*3cd10*/  ISETP.LT.OR P5, PT, R26, 0xe9, !P2 ;  /* 0x000000e91a00780c */ /* 0x000fe400057a1670 */
[----:B0-----:R-:W-:-:S02]  /*3cd20*/  F2FP.SATFINITE.E4M3.F32.PACK_AB_MERGE_C R33, RZ, R14, RZ ;  /* 0x0000000eff21723e */ /* 0x001fc400048070ff */
[----:B------:R-:W-:-:S03]  /*3cd30*/  ISETP.LT.OR P6, PT, R26, 0xea, !P2 ;  /* 0x000000ea1a00780c */ /* 0x000fc600057c1670 */
[----:B-1----:R-:W0:Y:S06]  /*3cd40*/  @!P4 LDC.64 R8, c[0x0][0x5c0] ;  /* 0x00017000ff08cb82 */ /* 0x002e2c0000000a00 */
[----:B------:R1:W-:Y:S01]  /*3cd50*/  @!P5 STG.E.U8 desc[UR14][R24.64+0xe8], R33 ;  /* 0x0000e8211800d986 */ /* 0x0003e2000c10110e */
[----:B------:R-:W-:Y:S01]  /*3cd60*/  LOP3.LUT P5, RZ, R5, 0x40000, RZ, 0xc0, !PT ;  /* 0x0004000005ff7812 */ /* 0x000fe200078ac0ff */
[----:B---3--:R-:W-:Y:S02]  /*3cd70*/  FMUL R14, R196, UR20 ;  /* 0x00000014c40e7c20 */ /* 0x008fe40008400000 */
[----:B------:R-:W3:Y:S01]  /*3cd80*/  LDL.LU R196, [R1+0x858] ;  /* 0x0008580001c47983 */ /* 0x000ee20000300800 */
[----:B-1----:R-:W1:Y:S09]  /*3cd90*/  @!P0 LDC.64 R24, c[0x0][0x5c0] ;  /* 0x00017000ff188b82 */ /* 0x002e720000000a00 */
[----:B------:R-:W0:Y:S01]  /*3cda0*/  @!P5 LDC.64 R30, c[0x0][0x5c0] ;  /* 0x00017000ff1edb82 */ /* 0x000e220000000a00 */
[----:B------:R-:W-:-:S05]  /*3cdb0*/  F2FP.SATFINITE.E4M3.F32.PACK_AB_MERGE_C R35, RZ, R14, RZ ;  /* 0x0000000eff23723e */ /* 0x000fca00048070ff */
[----:B------:R-:W-:Y:S01]  /*3cdc0*/  @!P6 STG.E.U8 desc[UR14][R22.64+0xe9], R35 ;  /* 0x0000e9231600e986 */ /* 0x000fe2000c10110e */
[----:B----4-:R-:W-:-:S03]  /*3cdd0*/  FMUL R14, R197, UR20 ;  /* 0x00000014c50e7c20 */ /* 0x010fc60008400000 */
[----:B------:R-:W4:Y:S01]  /*3cde0*/  LDL.LU R197, [R1+0x85c] ;  /* 0x00085c0001c57983 */ /* 0x000f220000300800 */
[----:B0-----:R-:W-:Y:S02]  /*3cdf0*/  @!P5 IADD3 R30, P6, R17, R30, RZ ;  /* 0x0000001e111ed210 */ /* 0x001fe40007fde0ff */
[----:B------:R-:W-:-:S03]  /*3ce00*/  F2FP.SATFINITE.E4M3.F32.PACK_AB_MERGE_C R17, RZ, R14, RZ ;  /* 0x0000000eff11723e */ /* 0x000fc600048070ff */
[----:B------:R-:W-:-:S05]  /*3ce10*/  @!P5 IMAD.X R31, R16, 0x1, R31, P6 ;  /* 0x00000001101fd824 */ /* 0x000fca00030e061f */
[----:B------:R0:W-:Y:S01]  /*3ce20*/  @!P5 STG.E.U8 desc[UR14][R30.64+0xe8], R17 ;  /* 0x0000e8111e00d986 */ /* 0x0001e2000c10110e */
[----:B------:R-:W-:-:S05]  /*3ce30*/  @!P4 IADD3 R8, P5, R15, R8, RZ ;  /* 0x000000080f08c210 */ /* 0x000fca0007fbe0ff */
[----:B------:R-:W-:Y:S01]  /*3ce40*/  @!P4 IMAD.X R9, R13, 0x1, R9, P5 ;  /* 0x000000010d09c824 */ /* 0x000fe200028e0609 */
[----:B------:R-:W-:Y:S01]  /*3ce50*/  ISETP.LT.OR P6, PT, R26, 0xf1, !P2 ;  /* 0x000000f11a00780c */ /* 0x000fe200057c1670 */
[----:B0-----:R-:W0:Y:S01]  /*3ce60*/  @!P3 LDC.64 R30, c[0x0][0x5c0] ;  /* 0x00017000ff1ebb82 */ /* 0x001e220000000a00 */
[----:B------:R-:W-:Y:S02]  /*3ce70*/  FMUL R13, R183, UR20 ;  /* 0x00000014b70d7c20 */ /* 0x000fe40008400000 */
[----:B------:R-:W4:Y:S03]  /*3ce80*/  LDL.LU R183, [R1+0x860] ;  /* 0x0008600001b77983 */ /* 0x000f260000300800 */
[----:B------:R-:W-:Y:S01]  /*3ce90*/  F2FP.SATFINITE.E4M3.F32.PACK_AB_MERGE_C R15, RZ, R13, RZ ;  /* 0x0000000dff0f723e */ /* 0x000fe200048070ff */
[----:B------:R-:W-:Y:S02]  /*3cea0*/  FMUL R13, R198, UR20 ;  /* 0x00000014c60d7c20 */ /* 0x000fe40008400000 */
[----:B------:R-:W4:Y:S03]  /*3ceb0*/  LDL.LU R198, [R1+0x864] ;  /* 0x0008640001c67983 */ /* 0x000f260000300800 */
[----:B------:R-:W-:Y:S01]  /*3cec0*/  F2FP.SATFINITE.E4M3.F32.PACK_AB_MERGE_C R23, RZ, R13, RZ ;  /* 0x0000000dff17723e */ /* 0x000fe200048070ff */
[----:B--2---:R-:W-:-:S02]  /*3ced0*/  FMUL R13, R199, UR20 ;  /* 0x00000014c70d7c20 */ /* 0x004fc40008400000 */
[----:B------:R-:W2:Y:S04]  /*3cee0*/  LDL.LU R199, [R1+0x868] ;  /* 0x0008680001c77983 */ /* 0x000ea80000300800 */
[----:B------:R0:W-:Y:S01]  /*3cef0*/  @!P4 STG.E.U8 desc[UR14][R8.64+0xe9], R15 ;  /* 0x0000e90f0800c986 */ /* 0x0001e2000c10110e */
[----:B------:R-:W-:-:S03]  /*3cf00*/  ISETP.LT.OR P4, PT, R26, 0xf9, !P2 ;  /* 0x000000f91a00780c */ /* 0x000fc60005781670 */
[----:B------:R0:W-:Y:S01]  /*3cf10*/  @!P6 STG.E.U8 desc[UR14][R20.64+0xf0], R23 ;  /* 0x0000f0171400e986 */ /* 0x0001e2000c10110e */
[C---:B------:R-:W-:Y:S02]  /*3cf20*/  ISETP.LT.OR P6, PT, R26.reuse, 0xf2, !P2 ;  /* 0x000000f21a00780c */ /* 0x040fe400057c1670 */
[----:B------:R-:W-:Y:S02]  /*3cf30*/  ISETP.LT.OR P2, PT, R26, 0xfa, !P2 ;  /* 0x000000fa1a00780c */ /* 0x000fe40005741670 */
[----:B-1----:R-:W-:-:S05]  /*3cf40*/  @!P0 IADD3 R12, P5, R12, R24, RZ ;  /* 0x000000180c0c8210 */ /* 0x002fca0007fbe0ff */
[----:B0-----:R-:W0:Y:S01]  /*3cf50*/  @!P4 LDC.64 R14, c[0x0][0x5c0] ;  /* 0x00017000ff0ecb82 */ /* 0x001e220000000a00 */
[----:B------:R-:W-:Y:S01]  /*3cf60*/  F2FP.SATFINITE.E4M3.F32.PACK_AB_MERGE_C R17, RZ, R13, RZ ;  /* 0x0000000dff11723e */ /* 0x000fe200048070ff */
[----:B------:R-:W-:Y:S01]  /*3cf70*/  @!P0 IMAD.X R13, R11, 0x1, R25, P5 ;  /* 0x000000010b0d8824 */ /* 0x000fe200028e0619 */
[C---:B------:R-:W-:Y:S02]  /*3cf80*/  ISETP.LT.OR P5, PT, R26.reuse, 0xf9, !P1 ;  /* 0x000000f91a00780c */ /* 0x040fe40004fa1670 */
[----:B------:R-:W-:-:S03]  /*3cf90*/  ISETP.LT.OR P1, PT, R26, 0xfa, !P1 ;  /* 0x000000fa1a00780c */ /* 0x000fc60004f21670 */
[----:B------:R-:W1:Y:S01]  /*3cfa0*/  @!P2 LDC.64 R22, c[0x0][0x5c0] ;  /* 0x00017000ff16ab82 */ /* 0x000e620000000a00 */
[----:B------:R3:W-:Y:S07]  /*3cfb0*/  @!P6 STG.E.U8 desc[UR14][R18.64+0xf1], R17 ;  /* 0x0000f1111200e986 */ /* 0x0007ee000c10110e */
[----:B------:R-:W4:Y:S08]  /*3cfc0*/  @!P5 LDC.64 R24, c[0x0][0x5c0] ;  /* 0x00017000ff18db82 */ /* 0x000f300000000a00 */
[----:B------:R-:W4:Y:S01]  /*3cfd0*/  @!P1 LDC.64 R26, c[0x0][0x5c0] ;  /* 0x00017000ff1a9b82 */ /* 0x000f220000000a00 */
[----:B------:R-:W-:-:S05]  /*3cfe0*/  FMUL R8, R191, UR20 ;  /* 0x00000014bf087c20 */ /* 0x000fca0008400000 */
[----:B------:R-:W-:-:S05]  /*3cff0*/  F2FP.SATFINITE.E4M3.F32.PACK_AB_MERGE_C R21, RZ, R8, RZ ;  /* 0x00000008ff15723e */ /* 0x000fca00048070ff */
[----:B------:R1:W-:Y:S01]  /*3d000*/  @!P0 STG.E.U8 desc[UR14][R12.64+0xf0], R21 ;  /* 0x0000f0150c008986 */ /* 0x0003e2000c10110e */
[----:B------:R-:W-:-:S05]  /*3d010*/  @!P3 IADD3 R10, P0, R10, R30, RZ ;  /* 0x0000001e0a0ab210 */ /* 0x000fca0007f1e0ff */
[----:B------:R-:W-:Y:S02]  /*3d020*/  @!P3 IMAD.X R11, R7, 0x1, R31, P0 ;  /* 0x00000001070bb824 */ /* 0x000fe400000e061f */
[----:B---3--:R-:W-:-:S05]  /*3d030*/  FMUL R8, R196, UR20 ;  /* 0x00000014c4087c20 */ /* 0x008fca0008400000 */
[----:B------:R-:W-:-:S05]  /*3d040*/  F2FP.SATFINITE.E4M3.F32.PACK_AB_MERGE_C R17, RZ, R8, RZ ;  /* 0x00000008ff11723e */ /* 0x000fca00048070ff */
[----:B------:R3:W-:Y:S01]  /*3d050*/  @!P3 STG.E.U8 desc[UR14][R10.64+0xf1], R17 ;  /* 0x0000f1110a00b986 */ /* 0x0007e2000c10110e */
[----:B0-----:R-:W-:-:S04]  /*3d060*/  @!P4 IADD3 R8, P0, P3, R6, UR8, R14 ;  /* 0x000000080608cc10 */ /* 0x001fc8000fb1e00e */
[----:B------:R-:W-:Y:S02]  /*3d070*/  @!P4 IADD3.X R9, R29, UR7, R15, P0, P3 ;  /* 0x000000071d09cc10 */ /* 0x000fe400087e640f */
[----:B-1----:R-:W-:-:S04]  /*3d080*/  @!P2 IADD3 R14, P0, P3, R6, UR8, R22 ;  /* 0x00000008060eac10 */ /* 0x002fc8000fb1e016 */
[----:B------:R-:W-:Y:S02]  /*3d090*/  @!P2 IADD3.X R15, R29, UR7, R23, P0, P3 ;  /* 0x000000071d0fac10 */ /* 0x000fe400087e6417 */
[----:B------:R-:W-:Y:S01]  /*3d0a0*/  @!P5 IADD3 R13, P0, P3, R6, UR8, R3 ;  /* 0x00000008060ddc10 */ /* 0x000fe2000fb1e003 */
[----:B----4-:R-:W-:-:S03]  /*3d0b0*/  FMUL R7, R197, UR20 ;  /* 0x00000014c5077c20 */ /* 0x010fc60008400000 */
[----:B------:R-:W-:Y:S02]  /*3d0c0*/  @!P5 IADD3.X R16, R29, UR7, R0, P0, P3 ;  /* 0x000000071d10dc10 */ /* 0x000fe400087e6400 */
[----:B------:R-:W-:Y:S02]  /*3d0d0*/  F2FP.SATFINITE.E4M3.F32.PACK_AB_MERGE_C R19, RZ, R7, RZ ;  /* 0x00000007ff13723e */ /* 0x000fe400048070ff */
[----:B------:R-:W-:-:S03]  /*3d0e0*/  @!P1 IADD3 R7, P0, P3, R6, UR8, R3 ;  /* 0x0000000806079c10 */ /* 0x000fc6000fb1e003 */
[----:B------:R4:W-:Y:S01]  /*3d0f0*/  @!P4 STG.E.U8 desc[UR14][R8.64+0xf8], R19 ;  /* 0x0000f8130800c986 */ /* 0x0009e2000c10110e */
[----:B------:R-:W-:Y:S02]  /*3d100*/  @!P5 IADD3 R6, P4, R13, R24, RZ ;  /* 0x000000180d06d210 */ /* 0x000fe40007f9e0ff */
[----:B------:R-:W-:Y:S02]  /*3d110*/  @!P1 IADD3.X R18, R29, UR7, R0, P0, P3 ;  /* 0x000000071d129c10 */ /* 0x000fe400087e6400 */
[----:B---3--:R-:W-:Y:S01]  /*3d120*/  @!P1 IADD3 R10, P0, R7, R26, RZ ;  /* 0x0000001a070a9210 */ /* 0x008fe20007f1e0ff */
[----:B------:R-:W-:Y:S02]  /*3d130*/  @!P5 IMAD.X R7, R16, 0x1, R25, P4 ;  /* 0x000000011007d824 */ /* 0x000fe400020e0619 */
[----:B------:R-:W-:Y:S01]  /*3d140*/  FMUL R11, R183, UR20 ;  /* 0x00000014b70b7c20 */ /* 0x000fe20008400000 */
[----:B------:R-:W-:-:S04]  /*3d150*/  FMUL R12, R198, UR20 ;  /* 0x00000014c60c7c20 */ /* 0x000fc80008400000 */
[----:B------:R-:W-:Y:S01]  /*3d160*/  F2FP.SATFINITE.E4M3.F32.PACK_AB_MERGE_C R17, RZ, R11, RZ ;  /* 0x0000000bff11723e */ /* 0x000fe200048070ff */
[----:B------:R-:W-:Y:S01]  /*3d170*/  @!P1 IMAD.X R11, R18, 0x1, R27, P0 ;  /* 0x00000001120b9824 */ /* 0x000fe200000e061b */
[----:B------:R-:W-:-:S03]  /*3d180*/  F2FP.SATFINITE.E4M3.F32.PACK_AB_MERGE_C R21, RZ, R12, RZ ;  /* 0x0000000cff15723e */ /* 0x000fc600048070ff */
[----:B------:R4:W-:Y:S04]  /*3d190*/  @!P2 STG.E.U8 desc[UR14][R14.64+0xf9], R17 ;  /* 0x0000f9110e00a986 */ /* 0x0009e8000c10110e */
[----:B------:R4:W-:Y:S01]  /*3d1a0*/  @!P5 STG.E.U8 desc[UR14][R6.64+0xf8], R21 ;  /* 0x0000f8150600d986 */ /* 0x0009e2000c10110e */
[----:B--2---:R-:W-:-:S05]  /*3d1b0*/  FMUL R13, R199, UR20 ;  /* 0x00000014c70d7c20 */ /* 0x004fca0008400000 */
[----:B------:R-:W-:-:S05]  /*3d1c0*/  F2FP.SATFINITE.E4M3.F32.PACK_AB_MERGE_C R13, RZ, R13, RZ ;  /* 0x0000000dff0d723e */ /* 0x000fca00048070ff */
[----:B------:R4:W-:Y:S02]  /*3d1d0*/  @!P1 STG.E.U8 desc[UR14][R10.64+0xf9], R13 ;  /* 0x0000f90d0a009986 */ /* 0x0009e4000c10110e */
.L_x_42:
[----:B------:R-:W-:Y:S05]  /*3d1e0*/  BSYNC B0 ;  /* 0x0000000000007941 */ /* 0x000fea0003800000 */
.L_x_38:
[----:B--2-4-:R-:W2:Y:S04]  /*3d1f0*/  LDL.LU R7, [R1+0x87c] ;  /* 0x00087c0001077983 */ /* 0x014ea80000300800 */
[----:B------:R-:W2:Y:S01]  /*3d200*/  LDL.LU R6, [R1+0x880] ;  /* 0x0008800001067983 */ /* 0x000ea20000300800 */
[----:B------:R-:W-:Y:S01]  /*3d210*/  ULDC UR6, c[0x0][0xc] ;  /* 0x0000030000067ab9 */ /* 0x000fe20000000800 */
[----:B------:R-:W-:Y:S01]  /*3d220*/  ULDC UR7, c[0x0][0x10] ;  /* 0x0000040000077ab9 */ /* 0x000fe20000000800 */
[----:B0-----:R-:W2:Y:S01]  /*3d230*/  LDC R9, c[0x0][0x14] ;  /* 0x00000500ff097b82 */ /* 0x001ea20000000800 */
[----:B------:R-:W-:Y:S01]  /*3d240*/  UIMAD.WIDE.U32 UR6, UR6, UR7, URZ ;  /* 0x00000007060672a5 */ /* 0x000fe2000f8e003f */
[----:B------:R0:W5:Y:S01]  /*3d250*/  LDL R28, [R1+0xd8] ;  /* 0x0000d800011c7983 */ /* 0x0001620000100800 */
[----:B------:R-:W-:-:S04]  /*3d260*/  UMOV UR10, 0xffffffff ;  /* 0xffffffff000a7882 */ /* 0x000fc80000000000 */
[----:B--2---:R-:W-:-:S04]  /*3d270*/  IMAD.WIDE.U32 R6, R9, UR6, R6 ;  /* 0x0000000609067c25 */ /* 0x004fc8000f8e0006 */
[----:B------:R-:W-:Y:S01]  /*3d280*/  IMAD R9, R9, UR7, RZ ;  /* 0x0000000709097c24 */ /* 0x000fe2000f8e02ff */
[----:B------:R-:W-:Y:S01]  /*3d290*/  ULDC.64 UR6, c[0x0][0x650] ;  /* 0x0001940000067ab9 */ /* 0x000fe20000000a00 */
[----:B------:R-:W-:Y:S01]  /*3d2a0*/  IMAD.MOV.U32 R18, RZ, RZ, R6 ;  /* 0x000000ffff127224 */ /* 0x000fe200078e0006 */
[----:B------:R-:W-:Y:S01]  /*3d2b0*/  ISETP.GE.U32.AND P0, PT, R6, UR6, PT ;  /* 0x0000000606007c0c */ /* 0x000fe2000bf06070 */
[----:B------:R-:W-:Y:S01]  /*3d2c0*/  IMAD.IADD R19, R7, 0x1, R9 ;  /* 0x0000000107137824 */ /* 0x000fe200078e0209 */
[----:B------:R-:W-:Y:S01]  /*3d2d0*/  PRMT R7, RZ, 0x7610, R7 ;  /* 0x00007610ff077816 */ /* 0x000fe20000000007 */
[----:B------:R-:W-:-:S03]  /*3d2e0*/  IMAD.MOV.U32 R6, RZ, RZ, -0x1 ;  /* 0xffffffffff067424 */ /* 0x000fc600078e00ff */
[----:B------:R0:W-:Y:S01]  /*3d2f0*/  STL [R1+0x87c], R19 ;  /* 0x00087c1301007387 */ /* 0x0001e20000100800 */
[----:B------:R-:W-:-:S03]  /*3d300*/  ISETP.GE.U32.AND.EX P0, PT, R19, UR7, PT, P0 ;  /* 0x0000000713007c0c */ /* 0x000fc6000bf06100 */
[----:B------:R0:W-:Y:S04]  /*3d310*/  STL [R1+0x880], R18 ;  /* 0x0008801201007387 */ /* 0x0001e80000100800 */
[----:B------:R0:W-:Y:S06]  /*3d320*/  STL [R1+0x86c], R6 ;  /* 0x00086c0601007387 */ /* 0x0001ec0000100800 */
[----:B------:R-:W-:Y:S05]  /*3d330*/  @P0 BRA `(.L_x_43) ;  /* 0x0000000400800947 */ /* 0x000fea0003800000 */
[----:B------:R-:W0:Y:S01]  /*3d340*/  S2R R13, SR_CTAID.X ;  /* 0x00000000000d7919 */ /* 0x000e220000002500 */
[----:B------:R-:W-:Y:S01]  /*3d350*/  ULDC.64 UR18, c[0x0][0x628] ;  /* 0x00018a0000127ab9 */ /* 0x000fe20000000a00 */
[----:B------:R-:W2:Y:S01]  /*3d360*/  LDC R14, c[0x0][0x144] ;  /* 0x00005100ff0e7b82 */ /* 0x000ea20000000800 */
[----:B------:R-:W-:Y:S01]  /*3d370*/  ULDC UR6, c[0x0][0x150] ;  /* 0x0000540000067ab9 */ /* 0x000fe20000000800 */
[----:B------:R-:W4:Y:S01]  /*3d380*/  S2R R17, SR_CTAID.Y ;  /* 0x0000000000117919 */ /* 0x000f220000002600 */
[----:B------:R-:W-:Y:S01]  /*3d390*/  ISETP.NE.U32.AND P0, PT, RZ, UR18, PT ;  /* 0x00000012ff007c0c */ /* 0x000fe2000bf05070 */
[----:B------:R-:W-:Y:S01]  /*3d3a0*/  ULDC UR23, c[0x0][0x630] ;  /* 0x00018c0000177ab9 */ /* 0x000fe20000000800 */
[----:B------:R-:W-:Y:S02]  /*3d3b0*/  R2UR UR16, R18 ;  /* 0x00000000121072ca */ /* 0x000fe400000e0000 */
[----:B------:R-:W-:Y:S01]  /*3d3c0*/  ISETP.NE.AND.EX P0, PT, RZ, UR19, PT, P0 ;  /* 0x00000013ff007c0c */ /* 0x000fe2000bf05300 */
[----:B-1----:R-:W1:Y:S01]  /*3d3d0*/  LDC.64 R10, c[0x0][0x620] ;  /* 0x00018800ff0a7b82 */ /* 0x002e620000000a00 */
[----:B------:R-:W-:-:S02]  /*3d3e0*/  R2UR UR17, R19 ;  /* 0x00000000131172ca */ /* 0x000fc400000e0000 */
[----:B0-----:R-:W-:-:S05]  /*3d3f0*/  I2FP.F32.U32 R6, R13 ;  /* 0x0000000d00067245 */ /* 0x001fca0000201000 */
[----:B------:R-:W-:-:S06]  /*3d400*/  FMUL R6, R6, UR6 ;  /* 0x0000000606067c20 */ /* 0x000fcc0008400000 */
[----:B------:R-:W0:Y:S01]  /*3d410*/  F2I.U32.TRUNC.NTZ R6, R6 ;  /* 0x0000000600067305 */ /* 0x000e22000020f000 */
[----:B----4-:R-:W-:Y:S05]  /*3d420*/  @!P0 BRA `(.L_x_44) ;  /* 0x0000000000308947 */ /* 0x010fea0003800000 */
        /* <DEDUP_REMOVED lines=12> */
.L_x_44:
[----:B------:R-:W-:Y:S01]  /*3d4f0*/  USHF.R.U64 UR10, UR16, UR23, UR17 ;  /* 0x00000017100a7299 */ /* 0x000fe20008001211 */
[----:B------:R-:W4:Y:S01]  /*3d500*/  LDC.64 R24, c[0x0][0x640] ;  /* 0x00019000ff187b82 */ /* 0x000f220000000a00 */
[----:B------:R-:W-:Y:S01]  /*3d510*/  USHF.R.U32.HI UR6, URZ, UR23, UR17 ;  /* 0x000000173f067299 */ /* 0x000fe20008011611 */
[----:B0-----:R-:W-:Y:S02]  /*3d520*/  IMAD.MOV R15, RZ, RZ, -R6 ;  /* 0x000000ffff0f7224 */ /* 0x001fe400078e0a06 */
[----:B------:R-:W-:Y:S01]  /*3d530*/  IMAD.MOV.U32 R6, RZ, RZ, R18 ;  /* 0x000000ffff067224 */ /* 0x000fe200078e0012 */
[----:B------:R-:W-:Y:S01]  /*3d540*/  IADD3 R9, P0, RZ, -UR10, RZ ;  /* 0x8000000aff097c10 */ /* 0x000fe2000ff1e0ff */
[----:B--2---:R-:W-:Y:S02]  /*3d550*/  IMAD R21, R14, R15, R13 ;  /* 0x0000000f0e157224 */ /* 0x004fe400078e020d */
[----:B-----5:R-:W0:Y:S02]  /*3d560*/  LDC R12, c[0x0][0x618] ;  /* 0x00018600ff0c7b82 */ /* 0x020e240000000800 */
[----:B------:R-:W-:Y:S01]  /*3d570*/  IMAD.X R7, RZ, RZ, ~UR6, P0 ;  /* 0x80000006ff077e24 */ /* 0x000fe200080e06ff */
[----:B------:R-:W-:-:S03]  /*3d580*/  ULDC UR6, c[0x0][0x154] ;  /* 0x0000550000067ab9 */ /* 0x000fc60000000800 */
[-C--:B-1----:R-:W-:Y:S02]  /*3d590*/  IMAD R8, R7, R10.reuse, RZ ;  /* 0x0000000a07087224 */ /* 0x082fe400078e02ff */
[----:B------:R-:W1:Y:S01]  /*3d5a0*/  LDC R16, c[0x0][0x608] ;  /* 0x00018200ff107b82 */ /* 0x000e620000000800 */
[----:B------:R-:W-:Y:S02]  /*3d5b0*/  IMAD.MOV.U32 R7, RZ, RZ, R19 ;  /* 0x000000ffff077224 */ /* 0x000fe400078e0013 */
[----:B------:R-:W-:-:S05]  /*3d5c0*/  IMAD.WIDE.U32 R6, R9, R10, R6 ;  /* 0x0000000a09067225 */ /* 0x000fca00078e0006 */
[----:B------:R-:W2:Y:S01]  /*3d5d0*/  LDC R20, c[0x0][0x658] ;  /* 0x00019600ff147b82 */ /* 0x000ea20000000800 */
[----:B------:R-:W-:Y:S01]  /*3d5e0*/  IMAD R9, R9, R11, R8 ;  /* 0x0000000b09097224 */ /* 0x000fe200078e0208 */
[----:B------:R-:W-:Y:S01]  /*3d5f0*/  I2FP.F32.U32 R8, R17 ;  /* 0x0000001100087245 */ /* 0x000fe20000201000 */
[----:B------:R-:W-:Y:S01]  /*3d600*/  IMAD.MOV.U32 R11, RZ, RZ, 0x1 ;  /* 0x00000001ff0b7424 */ /* 0x000fe200078e00ff */
[----:B----4-:R-:W-:Y:S01]  /*3d610*/  ISETP.NE.U32.AND P0, PT, R24, RZ, PT ;  /* 0x000000ff1800720c */ /* 0x010fe20003f05070 */
[----:B------:R-:W-:Y:S02]  /*3d620*/  IMAD.IADD R7, R7, 0x1, R9 ;  /* 0x0000000107077824 */ /* 0x000fe400078e0209 */
[----:B------:R-:W-:Y:S01]  /*3d630*/  FMUL R8, R8, UR6 ;  /* 0x0000000608087c20 */ /* 0x000fe20008400000 */
[----:B------:R-:W4:Y:S01]  /*3d640*/  LDC R18, c[0x0][0x148] ;  /* 0x00005200ff127b82 */ /* 0x000f220000000800 */
[----:B------:R-:W-:Y:S01]  /*3d650*/  ISETP.NE.AND.EX P0, PT, R25, RZ, PT, P0 ;  /* 0x000000ff1900720c */ /* 0x000fe20003f05300 */
[----:B------:R-:W-:Y:S01]  /*3d660*/  IMAD.MOV.U32 R9, RZ, RZ, -0x1 ;  /* 0xffffffffff097424 */ /* 0x000fe200078e00ff */
[-CC-:B0-----:R-:W-:Y:S01]  /*3d670*/  SHF.R.U64 R14, R6, R12.reuse, R7.reuse ;  /* 0x0000000c060e7219 */ /* 0x181fe20000001207 */
[----:B------:R0:W0:Y:S01]  /*3d680*/  F2I.U32.TRUNC.NTZ R15, R8 ;  /* 0x00000008000f7305 */ /* 0x000022000020f000 */
[----:B------:R-:W-:-:S03]  /*3d690*/  SHF.R.U32.HI R7, RZ, R12, R7 ;  /* 0x0000000cff077219 */ /* 0x000fc60000011607 */
[----:B------:R-:W0:Y:S01]  /*3d6a0*/  LDC R19, c[0x0][0x600] ;  /* 0x00018000ff137b82 */ /* 0x000e220000000800 */
[-CC-:B-1----:R-:W-:Y:S02]  /*3d6b0*/  SHF.R.U64 R12, R14, R16.reuse, R7.reuse ;  /* 0x000000100e0c7219 */ /* 0x182fe40000001207 */
[----:B------:R-:W-:-:S05]  /*3d6c0*/  SHF.R.U32.HI R7, RZ, R16, R7 ;  /* 0x00000010ff077219 */ /* 0x000fca0000011607 */
[----:B------:R-:W1:Y:S01]  /*3d6d0*/  LDC R22, c[0x0][0x648] ;  /* 0x00019200ff167b82 */ /* 0x000e620000000800 */
[-CC-:B--2---:R-:W-:Y:S02]  /*3d6e0*/  SHF.R.U64 R16, R12, R20.reuse, R7.reuse ;  /* 0x000000140c107219 */ /* 0x184fe40000001207 */
[-C--:B------:R-:W-:Y:S02]  /*3d6f0*/  SHF.L.U32 R9, R9, R20.reuse, RZ ;  /* 0x0000001409097219 */ /* 0x080fe400000006ff */
[-C--:B------:R-:W-:Y:S01]  /*3d700*/  SHF.R.U32.HI R7, RZ, R20.reuse, R7 ;  /* 0x00000014ff077219 */ /* 0x080fe20000011607 */
[----:B------:R-:W-:Y:S01]  /*3d710*/  IMAD.MOV.U32 R6, RZ, RZ, R16 ;  /* 0x000000ffff067224 */ /* 0x000fe200078e0010 */
[----:B------:R-:W-:Y:S01]  /*3d720*/  SHF.L.U32 R20, R11, R20, RZ ;  /* 0x000000140b147219 */ /* 0x000fe200000006ff */
[----:B------:R-:W2:Y:S01]  /*3d730*/  LDC R26, c[0x0][0x638] ;  /* 0x00018e00ff1a7b82 */ /* 0x000ea20000000800 */
[----:B------:R-:W-:-:S07]  /*3d740*/  LOP3.LUT R23, RZ, R9, RZ, 0x33, !PT ;  /* 0x00000009ff177212 */ /* 0x000fce00078e33ff */
[----:B------:R-:W0:Y:S01]  /*3d750*/  LDC R27, c[0x0][0x610] ;  /* 0x00018400ff1b7b82 */ /* 0x000e220000000800 */
[----:B------:R-:W-:Y:S05]  /*3d760*/  @!P0 BRA `(.L_x_45) ;  /* 0x0000000000288947 */ /* 0x000fea0003800000 */
[----:B------:R-:W5:Y:S02]  /*3d770*/  LDC R11, c[0x0][0x64c] ;  /* 0x00019300ff0b7b82 */ /* 0x000f640000000800 */
[----:B-----5:R-:W-:-:S05]  /*3d780*/  IADD3 R11, P0, R16, R11, RZ ;  /* 0x0000000b100b7210 */ /* 0x020fca0007f1e0ff */
[----:B------:R-:W-:-:S04]  /*3d790*/  IMAD.X R13, RZ, RZ, R7, P0 ;  /* 0x000000ffff0d7224 */ /* 0x000fc800000e0607 */
[----:B------:R-:W-:-:S04]  /*3d7a0*/  IMAD.WIDE.U32 R6, R13, R24, RZ ;  /* 0x000000180d067225 */ /* 0x000fc800078e00ff */
[----:B0-----:R-:W-:-:S04]  /*3d7b0*/  IMAD.WIDE.U32 R8, P0, R11, R25, R6 ;  /* 0x000000190b087225 */ /* 0x001fc80007800006 */
[----:B------:R-:W-:-:S04]  /*3d7c0*/  IMAD.WIDE.U32 R6, R11, R24, RZ ;  /* 0x000000180b067225 */ /* 0x000fc800078e00ff */
[----:B------:R-:W-:Y:S01]  /*3d7d0*/  IMAD.X R11, RZ, RZ, RZ, P0 ;  /* 0x000000ffff0b7224 */ /* 0x000fe200000e06ff */
[----:B------:R-:W-:Y:S01]  /*3d7e0*/  IADD3 RZ, P0, R7, R8, RZ ;  /* 0x0000000807ff7210 */ /* 0x000fe20007f1e0ff */
[----:B------:R-:W-:-:S04]  /*3d7f0*/  IMAD.MOV.U32 R10, RZ, RZ, R9 ;  /* 0x000000ffff0a7224 */ /* 0x000fc800078e0009 */
[----:B------:R-:W-:-:S08]  /*3d800*/  IMAD.WIDE.U32.X R6, R13, R25, R10, P0 ;  /* 0x000000190d067225 */ /* 0x000fd000000e040a */
.L_x_45:
[----:B0-----:R-:W0:Y:S01]  /*3d810*/  LDC R8, c[0x0][0x65c] ;  /* 0x00019700ff087b82 */ /* 0x001e220000000800 */
[----:B-1----:R-:W-:Y:S01]  /*3d820*/  SHF.R.U64 R6, R6, R22, R7 ;  /* 0x0000001606067219 */ /* 0x002fe20000001207 */
[----:B------:R-:W-:Y:S01]  /*3d830*/  VIADD R11, R19, 0xffffffff ;  /* 0xffffffff130b7836 */ /* 0x000fe20000000000 */
[----:B------:R-:W-:Y:S01]  /*3d840*/  LOP3.LUT R9, R12, R23, RZ, 0xc0, !PT ;  /* 0x000000170c097212 */ /* 0x000fe200078ec0ff */
[----:B------:R-:W-:Y:S02]  /*3d850*/  IMAD.MOV R15, RZ, RZ, -R15 ;  /* 0x000000ffff0f7224 */ /* 0x000fe400078e0a0f */
[----:B------:R-:W-:Y:S01]  /*3d860*/  IMAD.MOV R7, RZ, RZ, -R6 ;  /* 0x000000ffff077224 */ /* 0x000fe200078e0a06 */
[----:B------:R-:W-:Y:S01]  /*3d870*/  LOP3.LUT R14, R14, R11, RZ, 0xc0, !PT ;  /* 0x0000000b0e0e7212 */ /* 0x000fe200078ec0ff */
[----:B------:R-:W-:Y:S02]  /*3d880*/  IMAD R6, R20, R6, R9 ;  /* 0x0000000614067224 */ /* 0x000fe400078e0209 */
[----:B--2---:R-:W-:-:S04]  /*3d890*/  IMAD R7, R7, R26, R16 ;  /* 0x0000001a07077224 */ /* 0x004fc800078e0210 */
[----:B------:R-:W-:Y:S01]  /*3d8a0*/  IMAD R9, R7, R19, R14 ;  /* 0x0000001307097224 */ /* 0x000fe200078e020e */
[----:B0-----:R-:W-:Y:S01]  /*3d8b0*/  ISETP.NE.AND P0, PT, R8, 0x1, PT ;  /* 0x000000010800780c */ /* 0x001fe20003f05270 */
[----:B------:R-:W-:-:S05]  /*3d8c0*/  IMAD.MOV.U32 R8, RZ, RZ, 0x1 ;  /* 0x00000001ff087424 */ /* 0x000fca00078e00ff */
[----:B------:R-:W-:-:S07]  /*3d8d0*/  PRMT R7, R8, 0x7610, R7 ;  /* 0x0000761008077816 */ /* 0x000fce0000000007 */
[----:B----4-:R-:W-:-:S04]  /*3d8e0*/  @P0 IMAD R21, R18, R15, R17 ;  /* 0x0000000f12150224 */ /* 0x010fc800078e0211 */
[----:B------:R-:W-:-:S05]  /*3d8f0*/  IMAD R6, R6, R27, R21 ;  /* 0x0000001b06067224 */ /* 0x000fca00078e0215 */
[----:B------:R-:W-:Y:S02]  /*3d900*/  SEL R8, R9, R6, !P0 ;  /* 0x0000000609087207 */ /* 0x000fe40004000000 */
[----:B------:R-:W-:-:S03]  /*3d910*/  SEL R28, R6, R9, !P0 ;  /* 0x00000009061c7207 */ /* 0x000fc60004000000 */
[----:B------:R2:W-:Y:S04]  /*3d920*/  STL [R1+0x86c], R8 ;  /* 0x00086c0801007387 */ /* 0x0005e80000100800 */
[----:B------:R2:W-:Y:S02]  /*3d930*/  STL [R1+0xd8], R28 ;  /* 0x0000d81c01007387 */ /* 0x0005e40000100800 */
.L_x_43:
[----:B0----5:R-:W-:Y:S01]  /*3d940*/  IMAD.MOV.U32 R6, RZ, RZ, R28 ;  /* 0x000000ffff067224 */ /* 0x021fe200078e001c */
[----:B------:R-:W-:Y:S01]  /*3d950*/  LOP3.LUT P0, RZ, R7, 0xff, RZ, 0xc0, !PT ;  /* 0x000000ff07ff7812 */ /* 0x000fe2000780c0ff */
[----:B------:R-:W-:-:S03]  /*3d960*/  UIMAD.WIDE.U32 UR6, UR5, -0x45d1745d, URZ ;  /* 0xba2e8ba3050678a5 */ /* 0x000fc6000f8e003f */
[----:B------:R4:W-:Y:S01]  /*3d970*/  STL [R1+0x874], R6 ;  /* 0x0008740601007387 */ /* 0x0009e20000100800 */
[----:B------:R-:W-:-:S04]  /*3d980*/  USHF.R.U32.HI UR6, URZ, 0x3, UR7 ;  /* 0x000000033f067899 */ /* 0x000fc80008011607 */
[----:B------:R-:W-:-:S04]  /*3d990*/  UIMAD UR5, UR6, -0xb, UR5 ;  /* 0xfffffff5060578a4 */ /* 0x000fc8000f8e0205 */
[----:B------:R-:W-:Y:S08]  /*3d9a0*/  @P0 BRA `(.L_x_46) ;  /* 0xfffffc3800b40947 */ /* 0x000ff0000383ffff */
[----:B------:R-:W-:Y:S05]  /*3d9b0*/  EXIT ;  /* 0x000000000000794d */ /* 0x000fea0003800000 */
.L_x_8:
[----:B------:R-:W2:Y:S01]  /*3d9c0*/  LDL R20, [R1+0x880] ;  /* 0x0008800001147983 */ /* 0x000ea20000100800 */
[----:B------:R-:W-:-:S03]  /*3d9d0*/  ULDC.64 UR4, c[0x0][0x650] ;  /* 0x0001940000047ab9 */ /* 0x000fc60000000a00 */
[----:B------:R-:W3:Y:S01]  /*3d9e0*/  LDL R163, [R1+0x87c] ;  /* 0x00087c0001a37983 */ /* 0x000ee20000100800 */
[----:B------:R-:W-:Y:S01]  /*3d9f0*/  PRMT R0, RZ, 0x7610, R0 ;  /* 0x00007610ff007816 */ /* 0x000fe20000000000 */
[----:B------:R-:W-:Y:S02]  /*3da00*/  IMAD.MOV.U32 R4, RZ, RZ, -0x1 ;  /* 0xffffffffff047424 */ /* 0x000fe400078e00ff */
[----:B------:R-:W-:Y:S02]  /*3da10*/  IMAD.MOV.U32 R5, RZ, RZ, -0x1 ;  /* 0xffffffffff057424 */ /* 0x000fe400078e00ff */
[----:B------:R-:W-:Y:S01]  /*3da20*/  IMAD.MOV.U32 R11, RZ, RZ, -0x1 ;  /* 0xffffffffff0b7424 */ /* 0x000fe200078e00ff */
[----:B--2---:R-:W-:-:S04]  /*3da30*/  ISETP.GE.U32.AND P0, PT, R20, UR4, PT ;  /* 0x0000000414007c0c */ /* 0x004fc8000bf06070 */
[----:B---3--:R-:W-:-:S13]  /*3da40*/  ISETP.GE.U32.AND.EX P0, PT, R163, UR5, PT, P0 ;  /* 0x00000005a3007c0c */ /* 0x008fda000bf06100 */
[----:B------:R-:W-:Y:S05]  /*3da50*/  @P0 BRA `(.L_x_47) ;  /* 0x0000000400380947 */ /* 0x000fea0003800000 */
[----:B0-----:R-:W0:Y:S01]  /*3da60*/  LDC.64 R10, c[0x0][0x628] ;  /* 0x00018a00ff0a7b82 */ /* 0x001e220000000a00 */
[----:B------:R-:W-:Y:S02]  /*3da70*/  IMAD.MOV.U32 R8, RZ, RZ, R20 ;  /* 0x000000ffff087224 */ /* 0x000fe400078e0014 */
[----:B------:R-:W-:-:S05]  /*3da80*/  IMAD.MOV.U32 R9, RZ, RZ, R163 ;  /* 0x000000ffff097224 */ /* 0x000fca00078e00a3 */
[----:B------:R-:W1:Y:S08]  /*3da90*/  LDC R16, c[0x0][0x630] ;  /* 0x00018c00ff107b82 */ /* 0x000e700000000800 */
[----:B------:R-:W2:Y:S01]  /*3daa0*/  LDC.64 R18, c[0x0][0x620] ;  /* 0x00018800ff127b82 */ /* 0x000ea20000000a00 */
[----:B0-----:R-:W-:-:S04]  /*3dab0*/  ISETP.NE.U32.AND P0, PT, R10, RZ, PT ;  /* 0x000000ff0a00720c */ /* 0x001fc80003f05070 */
[----:B------:R-:W-:-:S13]  /*3dac0*/  ISETP.NE.AND.EX P0, PT, R11, RZ, PT, P0 ;  /* 0x000000ff0b00720c */ /* 0x000fda0003f05300 */
[----:B-12---:R-:W-:Y:S05]  /*3dad0*/  @!P0 BRA `(.L_x_48) ;  /* 0x0000000000288947 */ /* 0x006fea0003800000 */
[----:B------:R-:W0:Y:S02]  /*3dae0*/  LDC R0, c[0x0][0x634] ;  /* 0x00018d00ff007b82 */ /* 0x000e240000000800 */
[----:B0-----:R-:W-:-:S05]  /*3daf0*/  IADD3 R9, P0, R20, R0, RZ ;  /* 0x0000000014097210 */ /* 0x001fca0007f1e0ff */
        /* <DEDUP_REMOVED lines=8> */
.L_x_48:
[----:B------:R-:W0:Y:S01]  /*3db80*/  LDC.64 R22, c[0x0][0x640] ;  /* 0x00019000ff167b82 */ /* 0x000e220000000a00 */
[-CC-:B------:R-:W-:Y:S01]  /*3db90*/  SHF.R.U64 R14, R8, R16.reuse, R9.reuse ;  /* 0x00000010080e7219 */ /* 0x180fe20000001209 */
[----:B------:R-:W-:Y:S01]  /*3dba0*/  IMAD.MOV.U32 R4, RZ, RZ, R20 ;  /* 0x000000ffff047224 */ /* 0x000fe200078e0014 */
[----:B------:R-:W-:Y:S02]  /*3dbb0*/  SHF.R.U32.HI R0, RZ, R16, R9 ;  /* 0x00000010ff007219 */ /* 0x000fe40000011609 */
[----:B------:R-:W-:-:S03]  /*3dbc0*/  IADD3 R7, P0, RZ, -R14, RZ ;  /* 0x8000000eff077210 */ /* 0x000fc60007f1e0ff */
[----:B------:R-:W1:Y:S02]  /*3dbd0*/  LDC R6, c[0x0][0x618] ;  /* 0x00018600ff067b82 */ /* 0x000e640000000800 */
[----:B------:R-:W-:-:S04]  /*3dbe0*/  IMAD.X R5, RZ, RZ, ~R0, P0 ;  /* 0x000000ffff057224 */ /* 0x000fc800000e0e00 */
[-C--:B------:R-:W-:Y:S02]  /*3dbf0*/  IMAD R0, R5, R18.reuse, RZ ;  /* 0x0000001205007224 */ /* 0x080fe400078e02ff */
[----:B------:R-:W2:Y:S01]  /*3dc00*/  LDC R8, c[0x0][0x608] ;  /* 0x00018200ff087b82 */ /* 0x000ea20000000800 */
[----:B------:R-:W-:Y:S02]  /*3dc10*/  IMAD.MOV.U32 R5, RZ, RZ, R163 ;  /* 0x000000ffff057224 */ /* 0x000fe400078e00a3 */
[----:B------:R-:W-:-:S05]  /*3dc20*/  IMAD.WIDE.U32 R4, R7, R18, R4 ;  /* 0x0000001207047225 */ /* 0x000fca00078e0004 */
[----:B------:R-:W3:Y:S01]  /*3dc30*/  LDC R21, c[0x0][0x658] ;  /* 0x00019600ff157b82 */ /* 0x000ee20000000800 */
[----:B------:R-:W-:Y:S01]  /*3dc40*/  IMAD R7, R7, R19, R0 ;  /* 0x0000001307077224 */ /* 0x000fe200078e0200 */
[----:B0-----:R-:W-:-:S03]  /*3dc50*/  ISETP.NE.U32.AND P0, PT, R22, RZ, PT ;  /* 0x000000ff1600720c */ /* 0x001fc60003f05070 */
[----:B------:R-:W-:Y:S01]  /*3dc60*/  IMAD.IADD R5, R5, 0x1, R7 ;  /* 0x0000000105057824 */ /* 0x000fe200078e0207 */
[----:B------:R-:W-:Y:S02]  /*3dc70*/  ISETP.NE.AND.EX P0, PT, R23, RZ, PT, P0 ;  /* 0x000000ff1700720c */ /* 0x000fe40003f05300 */
[----:B------:R-:W0:Y:S02]  /*3dc80*/  LDC R18, c[0x0][0x600] ;  /* 0x00018000ff127b82 */ /* 0x000e240000000800 */
[-CC-:B-1----:R-:W-:Y:S01]  /*3dc90*/  SHF.R.U64 R10, R4, R6.reuse, R5.reuse ;  /* 0x00000006040a7219 */ /* 0x182fe20000001205 */
[----:B------:R-:W-:Y:S01]  /*3dca0*/  IMAD.MOV.U32 R4, RZ, RZ, -0x1 ;  /* 0xffffffffff047424 */ /* 0x000fe200078e00ff */
[----:B------:R-:W-:-:S04]  /*3dcb0*/  SHF.R.U32.HI R5, RZ, R6, R5 ;  /* 0x00000006ff057219 */ /* 0x000fc80000011605 */
[----:B------:R-:W1:Y:S01]  /*3dcc0*/  LDC R19, c[0x0][0x648] ;  /* 0x00019200ff137b82 */ /* 0x000e620000000800 */
[-CC-:B--2---:R-:W-:Y:S02]  /*3dcd0*/  SHF.R.U64 R17, R10, R8.reuse, R5.reuse ;  /* 0x000000080a117219 */ /* 0x184fe40000001205 */
[----:B------:R-:W-:-:S05]  /*3dce0*/  SHF.R.U32.HI R0, RZ, R8, R5 ;  /* 0x00000008ff007219 */ /* 0x000fca0000011605 */
[----:B------:R-:W2:Y:S01]  /*3dcf0*/  LDC R20, c[0x0][0x638] ;  /* 0x00018e00ff147b82 */ /* 0x000ea20000000800 */
[-C--:B---3--:R-:W-:Y:S02]  /*3dd00*/  SHF.L.U32 R4, R4, R21.reuse, RZ ;  /* 0x0000001504047219 */ /* 0x088fe400000006ff */
[-CC-:B------:R-:W-:Y:S02]  /*3dd10*/  SHF.R.U64 R16, R17, R21.reuse, R0.reuse ;  /* 0x0000001511107219 */ /* 0x180fe40000001200 */
[----:B------:R-:W-:Y:S01]  /*3dd20*/  SHF.R.U32.HI R5, RZ, R21, R0 ;  /* 0x00000015ff057219 */ /* 0x000fe20000011600 */
[----:B------:R-:W-:Y:S01]  /*3dd30*/  IMAD.MOV.U32 R0, RZ, RZ, 0x1 ;  /* 0x00000001ff007424 */ /* 0x000fe200078e00ff */
[----:B------:R-:W-:Y:S01]  /*3dd40*/  LOP3.LUT R24, RZ, R4, RZ, 0x33, !PT ;  /* 0x00000004ff187212 */ /* 0x000fe200078e33ff */
[----:B------:R-:W3:Y:S01]  /*3dd50*/  LDC R25, c[0x0][0x610] ;  /* 0x00018400ff197b82 */ /* 0x000ee20000000800 */
[----:B------:R-:W-:Y:S01]  /*3dd60*/  IMAD.MOV.U32 R4, RZ, RZ, R16 ;  /* 0x000000ffff047224 */ /* 0x000fe200078e0010 */
[----:B------:R-:W-:Y:S06]  /*3dd70*/  @!P0 BRA `(.L_x_49) ;  /* 0x0000000000288947 */ /* 0x000fec0003800000 */
        /* <DEDUP_REMOVED lines=10> */
.L_x_49:
[----:B------:R-:W4:Y:S01]  /*3de20*/  LDC R6, c[0x0][0x65c] ;  /* 0x00019700ff067b82 */ /* 0x000f220000000800 */
[----:B-1----:R-:W-:Y:S01]  /*3de30*/  SHF.R.U64 R3, R4, R19, R5 ;  /* 0x0000001304037219 */ /* 0x002fe20000001205 */
[----:B0-----:R-:W-:Y:S01]  /*3de40*/  VIADD R7, R18, 0xffffffff ;  /* 0xffffffff12077836 */ /* 0x001fe20000000000 */
[----:B------:R-:W-:Y:S01]  /*3de50*/  SHF.L.U32 R4, R0, R21, RZ ;  /* 0x0000001500047219 */ /* 0x000fe200000006ff */
[----:B------:R-:W-:Y:S01]  /*3de60*/  IMAD.MOV.U32 R11, RZ, RZ, R14 ;  /* 0x000000ffff0b7224 */ /* 0x000fe200078e000e */
[----:B------:R-:W-:Y:S01]  /*3de70*/  LOP3.LUT R0, R17, R24, RZ, 0xc0, !PT ;  /* 0x0000001811007212 */ /* 0x000fe200078ec0ff */
[----:B------:R-:W-:-:S04]  /*3de80*/  IMAD.MOV R5, RZ, RZ, -R3 ;  /* 0x000000ffff057224 */ /* 0x000fc800078e0a03 */
[----:B------:R-:W-:Y:S01]  /*3de90*/  IMAD R4, R4, R3, R0 ;  /* 0x0000000304047224 */ /* 0x000fe200078e0200 */
[----:B------:R-:W-:Y:S01]  /*3dea0*/  LOP3.LUT R3, R10, R7, RZ, 0xc0, !PT ;  /* 0x000000070a037212 */ /* 0x000fe200078ec0ff */
[----:B--2---:R-:W-:-:S04]  /*3deb0*/  IMAD R0, R5, R20, R16 ;  /* 0x0000001405007224 */ /* 0x004fc800078e0210 */
[----:B------:R-:W-:Y:S01]  /*3dec0*/  IMAD R3, R0, R18, R3 ;  /* 0x0000001200037224 */ /* 0x000fe200078e0203 */
[----:B----4-:R-:W-:-:S13]  /*3ded0*/  ISETP.NE.AND P0, PT, R6, 0x1, PT ;  /* 0x000000010600780c */ /* 0x010fda0003f05270 */
[----:B------:R-:W-:Y:S02]  /*3dee0*/  @P0 IMAD R13, R15, R12, R2 ;  /* 0x0000000c0f0d0224 */ /* 0x000fe400078e0202 */
[----:B------:R-:W-:Y:S02]  /*3def0*/  IMAD.MOV.U32 R2, RZ, RZ, 0x1 ;  /* 0x00000001ff027424 */ /* 0x000fe400078e00ff */
[----:B---3--:R-:W-:-:S03]  /*3df00*/  IMAD R4, R4, R25, R13 ;  /* 0x0000001904047224 */ /* 0x008fc600078e020d */
[----:B------:R-:W-:Y:S02]  /*3df10*/  PRMT R0, R2, 0x7610, R0 ;  /* 0x0000761002007816 */ /* 0x000fe40000000000 */
[----:B------:R-:W-:Y:S02]  /*3df20*/  SEL R5, R3, R4, !P0 ;  /* 0x0000000403057207 */ /* 0x000fe40004000000 */
[----:B------:R-:W-:-:S07]  /*3df30*/  SEL R4, R4, R3, !P0 ;  /* 0x0000000304047207 */ /* 0x000fce0004000000 */
.L_x_47:
[----:B------:R-:W-:-:S08]  /*3df40*/  NOP ;  /* 0x0000000000007918 */ /* 0x000fd00000000000 */
[----:B0-----:R-:W0:-:S00]  /*3df50*/  USETMAXREG.DEALLOC.CTAPOOL 0x18 ;  /* 0x00000018000079c8 */ /* 0x001e0000080e0500 */
[----:B------:R-:W-:-:S13]  /*3df60*/  ISETP.NE.AND P0, PT, RZ, UR8, PT ;  /* 0x00000008ff007c0c */ /* 0x000fda000bf05270 */
[----:B------:R-:W-:Y:S05]  /*3df70*/  @P0 EXIT ;  /* 0x000000000000094d */ /* 0x000fea0003800000 */
[----:B0-----:R-:W-:Y:S01]  /*3df80*/  LOP3.LUT P0, RZ, R0, 0xff, RZ, 0xc0, !PT ;  /* 0x000000ff00ff7812 */ /* 0x001fe2000780c0ff */
[----:B------:R-:W-:Y:S02]  /*3df90*/  IMAD.MOV.U32 R6, RZ, RZ, 0x1 ;  /* 0x00000001ff067424 */ /* 0x000fe400078e00ff */
[----:B------:R-:W-:-:S10]  /*3dfa0*/  IMAD.MOV.U32 R7, RZ, RZ, RZ ;  /* 0x000000ffff077224 */ /* 0x000fd400078e00ff */
[----:B------:R-:W-:Y:S05]  /*3dfb0*/  @!P0 BRA `(.L_x_50) ;  /* 0x0000000c005c8947 */ /* 0x000fea0003800000 */
[----:B------:R-:W0:Y:S01]  /*3dfc0*/  LDC R0, c[0x0][0x28c] ;  /* 0x0000a300ff007b82 */ /* 0x000e220000000800 */
[----:B------:R-:W1:Y:S01]  /*3dfd0*/  S2R R10, SR_CgaCtaId ;  /* 0x00000000000a7919 */ /* 0x000e620000008800 */
[----:B------:R-:W-:Y:S01]  /*3dfe0*/  ULDC UR5, c[0x0][0x658] ;  /* 0x0001960000057ab9 */ /* 0x000fe20000000800 */
[----:B------:R-:W-:Y:S01]  /*3dff0*/  UMOV UR7, 0xffffffff ;  /* 0xffffffff00077882 */ /* 0x000fe20000000000 */
[----:B------:R-:W-:Y:S01]  /*3e000*/  ULDC UR6, c[0x0][0xc] ;  /* 0x0000030000067ab9 */ /* 0x000fe20000000800 */
[----:B------:R-:W-:Y:S01]  /*3e010*/  USHF.L.U32 UR9, UR7, UR5, URZ ;  /* 0x0000000507097299 */ /* 0x000fe2000800063f */
[----:B------:R-:W-:Y:S01]  /*3e020*/  BSSY B0, `(.L_x_50) ;  /* 0x00000d0000007945 */ /* 0x000fe20003800000 */
[----:B------:R-:W-:Y:S01]  /*3e030*/  UMOV UR8, 0x1 ;  /* 0x0000000100087882 */ /* 0x000fe20000000000 */
[----:B------:R-:W-:Y:S01]  /*3e040*/  ULDC UR7, c[0x0][0x10] ;  /* 0x0000040000077ab9 */ /* 0x000fe20000000800 */
[----:B------:R-:W-:Y:S01]  /*3e050*/  USHF.L.U32 UR5, UR8, UR5, URZ ;  /* 0x0000000508057299 */ /* 0x000fe2000800063f */
[----:B------:R-:W-:Y:S01]  /*3e060*/  IMAD.MOV.U32 R9, RZ, RZ, 0x1 ;  /* 0x00000001ff097424 */ /* 0x000fe200078e00ff */
[----:B------:R-:W-:Y:S01]  /*3e070*/  UIMAD.WIDE.U32 UR6, UR6, UR7, URZ ;  /* 0x00000007060672a5 */ /* 0x000fe2000f8e003f */
[----:B------:R-:W-:Y:S01]  /*3e080*/  IMAD.MOV.U32 R6, RZ, RZ, 0x1 ;  /* 0x00000001ff067424 */ /* 0x000fe200078e00ff */
[----:B------:R-:W-:Y:S01]  /*3e090*/  ULDC UR8, c[0x0][0x14] ;  /* 0x0000050000087ab9 */ /* 0x000fe20000000800 */
[----:B------:R-:W-:Y:S01]  /*3e0a0*/  IMAD.MOV.U32 R7, RZ, RZ, RZ ;  /* 0x000000ffff077224 */ /* 0x000fe200078e00ff */
[----:B------:R-:W-:-:S02]  /*3e0b0*/  UIMAD.WIDE.U32 UR22, UR6, UR8, URZ ;  /* 0x00000008061672a5 */ /* 0x000fc4000f8e003f */
[----:B------:R-:W-:Y:S01]  /*3e0c0*/  UIMAD UR16, UR7, UR8, URZ ;  /* 0x00000008071072a4 */ /* 0x000fe2000f8e023f */
[----:B------:R-:W-:Y:S01]  /*3e0d0*/  ULDC UR4, c[0x0][0x600] ;  /* 0x0001800000047ab9 */ /* 0x000fe20000000800 */
[----:B------:R-:W-:Y:S02]  /*3e0e0*/  ULOP3.LUT UR21, UR13, 0x2, URZ, 0xfc, !UPT ;  /* 0x000000020d157892 */ /* 0x000fe4000f8efc3f */
[----:B------:R-:W-:Y:S01]  /*3e0f0*/  UIADD3 UR4, UR4, -0x1, URZ ;  /* 0xffffffff04047890 */ /* 0x000fe2000fffe03f */
[----:B0-----:R-:W-:Y:S01]  /*3e100*/  VIADD R0, R0, 0x1f ;  /* 0x0000001f00007836 */ /* 0x001fe20000000000 */
[----:B------:R-:W-:Y:S02]  /*3e110*/  ULOP3.LUT UR19, URZ, UR9, URZ, 0x33, !UPT ;  /* 0x000000093f137292 */ /* 0x000fe4000f8e333f */
[----:B------:R-:W-:Y:S02]  /*3e120*/  UIADD3 UR16, UR23, UR16, URZ ;  /* 0x0000001017107290 */ /* 0x000fe4000fffe03f */
[----:B------:R-:W-:Y:S01]  /*3e130*/  SHF.R.S32.HI R3, RZ, 0x1f, R0 ;  /* 0x0000001fff037819 */ /* 0x000fe20000011400 */
[----:B------:R-:W-:-:S03]  /*3e140*/  ULDC.64 UR24, c[0x0][0x198] ;  /* 0x0000660000187ab9 */ /* 0x000fc60000000a00 */
[----:B------:R-:W-:Y:S01]  /*3e150*/  LEA.HI R0, R3, R0, RZ, 0x5 ;  /* 0x0000000003007211 */ /* 0x000fe200078f28ff */
[C---:B-1----:R-:W-:Y:S02]  /*3e160*/  IMAD.SHL.U32 R16, R10.reuse, 0x80, RZ ;  /* 0x000000800a107824 */ /* 0x042fe400078e00ff */
[----:B------:R-:W-:Y:S01]  /*3e170*/  IMAD.SHL.U32 R10, R10, 0x1000, RZ ;  /* 0x000010000a0a7824 */ /* 0x000fe200078e00ff */
[----:B------:R-:W-:Y:S02]  /*3e180*/  SHF.R.S32.HI R0, RZ, 0x5, R0 ;  /* 0x00000005ff007819 */ /* 0x000fe40000011400 */
[----:B------:R-:W-:Y:S02]  /*3e190*/  LOP3.LUT R16, R16, 0x80, RZ, 0xc0, !PT ;  /* 0x0000008010107812 */ /* 0x000fe400078ec0ff */
[----:B------:R-:W-:Y:S01]  /*3e1a0*/  LOP3.LUT R10, R10, 0x1000, RZ, 0xc0, !PT ;  /* 0x000010000a0a7812 */ /* 0x000fe200078ec0ff */
[----:B------:R-:W-:-:S07]  /*3e1b0*/  VIADD R17, R0, 0x1 ;  /* 0x0000000100117836 */ /* 0x000fce0000000000 */
.L_x_61:
[----:B------:R-:W-:-:S03]  /*3e1c0*/  UMOV UR6, 0xffffffff ;  /* 0xffffffff00067882 */ /* 0x000fc60000000000 */
[----:B------:R-:W-:Y:S05]  /*3e1d0*/  BRA.DIV UR6, `(.L_x_51) ;  /* 0x0000001206cc7947 */ /* 0x000fea000b800000 */
[----:B------:R-:W-:-:S13]  /*3e1e0*/  ELECT P0, URZ, PT ;  /* 0x00000000003f782f */ /* 0x000fda0003800000 */
.L_x_79:
[----:B------:R-:W0:Y:S01]  /*3e1f0*/  LDC R2, c[0x0][0x28c] ;  /* 0x0000a300ff027b82 */ /* 0x000e220000000800 */
[----:B------:R-:W-:Y:S01]  /*3e200*/  BSSY B1, `(.L_x_52) ;  /* 0x000003a000017945 */ /* 0x000fe20003800000 */
[----:B0-----:R-:W-:-:S13]  /*3e210*/  ISETP.LT.OR P0, PT, R2, 0x1, !P0 ;  /* 0x000000010200780c */ /* 0x001fda0004701670 */
[----:B------:R-:W-:Y:S05]  /*3e220*/  @P0 BRA `(.L_x_53) ;  /* 0x0000000000dc0947 */ /* 0x000fea0003800000 */
[----:B------:R-:W-:Y:S02]  /*3e230*/  IMAD R2, R5, 0x100, R16 ;  /* 0x0000010005027824 */ /* 0x000fe400078e0210 */
[----:B------:R-:W-:Y:S02]  /*3e240*/  IMAD R3, R4, 0x180, RZ ;  /* 0x0000018004037824 */ /* 0x000fe400078e02ff */
[----:B------:R-:W-:Y:S02]  /*3e250*/  IMAD.MOV.U32 R14, RZ, RZ, RZ ;  /* 0x000000ffff0e7224 */ /* 0x000fe400078e00ff */
[----:B------:R-:W-:Y:S02]  /*3e260*/  IMAD.MOV.U32 R4, RZ, RZ, R17 ;  /* 0x000000ffff047224 */ /* 0x000fe400078e0011 */
[----:B------:R-:W-:Y:S02]  /*3e270*/  IMAD.MOV.U32 R5, RZ, RZ, R6 ;  /* 0x000000ffff057224 */ /* 0x000fe400078e0006 */
[----:B------:R-:W-:-:S07]  /*3e280*/  IMAD.MOV.U32 R13, RZ, RZ, R7 ;  /* 0x000000ffff0d7224 */ /* 0x000fce00078e0007 */
.L_x_56:
[----:B------:R-:W0:Y:S01]  /*3e290*/  S2R R15, SR_CgaCtaId ;  /* 0x00000000000f7919 */ /* 0x000e220000008800 */
[----:B------:R-:W-:-:S04]  /*3e2a0*/  MOV R8, 0x400 ;  /* 0x0000040000087802 */ /* 0x000fc80000000f00 */
[----:B0-----:R-:W-:Y:S02]  /*3e2b0*/  LEA R8, R15, R8, 0x18 ;  /* 0x000000080f087211 */ /* 0x001fe400078ec0ff */
[----:B------:R-:W-:-:S03]  /*3e2c0*/  SHF.L.U32 R15, R5, 0x1f, RZ ;  /* 0x0000001f050f7819 */ /* 0x000fc600000006ff */
[----:B------:R-:W-:-:S04]  /*3e2d0*/  IMAD R12, R13, 0x8, R8 ;  /* 0x000000080d0c7824 */ /* 0x000fc800078e0208 */
[----:B------:R-:W0:Y:S02]  /*3e2e0*/  SYNCS.PHASECHK.TRANS64.TRYWAIT P0, [R12+URZ+0x58], R15 ;  /* 0x0000580f0c0075a7 */ /* 0x000e24000800017f */
[----:B0-----:R-:W-:Y:S05]  /*3e2f0*/  @!P0 BRA `(.L_x_54) ;  /* 0x0000001000a48947 */ /* 0x001fea0003800000 */
.L_x_80:
[----:B------:R-:W1:Y:S01]  /*3e300*/  S2R R18, SR_TID.X ;  /* 0x0000000000127919 */ /* 0x000e620000002100 */
[----:B------:R-:W-:-:S04]  /*3e310*/  UPRMT UR6, UR21, 0x9910, URZ ;  /* 0x0000991015067896 */ /* 0x000fc8000800003f */
[----:B------:R-:W-:Y:S01]  /*3e320*/  UISETP.NE.AND UP0, UPT, UR6, 0x2, UPT ;  /* 0x000000020600788c */ /* 0x000fe2000bf05270 */
[----:B-1----:R-:W-:-:S13]  /*3e330*/  LOP3.LUT P0, RZ, R18, 0x7f, RZ, 0xc0, !PT ;  /* 0x0000007f12ff7812 */ /* 0x002fda000780c0ff */
[----:B0-----:R-:W0:Y:S02]  /*3e340*/  @!P0 LDC R15, c[0x0][0x500] ;  /* 0x00014000ff0f8b82 */ /* 0x001e240000000800 */
[----:B0-----:R0:W-:Y:S01]  /*3e350*/  @!P0 SYNCS.ARRIVE.TRANS64 RZ, [R12+URZ], R15 ;  /* 0x0000000f0cff89a7 */ /* 0x0011e2000800003f */
[----:B------:R-:W-:-:S13]  /*3e360*/  PLOP3.LUT P0, PT, PT, PT, UP0, 0x80, 0x0 ;  /* 0x000000000000781c */ /* 0x000fda0003f0f008 */
[----:B0-----:R-:W-:Y:S05]  /*3e370*/  @P0 BRA `(.L_x_55) ;  /* 0x0000000000040947 */ /* 0x001fea0003800000 */
[----:B------:R-:W-:Y:S01]  /*3e380*/  BPT.TRAP 0x1 ;  /* 0x000000040000795c */ /* 0x000fe20000300000 */
.L_x_55:
[----:B------:R-:W-:Y:S01]  /*3e390*/  R2UR UR9, R12 ;  /* 0x000000000c0972ca */ /* 0x000fe200000e0000 */
[C---:B------:R-:W-:Y:S01]  /*3e3a0*/  IMAD R12, R13.reuse, 0x3000, R8 ;  /* 0x000030000d0c7824 */ /* 0x040fe200078e0208 */
[----:B------:R-:W-:Y:S01]  /*3e3b0*/  R2UR UR18, R8 ;  /* 0x00000000081272ca */ /* 0x000fe200000e0000 */
[C---:B------:R-:W-:Y:S01]  /*3e3c0*/  IMAD R8, R13.reuse, 0x2000, R10 ;  /* 0x000020000d087824 */ /* 0x040fe200078e020a */
[----:B------:R-:W-:Y:S01]  /*3e3d0*/  UIADD3 UR6, UP0, UR24, 0xf0, URZ ;  /* 0x000000f018067890 */ /* 0x000fe2000ff1e03f */
[----:B------:R-:W-:Y:S01]  /*3e3e0*/  VIADD R4, R4, 0xffffffff ;  /* 0xffffffff04047836 */ /* 0x000fe20000000000 */
[----:B------:R-:W-:Y:S01]  /*3e3f0*/  R2UR UR7, R12 ;  /* 0x000000000c0772ca */ /* 0x000fe200000e0000 */
[----:B------:R-:W-:Y:S01]  /*3e400*/  UIADD3 UR26, UP1, UR24, 0x1f0, URZ ;  /* 0x000001f0181a7890 */ /* 0x000fe2000ff3e03f */
[----:B------:R-:W-:Y:S01]  /*3e410*/  R2UR UR8, R8 ;  /* 0x00000000080872ca */ /* 0x000fe200000e0000 */
[----:B------:R-:W-:Y:S01]  /*3e420*/  VIADD R13, R13, 0x1 ;  /* 0x000000010d0d7836 */ /* 0x000fe20000000000 */
[----:B------:R-:W-:Y:S01]  /*3e430*/  R2UR UR11, R3 ;  /* 0x00000000030b72ca */ /* 0x000fe200000e0000 */
[----:B------:R-:W-:Y:S01]  /*3e440*/  UIADD3.X UR27, URZ, UR25, URZ, UP1, !UPT ;  /* 0x000000193f1b7290 */ /* 0x000fe20008ffe43f */
[----:B------:R-:W-:Y:S01]  /*3e450*/  R2UR UR10, R14 ;  /* 0x000000000e0a72ca */ /* 0x000fe200000e0000 */
[----:B------:R-:W-:Y:S01]  /*3e460*/  UMOV UR14, 0x0 ;  /* 0x00000000000e7882 */ /* 0x000fe20000000000 */
[----:B------:R-:W-:Y:S01]  /*3e470*/  R2UR UR12, R11 ;  /* 0x000000000b0c72ca */ /* 0x000fe200000e0000 */
[----:B------:R-:W-:Y:S01]  /*3e480*/  UMOV UR15, 0x10000000 ;  /* 0x10000000000f7882 */ /* 0x000fe20000000000 */
[----:B------:R-:W-:Y:S01]  /*3e490*/  R2UR UR20, R2 ;  /* 0x00000000021472ca */ /* 0x000fe200000e0000 */
[----:B------:R-:W-:Y:S01]  /*3e4a0*/  UMOV UR28, 0x30000 ;  /* 0x00030000001c7882 */ /* 0x000fe20000000000 */
[----:B------:R-:W-:Y:S01]  /*3e4b0*/  ISETP.GT.AND P1, PT, R4, 0x1, PT ;  /* 0x000000010400780c */ /* 0x000fe20003f24270 */
[----:B------:R-:W-:Y:S01]  /*3e4c0*/  UIADD3 UR17, UR7, 0x180, URZ ;  /* 0x0000018007117890 */ /* 0x000fe2000fffe03f */
[----:B------:R-:W-:Y:S01]  /*3e4d0*/  ISETP.NE.AND P0, PT, R13, 0xb, PT ;  /* 0x0000000b0d00780c */ /* 0x000fe20003f05270 */
[----:B------:R-:W-:Y:S01]  /*3e4e0*/  UIADD3.X UR7, URZ, UR25, URZ, UP0, !UPT ;  /* 0x000000193f077290 */ /* 0x000fe200087fe43f */
[----:B------:R-:W-:Y:S01]  /*3e4f0*/  VIADD R14, R14, 0x20 ;  /* 0x000000200e0e7836 */ /* 0x000fe20000000000 */
[----:B------:R-:W-:Y:S01]  /*3e500*/  UIADD3 UR18, UR18, 0x21180, UR8 ;  /* 0x0002118012127890 */ /* 0x000fe2000fffe008 */
[----:B------:R-:W-:-:S02]  /*3e510*/  SEL R8, RZ, 0x1, P0 ;  /* 0x00000001ff087807 */ /* 0x000fc40000000000 */
[----:B------:R-:W-:Y:S01]  /*3e520*/  UMOV UR8, UR17 ;  /* 0x0000001100087c82 */ /* 0x000fe20008000000 */
[----:B------:R-:W-:Y:S02]  /*3e530*/  SEL R13, R13, RZ, P0 ;  /* 0x000000ff0d0d7207 */ /* 0x000fe40000000000 */
[----:B------:R-:W-:Y:S01]  /*3e540*/  LOP3.LUT R5, R5, R8, RZ, 0x3c, !PT ;  /* 0x0000000805057212 */ /* 0x000fe200078e3cff */
[----:B------:R0:W-:Y:S02]  /*3e550*/  UTMALDG.3D [UR8], [UR6], desc[UR14] ;  /* 0x00000e08060075b4 */ /* 0x0001e40008011000 */
[----:B0-----:R-:W-:Y:S01]  /*3e560*/  UMOV UR11, UR20 ;  /* 0x00000014000b7c82 */ /* 0x001fe20008000000 */
[----:B------:R-:W-:Y:S02]  /*3e570*/  UMOV UR8, UR18 ;  /* 0x0000001200087c82 */ /* 0x000fe40008000000 */
[----:B------:R0:W-:Y:S02]  /*3e580*/  UTMALDG.3D.MULTICAST [UR8], [UR26], UR28, desc[UR14] ;  /* 0x00000e081a0073b4 */ /* 0x0001e4000801181c */
[----:B0-----:R-:W-:Y:S05]  /*3e590*/  @P1 BRA `(.L_x_56) ;  /* 0xfffffffc003c1947 */ /* 0x001fea000383ffff */
.L_x_53:
[----:B------:R-:W-:Y:S05]  /*3e5a0*/  BSYNC B1 ;  /* 0x0000000000017941 */ /* 0x000fea0003800000 */
.L_x_52:
[----:B------:R-:W2:Y:S01]  /*3e5b0*/  LDL.LU R15, [R1+0x87c] ;  /* 0x00087c00010f7983 */ /* 0x000ea20000300800 */
[----:B------:R-:W-:Y:S01]  /*3e5c0*/  LOP3.LUT P0, RZ, R9, 0xff, RZ, 0xc0, !PT ;  /* 0x000000ff09ff7812 */ /* 0x000fe2000780c0ff */
[C---:B------:R-:W-:Y:S01]  /*3e5d0*/  IMAD.IADD R4, R0.reuse, 0x1, R7 ;  /* 0x0000000100047824 */ /* 0x040fe200078e0207 */
[----:B------:R-:W-:Y:S01]  /*3e5e0*/  ULDC.64 UR6, c[0x0][0x650] ;  /* 0x0001940000067ab9 */ /* 0x000fe20000000a00 */
[----:B------:R-:W3:Y:S01]  /*3e5f0*/  LDL.LU R12, [R1+0x880] ;  /* 0x00088000010c7983 */ /* 0x000ee20000300800 */
[----:B------:R-:W-:Y:S01]  /*3e600*/  ISETP.GE.U32.AND P1, PT, R0, 0xb, PT ;  /* 0x0000000b0000780c */ /* 0x000fe20003f26070 */
[----:B------:R-:W-:Y:S01]  /*3e610*/  BSSY B1, `(.L_x_57) ;  /* 0x000006e000017945 */ /* 0x000fe20003800000 */
[----:B------:R-:W-:Y:S01]  /*3e620*/  IMAD.MOV.U32 R11, RZ, RZ, -0x1 ;  /* 0xffffffffff0b7424 */ /* 0x000fe200078e00ff */
[----:B------:R-:W-:-:S06]  /*3e630*/  PRMT R9, RZ, 0x7610, R9 ;  /* 0x00007610ff097816 */ /* 0x000fcc0000000009 */
[----:B------:R-:W0:Y:S01]  /*3e640*/  @P0 S2R R3, SR_CgaCtaId ;  /* 0x0000000000030919 */ /* 0x000e220000008800 */
[----:B------:R-:W-:-:S04]  /*3e650*/  @P0 MOV R2, 0x400 ;  /* 0x0000040000020802 */ /* 0x000fc80000000f00 */
[----:B0-----:R-:W-:-:S04]  /*3e660*/  @P0 LEA R2, R3, R2, 0x18 ;  /* 0x0000000203020211 */ /* 0x001fc800078ec0ff */
[----:B------:R0:W-:Y:S01]  /*3e670*/  @P0 SYNCS.ARRIVE.TRANS64.A1T0 RZ, [R2+URZ+0xc8], RZ ;  /* 0x0000c8ff02ff09a7 */ /* 0x0001e2000810003f */
[----:B------:R-:W-:-:S04]  /*3e680*/  ISETP.GT.U32.AND P0, PT, R4, 0xa, PT ;  /* 0x0000000a0400780c */ /* 0x000fc80003f04070 */
[----:B------:R-:W-:Y:S01]  /*3e690*/  ISETP.LT.U32.AND P0, PT, R0, 0xb, P0 ;  /* 0x0000000b0000780c */ /* 0x000fe20000701070 */
[----:B0-----:R-:W-:-:S05]  /*3e6a0*/  IMAD.WIDE.U32 R2, R4, -0x45d1745d, RZ ;  /* 0xba2e8ba304027825 */ /* 0x001fca00078e00ff */
[----:B------:R-:W-:Y:S02]  /*3e6b0*/  SHF.R.U32.HI R5, RZ, 0x3, R3 ;  /* 0x00000003ff057819 */ /* 0x000fe40000011603 */
[----:B------:R-:W-:Y:S02]  /*3e6c0*/  SEL R3, RZ, 0x1, !P0 ;  /* 0x00000001ff037807 */ /* 0x000fe40004000000 */
[----:B------:R-:W-:Y:S01]  /*3e6d0*/  PRMT R2, RZ, 0x7610, R2 ;  /* 0x00007610ff027816 */ /* 0x000fe20000000002 */
[----:B------:R-:W-:Y:S01]  /*3e6e0*/  IMAD R7, R5, -0xb, R4 ;  /* 0xfffffff505077824 */ /* 0x000fe200078e0204 */
[----:B------:R-:W-:Y:S01]  /*3e6f0*/  LOP3.LUT R6, R6, R3, RZ, 0x3c, !PT ;  /* 0x0000000306067212 */ /* 0x000fe200078e3cff */
[----:B------:R-:W-:-:S03]  /*3e700*/  IMAD.MOV.U32 R4, RZ, RZ, -0x1 ;  /* 0xffffffffff047424 */ /* 0x000fc600078e00ff */
[----:B------:R-:W-:Y:S01]  /*3e710*/  @P1 LOP3.LUT R6, R6, 0x1, R5, 0x78, !PT ;  /* 0x0000000106061812 */ /* 0x000fe200078e7805 */
[----:B------:R-:W-:Y:S01]  /*3e720*/  IMAD.MOV.U32 R5, RZ, RZ, -0x1 ;  /* 0xffffffffff057424 */ /* 0x000fe200078e00ff */
[----:B---3--:R-:W-:-:S04]  /*3e730*/  IADD3 R12, P0, R12, UR22, RZ ;  /* 0x000000160c0c7c10 */ /* 0x008fc8000ff1e0ff */
[----:B--2---:R-:W-:Y:S01]  /*3e740*/  IADD3.X R15, R15, UR16, RZ, P0, !PT ;  /* 0x000000100f0f7c10 */ /* 0x004fe200087fe4ff */
[----:B------:R0:W-:Y:S01]  /*3e750*/  STL [R1+0x880], R12 ;  /* 0x0008800c01007387 */ /* 0x0001e20000100800 */
[----:B------:R-:W-:-:S03]  /*3e760*/  ISETP.GE.U32.AND P0, PT, R12, UR6, PT ;  /* 0x000000060c007c0c */ /* 0x000fc6000bf06070 */
[----:B------:R0:W-:Y:S01]  /*3e770*/  STL [R1+0x87c], R15 ;  /* 0x00087c0f01007387 */ /* 0x0001e20000100800 */
[----:B------:R-:W-:-:S13]  /*3e780*/  ISETP.GE.U32.AND.EX P0, PT, R15, UR7, PT, P0 ;  /* 0x000000070f007c0c */ /* 0x000fda000bf06100 */
[----:B0-----:R-:W-:Y:S05]  /*3e790*/  @P0 BRA `(.L_x_58) ;  /* 0x0000000400540947 */ /* 0x001fea0003800000 */
[----:B------:R-:W0:Y:S01]  /*3e7a0*/  S2R R8, SR_CTAID.X ;  /* 0x0000000000087919 */ /* 0x000e220000002500 */
[----:B------:R-:W1:Y:S01]  /*3e7b0*/  LDC R18, c[0x0][0x65c] ;  /* 0x00019700ff127b82 */ /* 0x000e620000000800 */
[----:B------:R-:W-:Y:S01]  /*3e7c0*/  ULDC UR6, c[0x0][0x150] ;  /* 0x0000540000067ab9 */ /* 0x000fe20000000800 */
[----:B------:R-:W-:Y:S01]  /*3e7d0*/  ULDC UR9, c[0x0][0x630] ;  /* 0x00018c0000097ab9 */ /* 0x000fe20000000800 */
[----:B------:R-:W2:Y:S05]  /*3e7e0*/  S2R R2, SR_CTAID.Y ;  /* 0x0000000000027919 */ /* 0x000eaa0000002600 */
[----:B------:R-:W3:Y:S08]  /*3e7f0*/  LDC R5, c[0x0][0x144] ;  /* 0x00005100ff057b82 */ /* 0x000ef00000000800 */
[----:B------:R-:W4:Y:S01]  /*3e800*/  LDC R13, c[0x0][0x148] ;  /* 0x00005200ff0d7b82 */ /* 0x000f220000000800 */
[----:B-1----:R-:W-:-:S02]  /*3e810*/  ISETP.NE.AND P2, PT, R18, 0x1, PT ;  /* 0x000000011200780c */ /* 0x002fc40003f45270 */
[----:B0-----:R-:W-:Y:S02]  /*3e820*/  I2FP.F32.U32 R3, R8 ;  /* 0x0000000800037245 */ /* 0x001fe40000201000 */
[----:B--2---:R-:W-:-:S03]  /*3e830*/  I2FP.F32.U32 R4, R2 ;  /* 0x0000000200047245 */ /* 0x004fc60000201000 */
[----:B------:R-:W-:Y:S01]  /*3e840*/  FMUL R3, R3, UR6 ;  /* 0x0000000603037c20 */ /* 0x000fe20008400000 */
[----:B------:R-:W-:Y:S02]  /*3e850*/  ULDC UR6, c[0x0][0x154] ;  /* 0x0000550000067ab9 */ /* 0x000fe40000000800 */
[----:B------:R-:W-:Y:S01]  /*3e860*/  FMUL R11, R4, UR6 ;  /* 0x00000006040b7c20 */ /* 0x000fe20008400000 */
[----:B------:R-:W-:Y:S02]  /*3e870*/  ULDC.64 UR6, c[0x0][0x628] ;  /* 0x00018a0000067ab9 */ /* 0x000fe40000000a00 */
[----:B------:R-:W0:Y:S01]  /*3e880*/  F2I.U32.TRUNC.NTZ R3, R3 ;  /* 0x0000000300037305 */ /* 0x000e22000020f000 */
[----:B------:R-:W-:-:S04]  /*3e890*/  ISETP.NE.U32.AND P0, PT, RZ, UR6, PT ;  /* 0x00000006ff007c0c */ /* 0x000fc8000bf05070 */
[----:B------:R-:W-:-:S03]  /*3e8a0*/  ISETP.NE.AND.EX P0, PT, RZ, UR7, PT, P0 ;  /* 0x00000007ff007c0c */ /* 0x000fc6000bf05300 */
[----:B------:R-:W1:Y:S01]  /*3e8b0*/  F2I.U32.TRUNC.NTZ R11, R11 ;  /* 0x0000000b000b7305 */ /* 0x000e62000020f000 */
[----:B0-----:R-:W-:Y:S02]  /*3e8c0*/  IMAD.MOV R4, RZ, RZ, -R3 ;  /* 0x000000ffff047224 */ /* 0x001fe400078e0a03 */
[----:B------:R-:W-:Y:S02]  /*3e8d0*/  IMAD.MOV.U32 R3, RZ, RZ, R15 ;  /* 0x000000ffff037224 */ /* 0x000fe400078e000f */
[----:B---3--:R-:W-:Y:S02]  /*3e8e0*/  IMAD R8, R5, R4, R8 ;  /* 0x0000000405087224 */ /* 0x008fe400078e0208 */
[----:B-1----:R-:W-:-:S04]  /*3e8f0*/  IMAD.MOV R4, RZ, RZ, -R11 ;  /* 0x000000ffff047224 */ /* 0x002fc800078e0a0b */
[----:B----4-:R-:W-:Y:S02]  /*3e900*/  @P2 IMAD R8, R13, R4, R2 ;  /* 0x000000040d082224 */ /* 0x010fe400078e0202 */
[----:B------:R-:W-:Y:S01]  /*3e910*/  IMAD.MOV.U32 R2, RZ, RZ, R12 ;  /* 0x000000ffff027224 */ /* 0x000fe200078e000c */
[----:B------:R-:W-:Y:S06]  /*3e920*/  @!P0 BRA `(.L_x_59) ;  /* 0x0000000000288947 */ /* 0x000fec0003800000 */
[----:B------:R-:W-:Y:S02]  /*3e930*/  ULDC UR8, c[0x0][0x634] ;  /* 0x00018d0000087ab9 */ /* 0x000fe40000000800 */
[----:B------:R-:W-:-:S05]  /*3e940*/  IADD3 R3, P0, R12, UR8, RZ ;  /* 0x000000080c037c10 */ /* 0x000fca000ff1e0ff */
[----:B------:R-:W-:-:S04]  /*3e950*/  IMAD.X R11, RZ, RZ, R15, P0 ;  /* 0x000000ffff0b7224 */ /* 0x000fc800000e060f */
[----:B------:R-:W-:-:S04]  /*3e960*/  IMAD.WIDE.U32 R4, R11, UR6, RZ ;  /* 0x000000060b047c25 */ /* 0x000fc8000f8e00ff */
[----:B------:R-:W-:-:S04]  /*3e970*/  IMAD.WIDE.U32 R4, P0, R3, UR7, R4 ;  /* 0x0000000703047c25 */ /* 0x000fc8000f800004 */
[----:B------:R-:W-:-:S04]  /*3e980*/  IMAD.WIDE.U32 R2, R3, UR6, RZ ;  /* 0x0000000603027c25 */ /* 0x000fc8000f8e00ff */
[----:B------:R-:W-:Y:S01]  /*3e990*/  IMAD.MOV.U32 R2, RZ, RZ, R5 ;  /* 0x000000ffff027224 */ /* 0x000fe200078e0005 */
[----:B------:R-:W-:Y:S01]  /*3e9a0*/  IADD3 RZ, P1, R3, R4, RZ ;  /* 0x0000000403ff7210 */ /* 0x000fe20007f3e0ff */
[----:B------:R-:W-:-:S04]  /*3e9b0*/  IMAD.X R3, RZ, RZ, RZ, P0 ;  /* 0x000000ffff037224 */ /* 0x000fc800000e06ff */
[----:B------:R-:W-:-:S08]  /*3e9c0*/  IMAD.WIDE.U32.X R2, R11, UR7, R2, P1 ;  /* 0x000000070b027c25 */ /* 0x000fd000088e0402 */
.L_x_59:
[--C-:B------:R-:W-:Y:S01]  /*3e9d0*/  SHF.R.U64 R11, R2, UR9, R3.reuse ;  /* 0x00000009020b7c19 */ /* 0x100fe20008001203 */
[----:B------:R-:W-:Y:S01]  /*3e9e0*/  ULDC.64 UR6, c[0x0][0x620] ;  /* 0x0001880000067ab9 */ /* 0x000fe20000000a00 */
[----:B------:R-:W-:Y:S01]  /*3e9f0*/  SHF.R.U32.HI R2, RZ, UR9, R3 ;  /* 0x00000009ff027c19 */ /* 0x000fe20008011603 */
[----:B------:R-:W-:Y:S01]  /*3ea00*/  IMAD.MOV.U32 R3, RZ, RZ, R15 ;  /* 0x000000ffff037224 */ /* 0x000fe200078e000f */
[----:B------:R-:W-:Y:S01]  /*3ea10*/  IADD3 R13, P0, RZ, -R11, RZ ;  /* 0x8000000bff0d7210 */ /* 0x000fe20007f1e0ff */
[----:B------:R-:W-:-:S04]  /*3ea20*/  ULDC.64 UR8, c[0x0][0x640] ;  /* 0x0001900000087ab9 */ /* 0x000fc80000000a00 */
[----:B------:R-:W-:Y:S01]  /*3ea30*/  IMAD.X R2, RZ, RZ, ~R2, P0 ;  /* 0x000000ffff027224 */ /* 0x000fe200000e0e02 */
[----:B------:R-:W-:-:S03]  /*3ea40*/  ISETP.NE.U32.AND P0, PT, RZ, UR8, PT ;  /* 0x00000008ff007c0c */ /* 0x000fc6000bf05070 */
[----:B------:R-:W-:Y:S01]  /*3ea50*/  IMAD R2, R2, UR6, RZ ;  /* 0x0000000602027c24 */ /* 0x000fe2000f8e02ff */
[----:B------:R-:W-:-:S03]  /*3ea60*/  ISETP.NE.AND.EX P0, PT, RZ, UR9, PT, P0 ;  /* 0x00000009ff007c0c */ /* 0x000fc6000bf05300 */
[----:B------:R-:W-:Y:S02]  /*3ea70*/  IMAD R5, R13, UR7, R2 ;  /* 0x000000070d057c24 */ /* 0x000fe4000f8e0202 */
[----:B------:R-:W-:-:S04]  /*3ea80*/  IMAD.MOV.U32 R2, RZ, RZ, R12 ;  /* 0x000000ffff027224 */ /* 0x000fc800078e000c */
[----:B------:R-:W-:Y:S01]  /*3ea90*/  IMAD.WIDE.U32 R2, R13, UR6, R2 ;  /* 0x000000060d027c25 */ /* 0x000fe2000f8e0002 */
[----:B------:R-:W-:-:S03]  /*3eaa0*/  ULDC UR6, c[0x0][0x618] ;  /* 0x0001860000067ab9 */ /* 0x000fc60000000800 */
[----:B------:R-:W-:-:S05]  /*3eab0*/  IMAD.IADD R3, R3, 0x1, R5 ;  /* 0x0000000103037824 */ /* 0x000fca00078e0205 */
[--C-:B------:R-:W-:Y:S02]  /*3eac0*/  SHF.R.U64 R12, R2, UR6, R3.reuse ;  /* 0x00000006020c7c19 */ /* 0x100fe40008001203 */
[----:B------:R-:W-:Y:S01]  /*3ead0*/  SHF.R.U32.HI R3, RZ, UR6, R3 ;  /* 0x00000006ff037c19 */ /* 0x000fe20008011603 */
[----:B------:R-:W-:-:S03]  /*3eae0*/  ULDC UR6, c[0x0][0x608] ;  /* 0x0001820000067ab9 */ /* 0x000fc60000000800 */
[--C-:B------:R-:W-:Y:S02]  /*3eaf0*/  SHF.R.U64 R13, R12, UR6, R3.reuse ;  /* 0x000000060c0d7c19 */ /* 0x100fe40008001203 */
[----:B------:R-:W-:Y:S01]  /*3eb00*/  SHF.R.U32.HI R2, RZ, UR6, R3 ;  /* 0x00000006ff027c19 */ /* 0x000fe20008011603 */
[----:B------:R-:W-:-:S03]  /*3eb10*/  ULDC UR6, c[0x0][0x658] ;  /* 0x0001960000067ab9 */ /* 0x000fc60000000800 */
[--C-:B------:R-:W-:Y:S02]  /*3eb20*/  SHF.R.U64 R14, R13, UR6, R2.reuse ;  /* 0x000000060d0e7c19 */ /* 0x100fe40008001202 */
[----:B------:R-:W-:-:S03]  /*3eb30*/  SHF.R.U32.HI R3, RZ, UR6, R2 ;  /* 0x00000006ff037c19 */ /* 0x000fc60008011602 */
        /* <DEDUP_REMOVED lines=12> */
.L_x_60:
[----:B------:R-:W-:Y:S01]  /*3ec00*/  ULDC UR6, c[0x0][0x648] ;  /* 0x0001920000067ab9 */ /* 0x000fe20000000800 */
[----:B------:R-:W-:Y:S02]  /*3ec10*/  LOP3.LUT R13, R13, UR19, RZ, 0xc0, !PT ;  /* 0x000000130d0d7c12 */ /* 0x000fe4000f8ec0ff */
[----:B------:R-:W-:Y:S01]  /*3ec20*/  SHF.R.U64 R2, R2, UR6, R3 ;  /* 0x0000000602027c19 */ /* 0x000fe20008001203 */
[----:B------:R-:W-:-:S04]  /*3ec30*/  ULDC UR6, c[0x0][0x638] ;  /* 0x00018e0000067ab9 */ /* 0x000fc80000000800 */
[----:B------:R-:W-:Y:S02]  /*3ec40*/  IMAD.MOV R3, RZ, RZ, -R2 ;  /* 0x000000ffff037224 */ /* 0x000fe400078e0a02 */
[----:B------:R-:W-:Y:S02]  /*3ec50*/  IMAD R13, R2, UR5, R13 ;  /* 0x00000005020d7c24 */ /* 0x000fe4000f8e020d */
[----:B------:R-:W-:Y:S01]  /*3ec60*/  IMAD R14, R3, UR6, R14 ;  /* 0x00000006030e7c24 */ /* 0x000fe2000f8e020e */
[----:B------:R-:W-:Y:S01]  /*3ec70*/  ULDC UR6, c[0x0][0x610] ;  /* 0x0001840000067ab9 */ /* 0x000fe20000000800 */
[----:B------:R-:W-:Y:S01]  /*3ec80*/  LOP3.LUT R3, R12, UR4, RZ, 0xc0, !PT ;  /* 0x000000040c037c12 */ /* 0x000fe2000f8ec0ff */
[----:B------:R-:W-:Y:S01]  /*3ec90*/  IMAD R8, R13, UR6, R8 ;  /* 0x000000060d087c24 */ /* 0x000fe2000f8e0208 */
[----:B------:R-:W-:Y:S01]  /*3eca0*/  ULDC UR6, c[0x0][0x600] ;  /* 0x0001800000067ab9 */ /* 0x000fe20000000800 */
[----:B------:R-:W-:Y:S02]  /*3ecb0*/  IMAD.MOV.U32 R2, RZ, RZ, 0x1 ;  /* 0x00000001ff027424 */ /* 0x000fe400078e00ff */
[----:B------:R-:W-:-:S05]  /*3ecc0*/  IMAD R3, R14, UR6, R3 ;  /* 0x000000060e037c24 */ /* 0x000fca000f8e0203 */
[----:B------:R-:W-:Y:S02]  /*3ecd0*/  SEL R5, R3, R8, !P2 ;  /* 0x0000000803057207 */ /* 0x000fe40005000000 */
[----:B------:R-:W-:-:S07]  /*3ece0*/  SEL R4, R8, R3, !P2 ;  /* 0x0000000308047207 */ /* 0x000fce0005000000 */
.L_x_58:
[----:B------:R-:W-:Y:S05]  /*3ecf0*/  BSYNC B1 ;  /* 0x0000000000017941 */ /* 0x000fea0003800000 */
.L_x_57:
[----:B------:R-:W-:-:S13]  /*3ed00*/  LOP3.LUT P0, RZ, R2, 0xff, RZ, 0xc0, !PT ;  /* 0x000000ff02ff7812 */ /* 0x000fda000780c0ff */
[----:B------:R-:W-:Y:S05]  /*3ed10*/  @P0 BRA `(.L_x_61) ;  /* 0xfffffff400280947 */ /* 0x000fea000383ffff */
[----:B------:R-:W-:Y:S05]  /*3ed20*/  BSYNC B0 ;  /* 0x0000000000007941 */ /* 0x000fea0003800000 */
.L_x_50:
[----:B------:R-:W-:-:S03]  /*3ed30*/  UMOV UR6, 0xffffffff ;  /* 0xffffffff00067882 */ /* 0x000fc60000000000 */
[----:B------:R-:W-:Y:S05]  /*3ed40*/  BRA.DIV UR6, `(.L_x_62) ;  /* 0x0000000a06247947 */ /* 0x000fea000b800000 */
[----:B------:R-:W-:-:S13]  /*3ed50*/  ELECT P0, URZ, PT ;  /* 0x00000000003f782f */ /* 0x000fda0003800000 */
.L_x_83:
[----:B------:R-:W-:Y:S04]  /*3ed60*/  BSSY B0, `(.L_x_63) ;  /* 0x000006b000007945 */ /* 0x000fe80003800000 */
[----:B------:R-:W-:Y:S05]  /*3ed70*/  @!P0 BRA `(.L_x_64) ;  /* 0x0000000400a48947 */ /* 0x000fea0003800000 */
[----:B------:R-:W-:-:S04]  /*3ed80*/  ULOP3.LUT UR6, UR13, 0x2, URZ, 0xfc, !UPT ;  /* 0x000000020d067892 */ /* 0x000fc8000f8efc3f */
[----:B------:R-:W-:-:S06]  /*3ed90*/  UISETP.NE.AND UP0, UPT, UR6, 0x3, UPT ;  /* 0x000000030600788c */ /* 0x000fcc000bf05270 */
[----:B------:R-:W-:-:S13]  /*3eda0*/  PLOP3.LUT P0, PT, PT, PT, UP0, 0x80, 0x0 ;  /* 0x000000000000781c */ /* 0x000fda0003f0f008 */
[----:B------:R-:W-:Y:S05]  /*3edb0*/  @!P0 BRA `(.L_x_65) ;  /* 0x0000000000048947 */ /* 0x000fea0003800000 */
[----:B------:R-:W-:Y:S01]  /*3edc0*/  BPT.TRAP 0x1 ;  /* 0x000000040000795c */ /* 0x000fe20000300000 */
.L_x_65:
[----:B------:R-:W0:Y:S01]  /*3edd0*/  S2R R3, SR_CgaCtaId ;  /* 0x0000000000037919 */ /* 0x000e220000008800 */
[----:B------:R-:W-:Y:S02]  /*3ede0*/  MOV R0, 0x400 ;  /* 0x0000040000007802 */ /* 0x000fe40000000f00 */
[----:B------:R-:W-:Y:S02]  /*3edf0*/  SHF.L.U32 R2, R6, 0x1f, RZ ;  /* 0x0000001f06027819 */ /* 0x000fe400000006ff */
[----:B0-----:R-:W-:-:S05]  /*3ee00*/  LEA R0, R3, R0, 0x18 ;  /* 0x0000000003007211 */ /* 0x001fca00078ec0ff */
[----:B------:R-:W-:-:S04]  /*3ee10*/  VIADD R0, R0, 0x58 ;  /* 0x0000005800007836 */ /* 0x000fc80000000000 */
[----:B------:R-:W-:-:S04]  /*3ee20*/  IMAD R3, R7, 0x8, R0 ;  /* 0x0000000807037824 */ /* 0x000fc800078e0200 */
[----:B------:R-:W0:Y:S02]  /*3ee30*/  SYNCS.PHASECHK.TRANS64.TRYWAIT P0, [R3+URZ], R2 ;  /* 0x00000002030075a7 */ /* 0x000e24000800017f */
[----:B0-----:R-:W-:Y:S05]  /*3ee40*/  @!P0 BRA `(.L_x_66) ;  /* 0x0000000800048947 */ /* 0x001fea0003800000 */
.L_x_84:
[----:B------:R-:W-:-:S05]  /*3ee50*/  VIADD R7, R7, 0x1 ;  /* 0x0000000107077836 */ /* 0x000fca0000000000 */
[----:B------:R-:W-:-:S04]  /*3ee60*/  ISETP.NE.AND P0, PT, R7, 0xb, PT ;  /* 0x0000000b0700780c */ /* 0x000fc80003f05270 */
[----:B0-----:R-:W-:Y:S02]  /*3ee70*/  SEL R3, RZ, 0x1, P0 ;  /* 0x00000001ff037807 */ /* 0x001fe40000000000 */
[----:B------:R-:W-:Y:S02]  /*3ee80*/  SEL R7, R7, RZ, P0 ;  /* 0x000000ff07077207 */ /* 0x000fe40000000000 */
[----:B------:R-:W-:-:S03]  /*3ee90*/  LOP3.LUT R6, R6, R3, RZ, 0x3c, !PT ;  /* 0x0000000306067212 */ /* 0x000fc600078e3cff */
[----:B------:R-:W-:Y:S01]  /*3eea0*/  IMAD R3, R7, 0x8, R0 ;  /* 0x0000000807037824 */ /* 0x000fe200078e0200 */
[----:B------:R-:W-:-:S04]  /*3eeb0*/  SHF.L.U32 R2, R6, 0x1f, RZ ;  /* 0x0000001f06027819 */ /* 0x000fc800000006ff */
[----:B------:R-:W0:Y:S02]  /*3eec0*/  SYNCS.PHASECHK.TRANS64.TRYWAIT P0, [R3+URZ], R2 ;  /* 0x00000002030075a7 */ /* 0x000e24000800017f */
[----:B0-----:R-:W-:Y:S05]  /*3eed0*/  @!P0 BRA `(.L_x_67) ;  /* 0x0000000400f48947 */ /* 0x001fea0003800000 */
.L_x_85:
[----:B0-----:R-:W-:-:S05]  /*3eee0*/  VIADD R2, R7, 0x1 ;  /* 0x0000000107027836 */ /* 0x001fca0000000000 */
[----:B------:R-:W-:-:S04]  /*3eef0*/  ISETP.NE.AND P0, PT, R2, 0xb, PT ;  /* 0x0000000b0200780c */ /* 0x000fc80003f05270 */
[----:B------:R-:W-:Y:S02]  /*3ef00*/  SEL R3, RZ, 0x1, P0 ;  /* 0x00000001ff037807 */ /* 0x000fe40000000000 */
[----:B------:R-:W-:Y:S02]  /*3ef10*/  SEL R5, R2, RZ, P0 ;  /* 0x000000ff02057207 */ /* 0x000fe40000000000 */
[----:B------:R-:W-:-:S03]  /*3ef20*/  LOP3.LUT R6, R6, R3, RZ, 0x3c, !PT ;  /* 0x0000000306067212 */ /* 0x000fc600078e3cff */
[----:B------:R-:W-:Y:S01]  /*3ef30*/  IMAD R3, R5, 0x8, R0 ;  /* 0x0000000805037824 */ /* 0x000fe200078e0200 */
[----:B------:R-:W-:-:S04]  /*3ef40*/  SHF.L.U32 R2, R6, 0x1f, RZ ;  /* 0x0000001f06027819 */ /* 0x000fc800000006ff */
[----:B------:R-:W0:Y:S02]  /*3ef50*/  SYNCS.PHASECHK.TRANS64.TRYWAIT P0, [R3+URZ], R2 ;  /* 0x00000002030075a7 */ /* 0x000e24000800017f */
[----:B0-----:R-:W-:Y:S05]  /*3ef60*/  @!P0 BRA `(.L_x_68) ;  /* 0x0000000400e48947 */ /* 0x001fea0003800000 */
.L_x_86:
        /* <DEDUP_REMOVED lines=9> */
.L_x_87:
        /* <DEDUP_REMOVED lines=9> */
.L_x_88:
        /* <DEDUP_REMOVED lines=9> */
.L_x_89:
        /* <DEDUP_REMOVED lines=9> */
.L_x_90:
        /* <DEDUP_REMOVED lines=9> */
.L_x_91:
        /* <DEDUP_REMOVED lines=9> */
.L_x_92:
        /* <DEDUP_REMOVED lines=9> */
.L_x_93:
[----:B0-----:R-:W-:-:S05]  /*3f360*/  VIADD R2, R5, 0x1 ;  /* 0x0000000105027836 */ /* 0x001fca0000000000 */
[----:B------:R-:W-:-:S04]  /*3f370*/  ISETP.NE.AND P0, PT, R2, 0xb, PT ;  /* 0x0000000b0200780c */ /* 0x000fc80003f05270 */
[----:B------:R-:W-:Y:S02]  /*3f380*/  SEL R4, RZ, 0x1, P0 ;  /* 0x00000001ff047807 */ /* 0x000fe40000000000 */
[----:B------:R-:W-:Y:S02]  /*3f390*/  SEL R3, R2, RZ, P0 ;  /* 0x000000ff02037207 */ /* 0x000fe40000000000 */
[----:B------:R-:W-:-:S03]  /*3f3a0*/  LOP3.LUT R4, R7, R4, RZ, 0x3c, !PT ;  /* 0x0000000407047212 */ /* 0x000fc600078e3cff */
[----:B------:R-:W-:Y:S01]  /*3f3b0*/  IMAD R3, R3, 0x8, R0 ;  /* 0x0000000803037824 */ /* 0x000fe200078e0200 */
[----:B------:R-:W-:-:S07]  /*3f3c0*/  SHF.L.U32 R0, R4, 0x1f, RZ ;  /* 0x0000001f04007819 */ /* 0x000fce00000006ff */
.L_x_76:
[----:B0-----:R0:W1:Y:S02]  /*3f3d0*/  SYNCS.PHASECHK.TRANS64.TRYWAIT P0, [R3+URZ], R0 ;  /* 0x00000000030075a7 */ /* 0x001064000800017f */
[----:B-1----:R-:W-:Y:S05]  /*3f3e0*/  @!P0 NANOSLEEP.SYNCS 0x989680 ;  /* 0x009896800000895d */ /* 0x002fea0003900000 */
[----:B------:R-:W1:Y:S02]  /*3f3f0*/  @!P0 SYNCS.PHASECHK.TRANS64 P0, [R3+URZ], R0 ;  /* 0x00000000030085a7 */ /* 0x000e64000800007f */
[----:B-1----:R-:W-:Y:S05]  /*3f400*/  @!P0 BRA `(.L_x_76) ;  /* 0xfffffffc00f08947 */ /* 0x002fea000383ffff */
.L_x_64:
[----:B------:R-:W-:Y:S05]  /*3f410*/  BSYNC B0 ;  /* 0x0000000000007941 */ /* 0x000fea0003800000 */
.L_x_63:
[----:B------:R-:W-:Y:S05]  /*3f420*/  EXIT ;  /* 0x000000000000794d */ /* 0x000fea0003800000 */
.L_x_22:
[----:B-1----:R-:W-:-:S04]  /*3f430*/  IMAD.U32 R7, RZ, RZ, UR7 ;  /* 0x00000007ff077e24 */ /* 0x002fc8000f8e00ff */
[----:B------:R1:W4:Y:S03]  /*3f440*/  SYNCS.PHASECHK.TRANS64.TRYWAIT P0, [R7+URZ], R6 ;  /* 0x00000006070075a7 */ /* 0x000326000800017f */
[----:B----4-:R-:W-:Y:S05]  /*3f450*/  @!P0 NANOSLEEP.SYNCS 0x989680 ;  /* 0x009896800000895d */ /* 0x010fea0003900000 */
[----:B------:R-:W4:Y:S02]  /*3f460*/  @!P0 SYNCS.PHASECHK.TRANS64 P0, [R7+URZ], R6 ;  /* 0x00000006070085a7 */ /* 0x000f24000800007f */
[----:B----4-:R-:W-:Y:S05]  /*3f470*/  @!P0 BRA `(.L_x_22) ;  /* 0xfffffffc00ec8947 */ /* 0x010fea000383ffff */
[----:B------:R-:W-:Y:S05]  /*3f480*/  BRA `(.L_x_21) ;  /* 0xfffffc4800cc7947 */ /* 0x000fea000383ffff */
.L_x_28:
[----:B-----5:R4:W-:Y:S02]  /*3f490*/  STL [R1+0x88c], R0 ;  /* 0x00088c0001007387 */ /* 0x0209e40000100800 */
[----:B----4-:R-:W-:-:S04]  /*3f4a0*/  IMAD.U32 R0, RZ, RZ, UR16 ;  /* 0x00000010ff007e24 */ /* 0x010fc8000f8e00ff */
[----:B------:R4:W0:Y:S03]  /*3f4b0*/  SYNCS.PHASECHK.TRANS64.TRYWAIT P0, [R0+URZ], R8 ;  /* 0x00000008000075a7 */ /* 0x000826000800017f */
[----:B0-----:R-:W-:Y:S05]  /*3f4c0*/  @!P0 NANOSLEEP.SYNCS 0x989680 ;  /* 0x009896800000895d */ /* 0x001fea0003900000 */
[----:B------:R4:W0:Y:S02]  /*3f4d0*/  @!P0 SYNCS.PHASECHK.TRANS64 P0, [R0+URZ], R8 ;  /* 0x00000008000085a7 */ /* 0x000824000800007f */
[----:B----4-:R4:W5:Y:S02]  /*3f4e0*/  LDL.LU R0, [R1+0x88c] ;  /* 0x00088c0001007983 */ /* 0x0109640000300800 */
[----:B0---4-:R-:W-:Y:S05]  /*3f4f0*/  @!P0 BRA `(.L_x_28) ;  /* 0xfffffffc00e48947 */ /* 0x011fea000383ffff */
[----:B------:R-:W-:Y:S05]  /*3f500*/  BRA `(.L_x_27) ;  /* 0xfffffca800387947 */ /* 0x000fea000383ffff */
.L_x_51:
[----:B------:R-:W-:Y:S01]  /*3f510*/  BSSY B1, `(.L_x_77) ;  /* 0x0000006000017945 */ /* 0x000fe20003800000 */
[----:B------:R-:W-:-:S07]  /*3f520*/  IMAD.MOV.U32 R2, RZ, RZ, -0x1 ;  /* 0xffffffffff027424 */ /* 0x000fce00078e00ff */
[----:B------:R-:W-:Y:S05]  /*3f530*/  WARPSYNC.COLLECTIVE R2, `(.L_x_78) ;  /* 0x00000000020c7348 */ /* 0x000fea0003c00000 */
[----:B------:R-:W-:Y:S02]  /*3f540*/  ELECT P0, UR62, PT ;  /* 0x00000000003e782f */ /* 0x000fe40003800000 */
[----:B------:R-:W-:Y:S01]  /*3f550*/  MOV R2, UR62 ;  /* 0x0000003e00027c02 */ /* 0x000fe20008000f00 */
[----:B------:R-:W-:Y:S10]  /*3f560*/  ENDCOLLECTIVE ;  /* 0x000000000000791b */ /* 0x000ff40003800000 */
.L_x_78:
[----:B------:R-:W-:Y:S05]  /*3f570*/  BSYNC B1 ;  /* 0x0000000000017941 */ /* 0x000fea0003800000 */
.L_x_77:
[----:B------:R-:W-:Y:S05]  /*3f580*/  BRA `(.L_x_79) ;  /* 0xffffffec00187947 */ /* 0x000fea000383ffff */
.L_x_54:
[----:B0-----:R0:W1:Y:S02]  /*3f590*/  SYNCS.PHASECHK.TRANS64.TRYWAIT P0, [R12+URZ+0x58], R15 ;  /* 0x0000580f0c0075a7 */ /* 0x001064000800017f */
[----:B-1----:R-:W-:Y:S05]  /*3f5a0*/  @!P0 NANOSLEEP.SYNCS 0x989680 ;  /* 0x009896800000895d */ /* 0x002fea0003900000 */
[----:B------:R-:W1:Y:S02]  /*3f5b0*/  @!P0 SYNCS.PHASECHK.TRANS64 P0, [R12+URZ+0x58], R15 ;  /* 0x0000580f0c0085a7 */ /* 0x000e64000800007f */
[----:B-1----:R-:W-:Y:S05]  /*3f5c0*/  @!P0 BRA `(.L_x_54) ;  /* 0xfffffffc00f08947 */ /* 0x002fea000383ffff */
[----:B------:R-:W-:Y:S05]  /*3f5d0*/  BRA `(.L_x_80) ;  /* 0xffffffec00487947 */ /* 0x000fea000383ffff */
.L_x_62:
[----:B------:R-:W-:Y:S01]  /*3f5e0*/  BSSY B0, `(.L_x_81) ;  /* 0x0000006000007945 */ /* 0x000fe20003800000 */
[----:B------:R-:W-:-:S07]  /*3f5f0*/  IMAD.MOV.U32 R2, RZ, RZ, -0x1 ;  /* 0xffffffffff027424 */ /* 0x000fce00078e00ff */
[----:B------:R-:W-:Y:S05]  /*3f600*/  WARPSYNC.COLLECTIVE R2, `(.L_x_82) ;  /* 0x00000000020c7348 */ /* 0x000fea0003c00000 */
[----:B------:R-:W-:Y:S02]  /*3f610*/  ELECT P0, UR62, PT ;  /* 0x00000000003e782f */ /* 0x000fe40003800000 */
[----:B------:R-:W-:Y:S01]  /*3f620*/  MOV R2, UR62 ;  /* 0x0000003e00027c02 */ /* 0x000fe20008000f00 */
[----:B------:R-:W-:Y:S10]  /*3f630*/  ENDCOLLECTIVE ;  /* 0x000000000000791b */ /* 0x000ff40003800000 */
.L_x_82:
[----:B------:R-:W-:Y:S05]  /*3f640*/  BSYNC B0 ;  /* 0x0000000000007941 */ /* 0x000fea0003800000 */
.L_x_81:
[----:B------:R-:W-:Y:S05]  /*3f650*/  BRA `(.L_x_83) ;  /* 0xfffffff400c07947 */ /* 0x000fea000383ffff */
.L_x_66:
[----:B0-----:R0:W1:Y:S02]  /*3f660*/  SYNCS.PHASECHK.TRANS64.TRYWAIT P0, [R3+URZ], R2 ;  /* 0x00000002030075a7 */ /* 0x001064000800017f */
[----:B-1----:R-:W-:Y:S05]  /*3f670*/  @!P0 NANOSLEEP.SYNCS 0x989680 ;  /* 0x009896800000895d */ /* 0x002fea0003900000 */
[----:B------:R-:W1:Y:S02]  /*3f680*/  @!P0 SYNCS.PHASECHK.TRANS64 P0, [R3+URZ], R2 ;  /* 0x00000002030085a7 */ /* 0x000e64000800007f */
[----:B-1----:R-:W-:Y:S05]  /*3f690*/  @!P0 BRA `(.L_x_66) ;  /* 0xfffffffc00f08947 */ /* 0x002fea000383ffff */
[----:B------:R-:W-:Y:S05]  /*3f6a0*/  BRA `(.L_x_84) ;  /* 0xfffffff400e87947 */ /* 0x000fea000383ffff */
.L_x_67:
[----:B0-----:R0:W1:Y:S02]  /*3f6b0*/  SYNCS.PHASECHK.TRANS64.TRYWAIT P0, [R3+URZ], R2 ;  /* 0x00000002030075a7 */ /* 0x001064000800017f */
[----:B-1----:R-:W-:Y:S05]  /*3f6c0*/  @!P0 NANOSLEEP.SYNCS 0x989680 ;  /* 0x009896800000895d */ /* 0x002fea0003900000 */
[----:B------:R-:W1:Y:S02]  /*3f6d0*/  @!P0 SYNCS.PHASECHK.TRANS64 P0, [R3+URZ], R2 ;  /* 0x00000002030085a7 */ /* 0x000e64000800007f */
[----:B-1----:R-:W-:Y:S05]  /*3f6e0*/  @!P0 BRA `(.L_x_67) ;  /* 0xfffffffc00f08947 */ /* 0x002fea000383ffff */
[----:B------:R-:W-:Y:S05]  /*3f6f0*/  BRA `(.L_x_85) ;  /* 0xfffffff400f87947 */ /* 0x000fea000383ffff */
.L_x_68:
[----:B0-----:R0:W1:Y:S02]  /*3f700*/  SYNCS.PHASECHK.TRANS64.TRYWAIT P0, [R3+URZ], R2 ;  /* 0x00000002030075a7 */ /* 0x001064000800017f */
[----:B-1----:R-:W-:Y:S05]  /*3f710*/  @!P0 NANOSLEEP.SYNCS 0x989680 ;  /* 0x009896800000895d */ /* 0x002fea0003900000 */
[----:B------:R-:W1:Y:S02]  /*3f720*/  @!P0 SYNCS.PHASECHK.TRANS64 P0, [R3+URZ], R2 ;  /* 0x00000002030085a7 */ /* 0x000e64000800007f */
[----:B-1----:R-:W-:Y:S05]  /*3f730*/  @!P0 BRA `(.L_x_68) ;  /* 0xfffffffc00f08947 */ /* 0x002fea000383ffff */
[----:B------:R-:W-:Y:S05]  /*3f740*/  BRA `(.L_x_86) ;  /* 0xfffffff800087947 */ /* 0x000fea000383ffff */
.L_x_69:
[----:B0-----:R0:W1:Y:S02]  /*3f750*/  SYNCS.PHASECHK.TRANS64.TRYWAIT P0, [R3+URZ], R2 ;  /* 0x00000002030075a7 */ /* 0x001064000800017f */
[----:B-1----:R-:W-:Y:S05]  /*3f760*/  @!P0 NANOSLEEP.SYNCS 0x989680 ;  /* 0x009896800000895d */ /* 0x002fea0003900000 */
[----:B------:R-:W1:Y:S02]  /*3f770*/  @!P0 SYNCS.PHASECHK.TRANS64 P0, [R3+URZ], R2 ;  /* 0x00000002030085a7 */ /* 0x000e64000800007f */
[----:B-1----:R-:W-:Y:S05]  /*3f780*/  @!P0 BRA `(.L_x_69) ;  /* 0xfffffffc00f08947 */ /* 0x002fea000383ffff */
[----:B------:R-:W-:Y:S05]  /*3f790*/  BRA `(.L_x_87) ;  /* 0xfffffff800187947 */ /* 0x000fea000383ffff */
.L_x_70:
[----:B0-----:R0:W1:Y:S02]  /*3f7a0*/  SYNCS.PHASECHK.TRANS64.TRYWAIT P0, [R3+URZ], R2 ;  /* 0x00000002030075a7 */ /* 0x001064000800017f */
[----:B-1----:R-:W-:Y:S05]  /*3f7b0*/  @!P0 NANOSLEEP.SYNCS 0x989680 ;  /* 0x009896800000895d */ /* 0x002fea0003900000 */
[----:B------:R-:W1:Y:S02]  /*3f7c0*/  @!P0 SYNCS.PHASECHK.TRANS64 P0, [R3+URZ], R2 ;  /* 0x00000002030085a7 */ /* 0x000e64000800007f */
[----:B-1----:R-:W-:Y:S05]  /*3f7d0*/  @!P0 BRA `(.L_x_70) ;  /* 0xfffffffc00f08947 */ /* 0x002fea000383ffff */
[----:B------:R-:W-:Y:S05]  /*3f7e0*/  BRA `(.L_x_88) ;  /* 0xfffffff800287947 */ /* 0x000fea000383ffff */
.L_x_71:
[----:B0-----:R0:W1:Y:S02]  /*3f7f0*/  SYNCS.PHASECHK.TRANS64.TRYWAIT P0, [R3+URZ], R2 ;  /* 0x00000002030075a7 */ /* 0x001064000800017f */
[----:B-1----:R-:W-:Y:S05]  /*3f800*/  @!P0 NANOSLEEP.SYNCS 0x989680 ;  /* 0x009896800000895d */ /* 0x002fea0003900000 */
[----:B------:R-:W1:Y:S02]  /*3f810*/  @!P0 SYNCS.PHASECHK.TRANS64 P0, [R3+URZ], R2 ;  /* 0x00000002030085a7 */ /* 0x000e64000800007f */
[----:B-1----:R-:W-:Y:S05]  /*3f820*/  @!P0 BRA `(.L_x_71) ;  /* 0xfffffffc00f08947 */ /* 0x002fea000383ffff */
[----:B------:R-:W-:Y:S05]  /*3f830*/  BRA `(.L_x_89) ;  /* 0xfffffff800387947 */ /* 0x000fea000383ffff */
.L_x_72:
[----:B0-----:R0:W1:Y:S02]  /*3f840*/  SYNCS.PHASECHK.TRANS64.TRYWAIT P0, [R3+URZ], R2 ;  /* 0x00000002030075a7 */ /* 0x001064000800017f */
[----:B-1----:R-:W-:Y:S05]  /*3f850*/  @!P0 NANOSLEEP.SYNCS 0x989680 ;  /* 0x009896800000895d */ /* 0x002fea0003900000 */
[----:B------:R-:W1:Y:S02]  /*3f860*/  @!P0 SYNCS.PHASECHK.TRANS64 P0, [R3+URZ], R2 ;  /* 0x00000002030085a7 */ /* 0x000e64000800007f */
[----:B-1----:R-:W-:Y:S05]  /*3f870*/  @!P0 BRA `(.L_x_72) ;  /* 0xfffffffc00f08947 */ /* 0x002fea000383ffff */
[----:B------:R-:W-:Y:S05]  /*3f880*/  BRA `(.L_x_90) ;  /* 0xfffffff800487947 */ /* 0x000fea000383ffff */
.L_x_73:
[----:B0-----:R0:W1:Y:S02]  /*3f890*/  SYNCS.PHASECHK.TRANS64.TRYWAIT P0, [R3+URZ], R2 ;  /* 0x00000002030075a7 */ /* 0x001064000800017f */
[----:B-1----:R-:W-:Y:S05]  /*3f8a0*/  @!P0 NANOSLEEP.SYNCS 0x989680 ;  /* 0x009896800000895d */ /* 0x002fea0003900000 */
[----:B------:R-:W1:Y:S02]  /*3f8b0*/  @!P0 SYNCS.PHASECHK.TRANS64 P0, [R3+URZ], R2 ;  /* 0x00000002030085a7 */ /* 0x000e64000800007f */
[----:B-1----:R-:W-:Y:S05]  /*3f8c0*/  @!P0 BRA `(.L_x_73) ;  /* 0xfffffffc00f08947 */ /* 0x002fea000383ffff */
[----:B------:R-:W-:Y:S05]  /*3f8d0*/  BRA `(.L_x_91) ;  /* 0xfffffff800587947 */ /* 0x000fea000383ffff */
.L_x_74:
[----:B0-----:R0:W1:Y:S02]  /*3f8e0*/  SYNCS.PHASECHK.TRANS64.TRYWAIT P0, [R3+URZ], R2 ;  /* 0x00000002030075a7 */ /* 0x001064000800017f */
[----:B-1----:R-:W-:Y:S05]  /*3f8f0*/  @!P0 NANOSLEEP.SYNCS 0x989680 ;  /* 0x009896800000895d */ /* 0x002fea0003900000 */
[----:B------:R-:W1:Y:S02]  /*3f900*/  @!P0 SYNCS.PHASECHK.TRANS64 P0, [R3+URZ], R2 ;  /* 0x00000002030085a7 */ /* 0x000e64000800007f */
[----:B-1----:R-:W-:Y:S05]  /*3f910*/  @!P0 BRA `(.L_x_74) ;  /* 0xfffffffc00f08947 */ /* 0x002fea000383ffff */
[----:B------:R-:W-:Y:S05]  /*3f920*/  BRA `(.L_x_92) ;  /* 0xfffffff800687947 */ /* 0x000fea000383ffff */
.L_x_75:
[----:B0-----:R0:W1:Y:S02]  /*3f930*/  SYNCS.PHASECHK.TRANS64.TRYWAIT P0, [R3+URZ], R2 ;  /* 0x00000002030075a7 */ /* 0x001064000800017f */
[----:B-1----:R-:W-:Y:S05]  /*3f940*/  @!P0 NANOSLEEP.SYNCS 0x989680 ;  /* 0x009896800000895d */ /* 0x002fea0003900000 */
[----:B------:R-:W1:Y:S02]  /*3f950*/  @!P0 SYNCS.PHASECHK.TRANS64 P0, [R3+URZ], R2 ;  /* 0x00000002030085a7 */ /* 0x000e64000800007f */
[----:B-1----:R-:W-:Y:S05]  /*3f960*/  @!P0 BRA `(.L_x_75) ;  /* 0xfffffffc00f08947 */ /* 0x002fea000383ffff */
[----:B------:R-:W-:Y:S05]  /*3f970*/  BRA `(.L_x_93) ;  /* 0xfffffff800787947 */ /* 0x000fea000383ffff */
.L_x_94:
[----:B------:R-:W-:-:S00]  /*3f980*/  BRA `(.L_x_94) ;  /* 0xfffffffc00fc7947 */ /* 0x000fc0000383ffff */
[----:B------:R-:W-:-:S00]  /*3f990*/  NOP ;  /* 0x0000000000007918 */ /* 0x000fc00000000000 */
        /* <DEDUP_REMOVED lines=14> */
.L_x_95:


//--------------------- .nv.shared._ZN7cutlass13device_kernelINS_4gemm6kernel13GemmUniversalIN4cute5tupleIJiiiiEEENS1_10collective13CollectiveMmaINS1_37MainloopSm90TmaGmmaWarpSpecializedFP8ILi11ENS5_IJNS4_1CILi2EEENSA_ILi1EEESC_EEENS1_35KernelTmaWarpSpecializedCooperativeEEENS5_IJNSA_ILi384EEENSA_ILi256EEENSA_ILi32EEEEEENS_12float_e4m3_tENS5_IJlSC_lEEESK_SL_NS4_8TiledMMAINS4_8MMA_AtomIJNS4_4SM904GMMA31MMA_64x256x32_F32E4M3E4M3_SS_TNILNSP_7ScaleInE1ELSR_1EEEEEENS4_6LayoutISD_NS5_IJSC_NSA_ILi0EEESV_EEEEENS5_IJNS4_10UnderscoreESY_SY_EEEEENS4_13SM90_TMA_LOADENS4_14ComposedLayoutINS4_7SwizzleILi1ELi4ELi3EEENS4_18smem_ptr_flag_bitsILi8EEENSU_INS5_IJNSA_ILi8EEESI_EEENS5_IJSI_SC_EEEEEEEvNS4_8identityENS4_23SM90_TMA_LOAD_MULTICASTES1B_vS1C_EENS_8epilogue10collective6detail29Sm90TmaWarpSpecializedAdapterINS1G_15DefaultEpilogueISK_SL_SL_NS1F_6thread17LinearCombinationISK_Li1EffLNS1K_9ScaleType4KindE0ELNS_15FloatRoundStyleE2ESK_EENS1_15EpilogueDefaultEEEEEvvEEEEvNT_6ParamsE --------------------------
	.section	.nv.shared._ZN7cutlass13device_kernelINS_4gemm6kernel13GemmUniversalIN4cute5tupleIJiiiiEEENS1_10collective13CollectiveMmaINS1_37MainloopSm90TmaGmmaWarpSpecializedFP8ILi11ENS5_IJNS4_1CILi2EEENSA_ILi1EEESC_EEENS1_35KernelTmaWarpSpecializedCooperativeEEENS5_IJNSA_ILi384EEENSA_ILi256EEENSA_ILi32EEEEEENS_12float_e4m3_tENS5_IJlSC_lEEESK_SL_NS4_8TiledMMAINS4_8MMA_AtomIJNS4_4SM904GMMA31MMA_64x256x32_F32E4M3E4M3_SS_TNILNSP_7ScaleInE1ELSR_1EEEEEENS4_6LayoutISD_NS5_IJSC_NSA_ILi0EEESV_EEEEENS5_IJNS4_10UnderscoreESY_SY_EEEEENS4_13SM90_TMA_LOADENS4_14ComposedLayoutINS4_7SwizzleILi1ELi4ELi3EEENS4_18smem_ptr_flag_bitsILi8EEENSU_INS5_IJNSA_ILi8EEESI_EEENS5_IJSI_SC_EEEEEEEvNS4_8identityENS4_23SM90_TMA_LOAD_MULTICASTES1B_vS1C_EENS_8epilogue10collective6detail29Sm90TmaWarpSpecializedAdapterINS1G_15DefaultEpilogueISK_SL_SL_NS1F_6thread17LinearCombinationISK_Li1EffLNS1K_9ScaleType4KindE0ELNS_15FloatRoundStyleE2ESK_EENS1_15EpilogueDefaultEEEEEvvEEEEvNT_6ParamsE,"aw",@nobits
	.sectionflags	@""
	.align	16
	.zero		1024


//--------------------- .nv.shared.reserved.0     --------------------------
	.section	.nv.shared.reserved.0,"aw",@nobits
	.weak		__nv_reservedSMEM_offset_0_alias
	.size		__nv_reservedSMEM_offset_0_alias, 0, 0
	.other		__nv_reservedSMEM_offset_0_alias,@"STO_CUDA_RESERVED_SHARED STV_DEFAULT"
__nv_reservedSMEM_offset_0_alias:
	.zero		0


//--------------------- .nv.global                --------------------------
	.section	.nv.global,"aw",@nobits
.nv.global:
	.type		_ZN40_INTERNAL_9965e306_4_k_cu_eca011ba_139134cute1_E,@object
	.size		_ZN40_INTERNAL_9965e306_4_k_cu_eca011ba_139134cute1_E,(_ZN40_INTERNAL_9965e306_4_k_cu_eca011ba_139134cuda3std3__45__cpo6cbeginE - _ZN40_INTERNAL_9965e306_4_k_cu_eca011ba_139134cute1_E)
_ZN40_INTERNAL_9965e306_4_k_cu_eca011ba_139134cute1_E:
	.zero		1
	.type		_ZN40_INTERNAL_9965e306_4_k_cu_eca011ba_139134cuda3std3__45__cpo6cbeginE,@object
	.size		_ZN40_INTERNAL_9965e306_4_k_cu_eca011ba_139134cuda3std3__45__cpo6cbeginE,(_ZN40_INTERNAL_9965e306_4_k_cu_eca011ba_139134cuda3std3__48in_placeE - _ZN40_INTERNAL_9965e306_4_k_cu_eca011ba_139134cuda3std3__45__cpo6cbeginE)
_ZN40_INTERNAL_9965e306_4_k_cu_eca011ba_139134cuda3std3__45__cpo6cbeginE:
	.zero		1
	.type		_ZN40_INTERNAL_9965e306_4_k_cu_eca011ba_139134cuda3std3__48in_placeE,@object
	.size		_ZN40_INTERNAL_9965e306_4_k_cu_eca011ba_139134cuda3std3__48in_placeE,(_ZN40_INTERNAL_9965e306_4_k_cu_eca011ba_139134cuda3std6ranges3__45__cpo9iter_moveE - _ZN40_INTERNAL_9965e306_4_k_cu_eca011ba_139134cuda3std3__48in_placeE)
_ZN40_INTERNAL_9965e306_4_k_cu_eca011ba_139134cuda3std3__48in_placeE:
	.zero		1
	.type		_ZN40_INTERNAL_9965e306_4_k_cu_eca011ba_139134cuda3std6ranges3__45__cpo9iter_moveE,@object
	.size		_ZN40_INTERNAL_9965e306_4_k_cu_eca011ba_139134cuda3std6ranges3__45__cpo9iter_moveE,(_ZN40_INTERNAL_9965e306_4_k_cu_eca011ba_139134cuda3std3__45__cpo5beginE - _ZN40_INTERNAL_9965e306_4_k_cu_eca011ba_139134cuda3std6ranges3__45__cpo9iter_moveE)
_ZN40_INTERNAL_9965e306_4_k_cu_eca011ba_139134cuda3std6ranges3__45__cpo9iter_moveE:
	.zero		1
	.type		_ZN40_INTERNAL_9965e306_4_k_cu_eca011ba_139134cuda3std3__45__cpo5beginE,@object
	.size		_ZN40_INTERNAL_9965e306_4_k_cu_eca011ba_139134cuda3std3__45__cpo5beginE,(_ZN40_INTERNAL_9965e306_4_k_cu_eca011ba_139134cuda3std3__442_GLOBAL__N__9965e306_4_k_cu_eca011ba_139136ignoreE - _ZN40_INTERNAL_9965e306_4_k_cu_eca011ba_139134cuda3std3__45__cpo5beginE)
_ZN40_INTERNAL_9965e306_4_k_cu_eca011ba_139134cuda3std3__45__cpo5beginE:
	.zero		1
	.type		_ZN40_INTERNAL_9965e306_4_k_cu_eca011ba_139134cuda3std3__442_GLOBAL__N__9965e306_4_k_cu_eca011ba_139136ignoreE,@object
	.size		_ZN40_INTERNAL_9965e306_4_k_cu_eca011ba_139134cuda3std3__442_GLOBAL__N__9965e306_4_k_cu_eca011ba_139136ignoreE,(_ZN40_INTERNAL_9965e306_4_k_cu_eca011ba_139134cute7productE - _ZN40_INTERNAL_9965e306_4_k_cu_eca011ba_139134cuda3std3__442_GLOBAL__N__9965e306_4_k_cu_eca011ba_139136ignoreE)
_ZN40_INTERNAL_9965e306_4_k_cu_eca011ba_139134cuda3std3__442_GLOBAL__N__9965e306_4_k_cu_eca011ba_139136ignoreE:
	.zero		1
	.type		_ZN40_INTERNAL_9965e306_4_k_cu_eca011ba_139134cute7productE,@object
	.size		_ZN40_INTERNAL_9965e306_4_k_cu_eca011ba_139134cute7productE,(_ZN40_INTERNAL_9965e306_4_k_cu_eca011ba_139134cuda3std3__45__cpo3endE - _ZN40_INTERNAL_9965e306_4_k_cu_eca011ba_139134cute7productE)
_ZN40_INTERNAL_9965e306_4_k_cu_eca011ba_139134cute7productE:
	.zero		1
	.type		_ZN40_INTERNAL_9965e306_4_k_cu_eca011ba_139134cuda3std3__45__cpo3endE,@object
	.size		_ZN40_INTERNAL_9965e306_4_k_cu_eca011ba_139134cuda3std3__45__cpo3endE,(_ZN40_INTERNAL_9965e306_4_k_cu_eca011ba_139134cuda3std3__419piecewise_constructE - _ZN40_INTERNAL_9965e306_4_k_cu_eca011ba_139134cuda3std3__45__cpo3endE)
_ZN40_INTERNAL_9965e306_4_k_cu_eca011ba_139134cuda3std3__45__cpo3endE:
	.zero		1
	.type		_ZN40_INTERNAL_9965e306_4_k_cu_eca011ba_139134cuda3std3__419piecewise_constructE,@object
	.size		_ZN40_INTERNAL_9965e306_4_k_cu_eca011ba_139134cuda3std3__419piecewise_constructE,(_ZN40_INTERNAL_9965e306_4_k_cu_eca011ba_139134cuda3std3__45__cpo4cendE - _ZN40_INTERNAL_9965e306_4_k_cu_eca011ba_139134cuda3std3__419piecewise_constructE)
_ZN40_INTERNAL_9965e306_4_k_cu_eca011ba_139134cuda3std3__419piecewise_constructE:
	.zero		1
	.type		_ZN40_INTERNAL_9965e306_4_k_cu_eca011ba_139134cuda3std3__45__cpo4cendE,@object
	.size		_ZN40_INTERNAL_9965e306_4_k_cu_eca011ba_139134cuda3std3__45__cpo4cendE,(_ZN40_INTERNAL_9965e306_4_k_cu_eca011ba_139134cuda3std6ranges3__45__cpo4swapE - _ZN40_INTERNAL_9965e306_4_k_cu_eca011ba_139134cuda3std3__45__cpo4cendE)
_ZN40_INTERNAL_9965e306_4_k_cu_eca011ba_139134cuda3std3__45__cpo4cendE:
	.zero		1
	.type		_ZN40_INTERNAL_9965e306_4_k_cu_eca011ba_139134cuda3std6ranges3__45__cpo4swapE,@object
	.size		_ZN40_INTERNAL_9965e306_4_k_cu_eca011ba_139134cuda3std6ranges3__45__cpo4swapE,(.L_7 - _ZN40_INTERNAL_9965e306_4_k_cu_eca011ba_139134cuda3std6ranges3__45__cpo4swapE)
_ZN40_INTERNAL_9965e306_4_k_cu_eca011ba_139134cuda3std6ranges3__45__cpo4swapE:
	.zero		1
.L_7:


//--------------------- .nv.constant0._ZN7cutlass13device_kernelINS_4gemm6kernel13GemmUniversalIN4cute5tupleIJiiiiEEENS1_10collective13CollectiveMmaINS1_37MainloopSm90TmaGmmaWarpSpecializedFP8ILi11ENS5_IJNS4_1CILi2EEENSA_ILi1EEESC_EEENS1_35KernelTmaWarpSpecializedCooperativeEEENS5_IJNSA_ILi384EEENSA_ILi256EEENSA_ILi32EEEEEENS_12float_e4m3_tENS5_IJlSC_lEEESK_SL_NS4_8TiledMMAINS4_8MMA_AtomIJNS4_4SM904GMMA31MMA_64x256x32_F32E4M3E4M3_SS_TNILNSP_7ScaleInE1ELSR_1EEEEEENS4_6LayoutISD_NS5_IJSC_NSA_ILi0EEESV_EEEEENS5_IJNS4_10UnderscoreESY_SY_EEEEENS4_13SM90_TMA_LOADENS4_14ComposedLayoutINS4_7SwizzleILi1ELi4ELi3EEENS4_18smem_ptr_flag_bitsILi8EEENSU_INS5_IJNSA_ILi8EEESI_EEENS5_IJSI_SC_EEEEEEEvNS4_8identityENS4_23SM90_TMA_LOAD_MULTICASTES1B_vS1C_EENS_8epilogue10collective6detail29Sm90TmaWarpSpecializedAdapterINS1G_15DefaultEpilogueISK_SL_SL_NS1F_6thread17LinearCombinationISK_Li1EffLNS1K_9ScaleType4KindE0ELNS_15FloatRoundStyleE2ESK_EENS1_15EpilogueDefaultEEEEEvvEEEEvNT_6ParamsE --------------------------
	.section	.nv.constant0._ZN7cutlass13device_kernelINS_4gemm6kernel13GemmUniversalIN4cute5tupleIJiiiiEEENS1_10collective13CollectiveMmaINS1_37MainloopSm90TmaGmmaWarpSpecializedFP8ILi11ENS5_IJNS4_1CILi2EEENSA_ILi1EEESC_EEENS1_35KernelTmaWarpSpecializedCooperativeEEENS5_IJNSA_ILi384EEENSA_ILi256EEENSA_ILi32EEEEEENS_12float_e4m3_tENS5_IJlSC_lEEESK_SL_NS4_8TiledMMAINS4_8MMA_AtomIJNS4_4SM904GMMA31MMA_64x256x32_F32E4M3E4M3_SS_TNILNSP_7ScaleInE1ELSR_1EEEEEENS4_6LayoutISD_NS5_IJSC_NSA_ILi0EEESV_EEEEENS5_IJNS4_10UnderscoreESY_SY_EEEEENS4_13SM90_TMA_LOADENS4_14ComposedLayoutINS4_7SwizzleILi1ELi4ELi3EEENS4_18smem_ptr_flag_bitsILi8EEENSU_INS5_IJNSA_ILi8EEESI_EEENS5_IJSI_SC_EEEEEEEvNS4_8identityENS4_23SM90_TMA_LOAD_MULTICASTES1B_vS1C_EENS_8epilogue10collective6detail29Sm90TmaWarpSpecializedAdapterINS1G_15DefaultEpilogueISK_SL_SL_NS1F_6thread17LinearCombinationISK_Li1EffLNS1K_9ScaleType4KindE0ELNS_15FloatRoundStyleE2ESK_EENS1_15EpilogueDefaultEEEEEvvEEEEvNT_6ParamsE,"a",@progbits
	.sectionflags	@""
	.align	4
.nv.constant0._ZN7cutlass13device_kernelINS_4gemm6kernel13GemmUniversalIN4cute5tupleIJiiiiEEENS1_10collective13CollectiveMmaINS1_37MainloopSm90TmaGmmaWarpSpecializedFP8ILi11ENS5_IJNS4_1CILi2EEENSA_ILi1EEESC_EEENS1_35KernelTmaWarpSpecializedCooperativeEEENS5_IJNSA_ILi384EEENSA_ILi256EEENSA_ILi32EEEEEENS_12float_e4m3_tENS5_IJlSC_lEEESK_SL_NS4_8TiledMMAINS4_8MMA_AtomIJNS4_4SM904GMMA31MMA_64x256x32_F32E4M3E4M3_SS_TNILNSP_7ScaleInE1ELSR_1EEEEEENS4_6LayoutISD_NS5_IJSC_NSA_ILi0EEESV_EEEEENS5_IJNS4_10UnderscoreESY_SY_EEEEENS4_13SM90_TMA_LOADENS4_14ComposedLayoutINS4_7SwizzleILi1ELi4ELi3EEENS4_18smem_ptr_flag_bitsILi8EEENSU_INS5_IJNSA_ILi8EEESI_EEENS5_IJSI_SC_EEEEEEEvNS4_8identityENS4_23SM90_TMA_LOAD_MULTICASTES1B_vS1C_EENS_8epilogue10collective6detail29Sm90TmaWarpSpecializedAdapterINS1G_15DefaultEpilogueISK_SL_SL_NS1F_6thread17LinearCombinationISK_Li1EffLNS1K_9ScaleType4KindE0ELNS_15FloatRoundStyleE2ESK_EENS1_15EpilogueDefaultEEEEEvvEEEEvNT_6ParamsE:
	.zero		1664


//--------------------- SYMBOLS --------------------------

	.type		.nv.reservedSmem.offset0,@object
	.size		.nv.reservedSmem.offset0,0x4
